	.target	sm_80

	.elftype	@"ET_EXEC"


//--------------------- .note.nv.tkinfo           --------------------------
	.section	.note.nv.tkinfo,"",@"SHT_NOTE"
	.sectionflags	@"SHF_NOTE_NV_TKINFO"
	.tkinfo
        /*0018*/ 	.word	0x00000002
        /*0030*/ 	.string	""
        /*0030*/ 	.string	"ptxas"
        /*0030*/ 	.string	"Cuda compilation tools, release 13.0, V13.0.88"
        /*0030*/ 	.string	"Build cuda_13.0.r13.0/compiler.36424714_0"
        /*0030*/ 	.string	"-arch sm_80 -m 64 "



//--------------------- .note.nv.cuinfo           --------------------------
	.section	.note.nv.cuinfo,"",@"SHT_NOTE"
	.sectionflags	@"SHF_NOTE_NV_CUINFO"
        /*0018*/ 	.short	0x0002
        /*001a*/ 	.short	0x0050
        /*001c*/ 	.short	0x0082
	.zero		2


//--------------------- .nv.info                  --------------------------
	.section	.nv.info,"",@"SHT_CUDA_INFO"
	.align	4


	//----- nvinfo : EIATTR_REGCOUNT
	.align		4
        /*0000*/ 	.byte	0x04, 0x2f
        /*0002*/ 	.short	(.L_12 - .L_11)
	.align		4
.L_11:
        /*0004*/ 	.word	index@(_ZN7cutlass13device_kernelIN5flash19enable_sm80_to_sm89INS1_16FlashAttnFwdSm80INS1_25CollectiveMainloopFwdSm80ILi4ELi1ELb0EN4cute5tupleIJNS5_1CILi128EEENS7_ILi64EEENS7_ILi96EEEEEELi96ENS_10bfloat16_tEfNS_4arch4Sm80ELb1ELb0ELb1ELb1ELb1ELb1ELb1ELb0EEENS1_21CollectiveEpilogueFwdINS6_IJS8_SA_S9_EEENS6_IJNS7_ILi1EEESI_SI_EEESC_SE_Li128ELb1ELb1ELb0ELb0EEENS1_19SingleTileSchedulerILb1ELb0ELb1ELi128EEEEEEEEEvNT_6ParamsE)
        /*0008*/ 	.word	0x000000ff


	//----- nvinfo : EIATTR_FRAME_SIZE
	.align		4
.L_12:
        /*000c*/ 	.byte	0x04, 0x11
        /*000e*/ 	.short	(.L_14 - .L_13)
	.align		4
.L_13:
        /*0010*/ 	.word	index@(_ZN7cutlass13device_kernelIN5flash19enable_sm80_to_sm89INS1_16FlashAttnFwdSm80INS1_25CollectiveMainloopFwdSm80ILi4ELi1ELb0EN4cute5tupleIJNS5_1CILi128EEENS7_ILi64EEENS7_ILi96EEEEEELi96ENS_10bfloat16_tEfNS_4arch4Sm80ELb1ELb0ELb1ELb1ELb1ELb1ELb1ELb0EEENS1_21CollectiveEpilogueFwdINS6_IJS8_SA_S9_EEENS6_IJNS7_ILi1EEESI_SI_EEESC_SE_Li128ELb1ELb1ELb0ELb0EEENS1_19SingleTileSchedulerILb1ELb0ELb1ELi128EEEEEEEEEvNT_6ParamsE)
        /*0014*/ 	.word	0x00000070


	//----- nvinfo : EIATTR_REGCOUNT
	.align		4
.L_14:
        /*0018*/ 	.byte	0x04, 0x2f
        /*001a*/ 	.short	(.L_16 - .L_15)
	.align		4
.L_15:
        /*001c*/ 	.word	index@(_ZN7cutlass13device_kernelIN5flash19enable_sm80_to_sm89INS1_16FlashAttnFwdSm80INS1_25CollectiveMainloopFwdSm80ILi4ELi1ELb0EN4cute5tupleIJNS5_1CILi128EEENS7_ILi64EEENS7_ILi96EEEEEELi96ENS_10bfloat16_tEfNS_4arch4Sm80ELb1ELb0ELb1ELb1ELb1ELb0ELb1ELb0EEENS1_21CollectiveEpilogueFwdINS6_IJS8_SA_S9_EEENS6_IJNS7_ILi1EEESI_SI_EEESC_SE_Li128ELb1ELb1ELb0ELb0EEENS1_19SingleTileSchedulerILb1ELb0ELb1ELi128EEEEEEEEEvNT_6ParamsE)
        /*0020*/ 	.word	0x000000ff


	//----- nvinfo : EIATTR_FRAME_SIZE
	.align		4
.L_16:
        /*0024*/ 	.byte	0x04, 0x11
        /*0026*/ 	.short	(.L_18 - .L_17)
	.align		4
.L_17:
        /*0028*/ 	.word	index@(_ZN7cutlass13device_kernelIN5flash19enable_sm80_to_sm89INS1_16FlashAttnFwdSm80INS1_25CollectiveMainloopFwdSm80ILi4ELi1ELb0EN4cute5tupleIJNS5_1CILi128EEENS7_ILi64EEENS7_ILi96EEEEEELi96ENS_10bfloat16_tEfNS_4arch4Sm80ELb1ELb0ELb1ELb1ELb1ELb0ELb1ELb0EEENS1_21CollectiveEpilogueFwdINS6_IJS8_SA_S9_EEENS6_IJNS7_ILi1EEESI_SI_EEESC_SE_Li128ELb1ELb1ELb0ELb0EEENS1_19SingleTileSchedulerILb1ELb0ELb1ELi128EEEEEEEEEvNT_6ParamsE)
        /*002c*/ 	.word	0x00000068


	//----- nvinfo : EIATTR_REGCOUNT
	.align		4
.L_18:
        /*0030*/ 	.byte	0x04, 0x2f
        /*0032*/ 	.short	(.L_20 - .L_19)
	.align		4
.L_19:
        /*0034*/ 	.word	index@(_ZN7cutlass13device_kernelIN5flash19enable_sm80_to_sm89INS1_16FlashAttnFwdSm80INS1_25CollectiveMainloopFwdSm80ILi4ELi1ELb0EN4cute5tupleIJNS5_1CILi128EEENS7_ILi64EEENS7_ILi96EEEEEELi96ENS_10bfloat16_tEfNS_4arch4Sm80ELb1ELb0ELb1ELb0ELb1ELb0ELb1ELb0EEENS1_21CollectiveEpilogueFwdINS6_IJS8_SA_S9_EEENS6_IJNS7_ILi1EEESI_SI_EEESC_SE_Li128ELb0ELb1ELb0ELb0EEENS1_30DynamicPersistentTileSchedulerILi128ELi128ELb0ELb1ELb0EEEEEEEEEvNT_6ParamsE)
        /*0038*/ 	.word	0x000000ff


	//----- nvinfo : EIATTR_FRAME_SIZE
	.align		4
.L_20:
        /*003c*/ 	.byte	0x04, 0x11
        /*003e*/ 	.short	(.L_22 - .L_21)
	.align		4
.L_21:
        /*0040*/ 	.word	index@($__internal_4_$__cuda_sm70_shflsync_idx_p)
        /*0044*/ 	.word	0x00000000


	//----- nvinfo : EIATTR_FRAME_SIZE
	.align		4
.L_22:
        /*0048*/ 	.byte	0x04, 0x11
        /*004a*/ 	.short	(.L_24 - .L_23)
	.align		4
.L_23:
        /*004c*/ 	.word	index@($__internal_3_$__cuda_sm70_shflsync_bfly_p)
        /*0050*/ 	.word	0x00000000


	//----- nvinfo : EIATTR_FRAME_SIZE
	.align		4
.L_24:
        /*0054*/ 	.byte	0x04, 0x11
        /*0056*/ 	.short	(.L_26 - .L_25)
	.align		4
.L_25:
        /*0058*/ 	.word	index@(_ZN7cutlass13device_kernelIN5flash19enable_sm80_to_sm89INS1_16FlashAttnFwdSm80INS1_25CollectiveMainloopFwdSm80ILi4ELi1ELb0EN4cute5tupleIJNS5_1CILi128EEENS7_ILi64EEENS7_ILi96EEEEEELi96ENS_10bfloat16_tEfNS_4arch4Sm80ELb1ELb0ELb1ELb0ELb1ELb0ELb1ELb0EEENS1_21CollectiveEpilogueFwdINS6_IJS8_SA_S9_EEENS6_IJNS7_ILi1EEESI_SI_EEESC_SE_Li128ELb0ELb1ELb0ELb0EEENS1_30DynamicPersistentTileSchedulerILi128ELi128ELb0ELb1ELb0EEEEEEEEEvNT_6ParamsE)
        /*005c*/ 	.word	0x00000090


	//----- nvinfo : EIATTR_REGCOUNT
	.align		4
.L_26:
        /*0060*/ 	.byte	0x04, 0x2f
        /*0062*/ 	.short	(.L_28 - .L_27)
	.align		4
.L_27:
        /*0064*/ 	.word	index@(_ZN7cutlass13device_kernelIN5flash19enable_sm80_to_sm89INS1_16FlashAttnFwdSm80INS1_25CollectiveMainloopFwdSm80ILi4ELi1ELb0EN4cute5tupleIJNS5_1CILi128EEENS7_ILi48EEENS7_ILi96EEEEEELi96ENS_10bfloat16_tEfNS_4arch4Sm80ELb0ELb1ELb1ELb1ELb1ELb1ELb1ELb0EEENS1_21CollectiveEpilogueFwdINS6_IJS8_SA_S9_EEENS6_IJNS7_ILi1EEESI_SI_EEESC_SE_Li128ELb1ELb1ELb0ELb0EEENS1_19SingleTileSchedulerILb1ELb0ELb1ELi128EEEEEEEEEvNT_6ParamsE)
        /*0068*/ 	.word	0x000000ff


	//----- nvinfo : EIATTR_FRAME_SIZE
	.align		4
.L_28:
        /*006c*/ 	.byte	0x04, 0x11
        /*006e*/ 	.short	(.L_30 - .L_29)
	.align		4
.L_29:
        /*0070*/ 	.word	index@($__internal_2_$__cuda_sm70_shflsync_idx_p)
        /*0074*/ 	.word	0x00000000


	//----- nvinfo : EIATTR_FRAME_SIZE
	.align		4
.L_30:
        /*0078*/ 	.byte	0x04, 0x11
        /*007a*/ 	.short	(.L_32 - .L_31)
	.align		4
.L_31:
        /*007c*/ 	.word	index@(_ZN7cutlass13device_kernelIN5flash19enable_sm80_to_sm89INS1_16FlashAttnFwdSm80INS1_25CollectiveMainloopFwdSm80ILi4ELi1ELb0EN4cute5tupleIJNS5_1CILi128EEENS7_ILi48EEENS7_ILi96EEEEEELi96ENS_10bfloat16_tEfNS_4arch4Sm80ELb0ELb1ELb1ELb1ELb1ELb1ELb1ELb0EEENS1_21CollectiveEpilogueFwdINS6_IJS8_SA_S9_EEENS6_IJNS7_ILi1EEESI_SI_EEESC_SE_Li128ELb1ELb1ELb0ELb0EEENS1_19SingleTileSchedulerILb1ELb0ELb1ELi128EEEEEEEEEvNT_6ParamsE)
        /*0080*/ 	.word	0x00000050


	//----- nvinfo : EIATTR_REGCOUNT
	.align		4
.L_32:
        /*0084*/ 	.byte	0x04, 0x2f
        /*0086*/ 	.short	(.L_34 - .L_33)
	.align		4
.L_33:
        /*0088*/ 	.word	index@(_ZN7cutlass13device_kernelIN5flash19enable_sm80_to_sm89INS1_16FlashAttnFwdSm80INS1_25CollectiveMainloopFwdSm80ILi4ELi1ELb0EN4cute5tupleIJNS5_1CILi128EEENS7_ILi48EEENS7_ILi96EEEEEELi96ENS_10bfloat16_tEfNS_4arch4Sm80ELb0ELb1ELb1ELb1ELb1ELb0ELb1ELb0EEENS1_21CollectiveEpilogueFwdINS6_IJS8_SA_S9_EEENS6_IJNS7_ILi1EEESI_SI_EEESC_SE_Li128ELb1ELb1ELb0ELb0EEENS1_19SingleTileSchedulerILb1ELb0ELb1ELi128EEEEEEEEEvNT_6ParamsE)
        /*008c*/ 	.word	0x000000ff


	//----- nvinfo : EIATTR_FRAME_SIZE
	.align		4
.L_34:
        /*0090*/ 	.byte	0x04, 0x11
        /*0092*/ 	.short	(.L_36 - .L_35)
	.align		4
.L_35:
        /*0094*/ 	.word	index@($__internal_1_$__cuda_sm70_shflsync_idx_p)
        /*0098*/ 	.word	0x00000000


	//----- nvinfo : EIATTR_FRAME_SIZE
	.align		4
.L_36:
        /*009c*/ 	.byte	0x04, 0x11
        /*009e*/ 	.short	(.L_38 - .L_37)
	.align		4
.L_37:
        /*00a0*/ 	.word	index@(_ZN7cutlass13device_kernelIN5flash19enable_sm80_to_sm89INS1_16FlashAttnFwdSm80INS1_25CollectiveMainloopFwdSm80ILi4ELi1ELb0EN4cute5tupleIJNS5_1CILi128EEENS7_ILi48EEENS7_ILi96EEEEEELi96ENS_10bfloat16_tEfNS_4arch4Sm80ELb0ELb1ELb1ELb1ELb1ELb0ELb1ELb0EEENS1_21CollectiveEpilogueFwdINS6_IJS8_SA_S9_EEENS6_IJNS7_ILi1EEESI_SI_EEESC_SE_Li128ELb1ELb1ELb0ELb0EEENS1_19SingleTileSchedulerILb1ELb0ELb1ELi128EEEEEEEEEvNT_6ParamsE)
        /*00a4*/ 	.word	0x00000048


	//----- nvinfo : EIATTR_REGCOUNT
	.align		4
.L_38:
        /*00a8*/ 	.byte	0x04, 0x2f
        /*00aa*/ 	.short	(.L_40 - .L_39)
	.align		4
.L_39:
        /*00ac*/ 	.word	index@(_ZN7cutlass13device_kernelIN5flash19enable_sm80_to_sm89INS1_16FlashAttnFwdSm80INS1_25CollectiveMainloopFwdSm80ILi4ELi1ELb0EN4cute5tupleIJNS5_1CILi128EEENS7_ILi48EEENS7_ILi96EEEEEELi96ENS_10bfloat16_tEfNS_4arch4Sm80ELb0ELb1ELb1ELb0ELb1ELb0ELb1ELb0EEENS1_21CollectiveEpilogueFwdINS6_IJS8_SA_S9_EEENS6_IJNS7_ILi1EEESI_SI_EEESC_SE_Li128ELb0ELb1ELb0ELb0EEENS1_19SingleTileSchedulerILb0ELb0ELb1ELi128EEEEEEEEEvNT_6ParamsE)
        /*00b0*/ 	.word	0x000000ff


	//----- nvinfo : EIATTR_FRAME_SIZE
	.align		4
.L_40:
        /*00b4*/ 	.byte	0x04, 0x11
        /*00b6*/ 	.short	(.L_42 - .L_41)
	.align		4
.L_41:
        /*00b8*/ 	.word	index@($__internal_0_$__cuda_sm70_shflsync_idx_p)
        /*00bc*/ 	.word	0x00000000


	//----- nvinfo : EIATTR_FRAME_SIZE
	.align		4
.L_42:
        /*00c0*/ 	.byte	0x04, 0x11
        /*00c2*/ 	.short	(.L_44 - .L_43)
	.align		4
.L_43:
        /*00c4*/ 	.word	index@(_ZN7cutlass13device_kernelIN5flash19enable_sm80_to_sm89INS1_16FlashAttnFwdSm80INS1_25CollectiveMainloopFwdSm80ILi4ELi1ELb0EN4cute5tupleIJNS5_1CILi128EEENS7_ILi48EEENS7_ILi96EEEEEELi96ENS_10bfloat16_tEfNS_4arch4Sm80ELb0ELb1ELb1ELb0ELb1ELb0ELb1ELb0EEENS1_21CollectiveEpilogueFwdINS6_IJS8_SA_S9_EEENS6_IJNS7_ILi1EEESI_SI_EEESC_SE_Li128ELb0ELb1ELb0ELb0EEENS1_19SingleTileSchedulerILb0ELb0ELb1ELi128EEEEEEEEEvNT_6ParamsE)
        /*00c8*/ 	.word	0x00000030


	//----- nvinfo : EIATTR_REGCOUNT
	.align		4
.L_44:
        /*00cc*/ 	.byte	0x04, 0x2f
        /*00ce*/ 	.short	(.L_46 - .L_45)
	.align		4
.L_45:
        /*00d0*/ 	.word	index@(_ZN7cutlass13device_kernelIN5flash19enable_sm80_to_sm89INS1_16FlashAttnFwdSm80INS1_25CollectiveMainloopFwdSm80ILi4ELi1ELb0EN4cute5tupleIJNS5_1CILi128EEENS7_ILi64EEENS7_ILi96EEEEEELi96ENS_10bfloat16_tEfNS_4arch4Sm80ELb0ELb0ELb1ELb1ELb1ELb1ELb1ELb0EEENS1_21CollectiveEpilogueFwdINS6_IJS8_SA_S9_EEENS6_IJNS7_ILi1EEESI_SI_EEESC_SE_Li128ELb1ELb1ELb0ELb0EEENS1_19SingleTileSchedulerILb1ELb0ELb1ELi128EEEEEEEEEvNT_6ParamsE)
        /*00d4*/ 	.word	0x000000ff


	//----- nvinfo : EIATTR_FRAME_SIZE
	.align		4
.L_46:
        /*00d8*/ 	.byte	0x04, 0x11
        /*00da*/ 	.short	(.L_48 - .L_47)
	.align		4
.L_47:
        /*00dc*/ 	.word	index@(_ZN7cutlass13device_kernelIN5flash19enable_sm80_to_sm89INS1_16FlashAttnFwdSm80INS1_25CollectiveMainloopFwdSm80ILi4ELi1ELb0EN4cute5tupleIJNS5_1CILi128EEENS7_ILi64EEENS7_ILi96EEEEEELi96ENS_10bfloat16_tEfNS_4arch4Sm80ELb0ELb0ELb1ELb1ELb1ELb1ELb1ELb0EEENS1_21CollectiveEpilogueFwdINS6_IJS8_SA_S9_EEENS6_IJNS7_ILi1EEESI_SI_EEESC_SE_Li128ELb1ELb1ELb0ELb0EEENS1_19SingleTileSchedulerILb1ELb0ELb1ELi128EEEEEEEEEvNT_6ParamsE)
        /*00e0*/ 	.word	0x00000030


	//----- nvinfo : EIATTR_REGCOUNT
	.align		4
.L_48:
        /*00e4*/ 	.byte	0x04, 0x2f
        /*00e6*/ 	.short	(.L_50 - .L_49)
	.align		4
.L_49:
        /*00e8*/ 	.word	index@(_ZN7cutlass13device_kernelIN5flash19enable_sm80_to_sm89INS1_16FlashAttnFwdSm80INS1_25CollectiveMainloopFwdSm80ILi4ELi1ELb0EN4cute5tupleIJNS5_1CILi128EEENS7_ILi64EEENS7_ILi96EEEEEELi96ENS_10bfloat16_tEfNS_4arch4Sm80ELb0ELb0ELb1ELb1ELb1ELb0ELb1ELb0EEENS1_21CollectiveEpilogueFwdINS6_IJS8_SA_S9_EEENS6_IJNS7_ILi1EEESI_SI_EEESC_SE_Li128ELb1ELb1ELb0ELb0EEENS1_19SingleTileSchedulerILb1ELb0ELb1ELi128EEEEEEEEEvNT_6ParamsE)
        /*00ec*/ 	.word	0x000000ff


	//----- nvinfo : EIATTR_FRAME_SIZE
	.align		4
.L_50:
        /*00f0*/ 	.byte	0x04, 0x11
        /*00f2*/ 	.short	(.L_52 - .L_51)
	.align		4
.L_51:
        /*00f4*/ 	.word	index@(_ZN7cutlass13device_kernelIN5flash19enable_sm80_to_sm89INS1_16FlashAttnFwdSm80INS1_25CollectiveMainloopFwdSm80ILi4ELi1ELb0EN4cute5tupleIJNS5_1CILi128EEENS7_ILi64EEENS7_ILi96EEEEEELi96ENS_10bfloat16_tEfNS_4arch4Sm80ELb0ELb0ELb1ELb1ELb1ELb0ELb1ELb0EEENS1_21CollectiveEpilogueFwdINS6_IJS8_SA_S9_EEENS6_IJNS7_ILi1EEESI_SI_EEESC_SE_Li128ELb1ELb1ELb0ELb0EEENS1_19SingleTileSchedulerILb1ELb0ELb1ELi128EEEEEEEEEvNT_6ParamsE)
        /*00f8*/ 	.word	0x00000038


	//----- nvinfo : EIATTR_REGCOUNT
	.align		4
.L_52:
        /*00fc*/ 	.byte	0x04, 0x2f
        /*00fe*/ 	.short	(.L_54 - .L_53)
	.align		4
.L_53:
        /*0100*/ 	.word	index@(_ZN7cutlass13device_kernelIN5flash19enable_sm80_to_sm89INS1_16FlashAttnFwdSm80INS1_25CollectiveMainloopFwdSm80ILi4ELi1ELb0EN4cute5tupleIJNS5_1CILi128EEENS7_ILi64EEENS7_ILi96EEEEEELi96ENS_10bfloat16_tEfNS_4arch4Sm80ELb0ELb0ELb1ELb0ELb1ELb0ELb1ELb0EEENS1_21CollectiveEpilogueFwdINS6_IJS8_SA_S9_EEENS6_IJNS7_ILi1EEESI_SI_EEESC_SE_Li128ELb0ELb1ELb0ELb0EEENS1_19SingleTileSchedulerILb0ELb0ELb1ELi128EEEEEEEEEvNT_6ParamsE)
        /*0104*/ 	.word	0x000000ff


	//----- nvinfo : EIATTR_FRAME_SIZE
	.align		4
.L_54:
        /*0108*/ 	.byte	0x04, 0x11
        /*010a*/ 	.short	(.L_56 - .L_55)
	.align		4
.L_55:
        /*010c*/ 	.word	index@(_ZN7cutlass13device_kernelIN5flash19enable_sm80_to_sm89INS1_16FlashAttnFwdSm80INS1_25CollectiveMainloopFwdSm80ILi4ELi1ELb0EN4cute5tupleIJNS5_1CILi128EEENS7_ILi64EEENS7_ILi96EEEEEELi96ENS_10bfloat16_tEfNS_4arch4Sm80ELb0ELb0ELb1ELb0ELb1ELb0ELb1ELb0EEENS1_21CollectiveEpilogueFwdINS6_IJS8_SA_S9_EEENS6_IJNS7_ILi1EEESI_SI_EEESC_SE_Li128ELb0ELb1ELb0ELb0EEENS1_19SingleTileSchedulerILb0ELb0ELb1ELi128EEEEEEEEEvNT_6ParamsE)
        /*0110*/ 	.word	0x00000058


	//----- nvinfo : EIATTR_MIN_STACK_SIZE
	.align		4
.L_56:
        /*0114*/ 	.byte	0x04, 0x12
        /*0116*/ 	.short	(.L_58 - .L_57)
	.align		4
.L_57:
        /*0118*/ 	.word	index@(_ZN7cutlass13device_kernelIN5flash19enable_sm80_to_sm89INS1_16FlashAttnFwdSm80INS1_25CollectiveMainloopFwdSm80ILi4ELi1ELb0EN4cute5tupleIJNS5_1CILi128EEENS7_ILi64EEENS7_ILi96EEEEEELi96ENS_10bfloat16_tEfNS_4arch4Sm80ELb0ELb0ELb1ELb0ELb1ELb0ELb1ELb0EEENS1_21CollectiveEpilogueFwdINS6_IJS8_SA_S9_EEENS6_IJNS7_ILi1EEESI_SI_EEESC_SE_Li128ELb0ELb1ELb0ELb0EEENS1_19SingleTileSchedulerILb0ELb0ELb1ELi128EEEEEEEEEvNT_6ParamsE)
        /*011c*/ 	.word	0x00000058


	//----- nvinfo : EIATTR_MIN_STACK_SIZE
	.align		4
.L_58:
        /*0120*/ 	.byte	0x04, 0x12
        /*0122*/ 	.short	(.L_60 - .L_59)
	.align		4
.L_59:
        /*0124*/ 	.word	index@(_ZN7cutlass13device_kernelIN5flash19enable_sm80_to_sm89INS1_16FlashAttnFwdSm80INS1_25CollectiveMainloopFwdSm80ILi4ELi1ELb0EN4cute5tupleIJNS5_1CILi128EEENS7_ILi64EEENS7_ILi96EEEEEELi96ENS_10bfloat16_tEfNS_4arch4Sm80ELb0ELb0ELb1ELb1ELb1ELb0ELb1ELb0EEENS1_21CollectiveEpilogueFwdINS6_IJS8_SA_S9_EEENS6_IJNS7_ILi1EEESI_SI_EEESC_SE_Li128ELb1ELb1ELb0ELb0EEENS1_19SingleTileSchedulerILb1ELb0ELb1ELi128EEEEEEEEEvNT_6ParamsE)
        /*0128*/ 	.word	0x00000038


	//----- nvinfo : EIATTR_MIN_STACK_SIZE
	.align		4
.L_60:
        /*012c*/ 	.byte	0x04, 0x12
        /*012e*/ 	.short	(.L_62 - .L_61)
	.align		4
.L_61:
        /*0130*/ 	.word	index@(_ZN7cutlass13device_kernelIN5flash19enable_sm80_to_sm89INS1_16FlashAttnFwdSm80INS1_25CollectiveMainloopFwdSm80ILi4ELi1ELb0EN4cute5tupleIJNS5_1CILi128EEENS7_ILi64EEENS7_ILi96EEEEEELi96ENS_10bfloat16_tEfNS_4arch4Sm80ELb0ELb0ELb1ELb1ELb1ELb1ELb1ELb0EEENS1_21CollectiveEpilogueFwdINS6_IJS8_SA_S9_EEENS6_IJNS7_ILi1EEESI_SI_EEESC_SE_Li128ELb1ELb1ELb0ELb0EEENS1_19SingleTileSchedulerILb1ELb0ELb1ELi128EEEEEEEEEvNT_6ParamsE)
        /*0134*/ 	.word	0x00000030


	//----- nvinfo : EIATTR_MIN_STACK_SIZE
	.align		4
.L_62:
        /*0138*/ 	.byte	0x04, 0x12
        /*013a*/ 	.short	(.L_64 - .L_63)
	.align		4
.L_63:
        /*013c*/ 	.word	index@(_ZN7cutlass13device_kernelIN5flash19enable_sm80_to_sm89INS1_16FlashAttnFwdSm80INS1_25CollectiveMainloopFwdSm80ILi4ELi1ELb0EN4cute5tupleIJNS5_1CILi128EEENS7_ILi48EEENS7_ILi96EEEEEELi96ENS_10bfloat16_tEfNS_4arch4Sm80ELb0ELb1ELb1ELb0ELb1ELb0ELb1ELb0EEENS1_21CollectiveEpilogueFwdINS6_IJS8_SA_S9_EEENS6_IJNS7_ILi1EEESI_SI_EEESC_SE_Li128ELb0ELb1ELb0ELb0EEENS1_19SingleTileSchedulerILb0ELb0ELb1ELi128EEEEEEEEEvNT_6ParamsE)
        /*0140*/ 	.word	0x00000030


	//----- nvinfo : EIATTR_MIN_STACK_SIZE
	.align		4
.L_64:
        /*0144*/ 	.byte	0x04, 0x12
        /*0146*/ 	.short	(.L_66 - .L_65)
	.align		4
.L_65:
        /*0148*/ 	.word	index@(_ZN7cutlass13device_kernelIN5flash19enable_sm80_to_sm89INS1_16FlashAttnFwdSm80INS1_25CollectiveMainloopFwdSm80ILi4ELi1ELb0EN4cute5tupleIJNS5_1CILi128EEENS7_ILi48EEENS7_ILi96EEEEEELi96ENS_10bfloat16_tEfNS_4arch4Sm80ELb0ELb1ELb1ELb1ELb1ELb0ELb1ELb0EEENS1_21CollectiveEpilogueFwdINS6_IJS8_SA_S9_EEENS6_IJNS7_ILi1EEESI_SI_EEESC_SE_Li128ELb1ELb1ELb0ELb0EEENS1_19SingleTileSchedulerILb1ELb0ELb1ELi128EEEEEEEEEvNT_6ParamsE)
        /*014c*/ 	.word	0x00000048


	//----- nvinfo : EIATTR_MIN_STACK_SIZE
	.align		4
.L_66:
        /*0150*/ 	.byte	0x04, 0x12
        /*0152*/ 	.short	(.L_68 - .L_67)
	.align		4
.L_67:
        /*0154*/ 	.word	index@(_ZN7cutlass13device_kernelIN5flash19enable_sm80_to_sm89INS1_16FlashAttnFwdSm80INS1_25CollectiveMainloopFwdSm80ILi4ELi1ELb0EN4cute5tupleIJNS5_1CILi128EEENS7_ILi48EEENS7_ILi96EEEEEELi96ENS_10bfloat16_tEfNS_4arch4Sm80ELb0ELb1ELb1ELb1ELb1ELb1ELb1ELb0EEENS1_21CollectiveEpilogueFwdINS6_IJS8_SA_S9_EEENS6_IJNS7_ILi1EEESI_SI_EEESC_SE_Li128ELb1ELb1ELb0ELb0EEENS1_19SingleTileSchedulerILb1ELb0ELb1ELi128EEEEEEEEEvNT_6ParamsE)
        /*0158*/ 	.word	0x00000050


	//----- nvinfo : EIATTR_MIN_STACK_SIZE
	.align		4
.L_68:
        /*015c*/ 	.byte	0x04, 0x12
        /*015e*/ 	.short	(.L_70 - .L_69)
	.align		4
.L_69:
        /*0160*/ 	.word	index@(_ZN7cutlass13device_kernelIN5flash19enable_sm80_to_sm89INS1_16FlashAttnFwdSm80INS1_25CollectiveMainloopFwdSm80ILi4ELi1ELb0EN4cute5tupleIJNS5_1CILi128EEENS7_ILi64EEENS7_ILi96EEEEEELi96ENS_10bfloat16_tEfNS_4arch4Sm80ELb1ELb0ELb1ELb0ELb1ELb0ELb1ELb0EEENS1_21CollectiveEpilogueFwdINS6_IJS8_SA_S9_EEENS6_IJNS7_ILi1EEESI_SI_EEESC_SE_Li128ELb0ELb1ELb0ELb0EEENS1_30DynamicPersistentTileSchedulerILi128ELi128ELb0ELb1ELb0EEEEEEEEEvNT_6ParamsE)
        /*0164*/ 	.word	0x00000090


	//----- nvinfo : EIATTR_MIN_STACK_SIZE
	.align		4
.L_70:
        /*0168*/ 	.byte	0x04, 0x12
        /*016a*/ 	.short	(.L_72 - .L_71)
	.align		4
.L_71:
        /*016c*/ 	.word	index@(_ZN7cutlass13device_kernelIN5flash19enable_sm80_to_sm89INS1_16FlashAttnFwdSm80INS1_25CollectiveMainloopFwdSm80ILi4ELi1ELb0EN4cute5tupleIJNS5_1CILi128EEENS7_ILi64EEENS7_ILi96EEEEEELi96ENS_10bfloat16_tEfNS_4arch4Sm80ELb1ELb0ELb1ELb1ELb1ELb0ELb1ELb0EEENS1_21CollectiveEpilogueFwdINS6_IJS8_SA_S9_EEENS6_IJNS7_ILi1EEESI_SI_EEESC_SE_Li128ELb1ELb1ELb0ELb0EEENS1_19SingleTileSchedulerILb1ELb0ELb1ELi128EEEEEEEEEvNT_6ParamsE)
        /*0170*/ 	.word	0x00000068


	//----- nvinfo : EIATTR_MIN_STACK_SIZE
	.align		4
.L_72:
        /*0174*/ 	.byte	0x04, 0x12
        /*0176*/ 	.short	(.L_74 - .L_73)
	.align		4
.L_73:
        /*0178*/ 	.word	index@(_ZN7cutlass13device_kernelIN5flash19enable_sm80_to_sm89INS1_16FlashAttnFwdSm80INS1_25CollectiveMainloopFwdSm80ILi4ELi1ELb0EN4cute5tupleIJNS5_1CILi128EEENS7_ILi64EEENS7_ILi96EEEEEELi96ENS_10bfloat16_tEfNS_4arch4Sm80ELb1ELb0ELb1ELb1ELb1ELb1ELb1ELb0EEENS1_21CollectiveEpilogueFwdINS6_IJS8_SA_S9_EEENS6_IJNS7_ILi1EEESI_SI_EEESC_SE_Li128ELb1ELb1ELb0ELb0EEENS1_19SingleTileSchedulerILb1ELb0ELb1ELi128EEEEEEEEEvNT_6ParamsE)
        /*017c*/ 	.word	0x00000070
.L_74:


//--------------------- .nv.info._ZN7cutlass13device_kernelIN5flash19enable_sm80_to_sm89INS1_16FlashAttnFwdSm80INS1_25CollectiveMainloopFwdSm80ILi4ELi1ELb0EN4cute5tupleIJNS5_1CILi128EEENS7_ILi64EEENS7_ILi96EEEEEELi96ENS_10bfloat16_tEfNS_4arch4Sm80ELb0ELb0ELb1ELb0ELb1ELb0ELb1ELb0EEENS1_21CollectiveEpilogueFwdINS6_IJS8_SA_S9_EEENS6_IJNS7_ILi1EEESI_SI_EEESC_SE_Li128ELb0ELb1ELb0ELb0EEENS1_19SingleTileSchedulerILb0ELb0ELb1ELi128EEEEEEEEEvNT_6ParamsE --------------------------
	.section	.nv.info._ZN7cutlass13device_kernelIN5flash19enable_sm80_to_sm89INS1_16FlashAttnFwdSm80INS1_25CollectiveMainloopFwdSm80ILi4ELi1ELb0EN4cute5tupleIJNS5_1CILi128EEENS7_ILi64EEENS7_ILi96EEEEEELi96ENS_10bfloat16_tEfNS_4arch4Sm80ELb0ELb0ELb1ELb0ELb1ELb0ELb1ELb0EEENS1_21CollectiveEpilogueFwdINS6_IJS8_SA_S9_EEENS6_IJNS7_ILi1EEESI_SI_EEESC_SE_Li128ELb0ELb1ELb0ELb0EEENS1_19SingleTileSchedulerILb0ELb0ELb1ELi128EEEEEEEEEvNT_6ParamsE,"",@"SHT_CUDA_INFO"
	.sectionflags	@""
	.align	4


	//----- nvinfo : EIATTR_CUDA_API_VERSION
	.align		4
        /*0000*/ 	.byte	0x04, 0x37
        /*0002*/ 	.short	(.L_76 - .L_75)
.L_75:
        /*0004*/ 	.word	0x00000082


	//----- nvinfo : EIATTR_SW2861232_WAR
	.align		4
.L_76:
        /*0008*/ 	.byte	0x01, 0x35
	.zero		2


	//----- nvinfo : EIATTR_PARAM_CBANK
	.align		4
        /*000c*/ 	.byte	0x04, 0x0a
        /*000e*/ 	.short	(.L_78 - .L_77)
	.align		4
.L_77:
        /*0010*/ 	.word	index@(.nv.constant0._ZN7cutlass13device_kernelIN5flash19enable_sm80_to_sm89INS1_16FlashAttnFwdSm80INS1_25CollectiveMainloopFwdSm80ILi4ELi1ELb0EN4cute5tupleIJNS5_1CILi128EEENS7_ILi64EEENS7_ILi96EEEEEELi96ENS_10bfloat16_tEfNS_4arch4Sm80ELb0ELb0ELb1ELb0ELb1ELb0ELb1ELb0EEENS1_21CollectiveEpilogueFwdINS6_IJS8_SA_S9_EEENS6_IJNS7_ILi1EEESI_SI_EEESC_SE_Li128ELb0ELb1ELb0ELb0EEENS1_19SingleTileSchedulerILb0ELb0ELb1ELi128EEEEEEEEEvNT_6ParamsE)
        /*0014*/ 	.short	0x0160
        /*0016*/ 	.short	0x0418


	//----- nvinfo : EIATTR_CBANK_PARAM_SIZE
	.align		4
.L_78:
        /*0018*/ 	.byte	0x03, 0x19
        /*001a*/ 	.short	0x0418


	//----- nvinfo : EIATTR_KPARAM_INFO
	.align		4
        /*001c*/ 	.byte	0x04, 0x17
        /*001e*/ 	.short	(.L_80 - .L_79)
.L_79:
        /*0020*/ 	.word	0x00000000
        /*0024*/ 	.short	0x0000
        /*0026*/ 	.short	0x0000
        /*0028*/ 	.byte	0x00, 0xf0, 0x61, 0x10


	//----- nvinfo : EIATTR_MAXREG_COUNT
	.align		4
.L_80:
        /*002c*/ 	.byte	0x03, 0x1b
        /*002e*/ 	.short	0x00ff


	//----- nvinfo : EIATTR_NUM_BARRIERS
	.align		4
        /*0030*/ 	.byte	0x02, 0x4c
        /*0032*/ 	.byte	0x02
	.zero		1


	//----- nvinfo : EIATTR_ANNOTATIONS
	.align		4
        /*0034*/ 	.byte	0x04, 0x55
        /*0036*/ 	.short	(.L_82 - .L_81)


	//   ....[0]....
.L_81:
        /*0038*/ 	.word	0x00000001
        /*003c*/ 	.byte	0xd0, 0x03, 0x00, 0x00, 0x01, 0x00, 0x00, 0x00, 0x10, 0x04, 0x00, 0x00, 0x01, 0x00, 0x00, 0x00
        /* <DEDUP_REMOVED lines=26> */
        /*01ec*/ 	.byte	0x10, 0xab, 0x00, 0x00, 0x01, 0x00, 0x00, 0x00, 0x20, 0xab, 0x00, 0x00


	//----- nvinfo : EIATTR_MERCURY_ISA_VERSION
	.align		4
.L_82:
        /*01f8*/ 	.byte	0x03, 0x5f
        /*01fa*/ 	.short	0x0000


	//----- nvinfo : EIATTR_COOP_GROUP_MASK_REGIDS
	.align		4
        /*01fc*/ 	.byte	0x04, 0x29
        /*01fe*/ 	.short	(.L_84 - .L_83)


	//   ....[0]....
.L_83:
        /*0200*/ 	.word	0xffffffff


	//   ....[1]....
        /*0204*/ 	.word	0xffffffff


	//   ....[2]....
        /*0208*/ 	.word	0xffffffff


	//   ....[3]....
        /*020c*/ 	.word	0xffffffff


	//   ....[4]....
        /*0210*/ 	.word	0xffffffff


	//   ....[5]....
        /*0214*/ 	.word	0xffffffff


	//   ....[6]....
        /*0218*/ 	.word	0xffffffff


	//   ....[7]....
        /*021c*/ 	.word	0xffffffff


	//   ....[8]....
        /*0220*/ 	.word	0xffffffff


	//   ....[9]....
        /*0224*/ 	.word	0xffffffff


	//   ....[10]....
        /*0228*/ 	.word	0xffffffff


	//   ....[11]....
        /*022c*/ 	.word	0xffffffff


	//   ....[12]....
        /*0230*/ 	.word	0xffffffff


	//   ....[13]....
        /*0234*/ 	.word	0xffffffff


	//   ....[14]....
        /*0238*/ 	.word	0xffffffff


	//   ....[15]....
        /*023c*/ 	.word	0xffffffff


	//   ....[16]....
        /*0240*/ 	.word	0xffffffff


	//   ....[17]....
        /*0244*/ 	.word	0xffffffff


	//   ....[18]....
        /*0248*/ 	.word	0xffffffff


	//   ....[19]....
        /*024c*/ 	.word	0xffffffff


	//   ....[20]....
        /*0250*/ 	.word	0xffffffff


	//   ....[21]....
        /*0254*/ 	.word	0xffffffff


	//   ....[22]....
        /*0258*/ 	.word	0xffffffff


	//   ....[23]....
        /*025c*/ 	.word	0xffffffff


	//   ....[24]....
        /*0260*/ 	.word	0xffffffff


	//   ....[25]....
        /*0264*/ 	.word	0xffffffff


	//   ....[26]....
        /*0268*/ 	.word	0xffffffff


	//   ....[27]....
        /*026c*/ 	.word	0xffffffff


	//   ....[28]....
        /*0270*/ 	.word	0xffffffff


	//   ....[29]....
        /*0274*/ 	.word	0xffffffff


	//   ....[30]....
        /*0278*/ 	.word	0xffffffff


	//   ....[31]....
        /*027c*/ 	.word	0xffffffff


	//   ....[32]....
        /*0280*/ 	.word	0xffffffff


	//   ....[33]....
        /*0284*/ 	.word	0xffffffff


	//   ....[34]....
        /*0288*/ 	.word	0xffffffff


	//   ....[35]....
        /*028c*/ 	.word	0xffffffff


	//   ....[36]....
        /*0290*/ 	.word	0xffffffff


	//   ....[37]....
        /*0294*/ 	.word	0xffffffff


	//   ....[38]....
        /*0298*/ 	.word	0xffffffff


	//   ....[39]....
        /*029c*/ 	.word	0xffffffff


	//   ....[40]....
        /*02a0*/ 	.word	0xffffffff


	//   ....[41]....
        /*02a4*/ 	.word	0xffffffff


	//   ....[42]....
        /*02a8*/ 	.word	0xffffffff


	//   ....[43]....
        /*02ac*/ 	.word	0xffffffff


	//   ....[44]....
        /*02b0*/ 	.word	0xffffffff


	//   ....[45]....
        /*02b4*/ 	.word	0xffffffff


	//   ....[46]....
        /*02b8*/ 	.word	0xffffffff


	//   ....[47]....
        /*02bc*/ 	.word	0xffffffff


	//   ....[48]....
        /*02c0*/ 	.word	0xffffffff


	//   ....[49]....
        /*02c4*/ 	.word	0xffffffff


	//   ....[50]....
        /*02c8*/ 	.word	0xffffffff


	//   ....[51]....
        /*02cc*/ 	.word	0xffffffff


	//   ....[52]....
        /*02d0*/ 	.word	0xffffffff


	//   ....[53]....
        /*02d4*/ 	.word	0xffffffff


	//   ....[54]....
        /*02d8*/ 	.word	0xffffffff


	//   ....[55]....
        /*02dc*/ 	.word	0xffffffff


	//   ....[56]....
        /*02e0*/ 	.word	0xffffffff


	//   ....[57]....
        /*02e4*/ 	.word	0xffffffff


	//   ....[58]....
        /*02e8*/ 	.word	0xffffffff


	//   ....[59]....
        /*02ec*/ 	.word	0xffffffff


	//   ....[60]....
        /*02f0*/ 	.word	0xffffffff


	//   ....[61]....
        /*02f4*/ 	.word	0xffffffff


	//   ....[62]....
        /*02f8*/ 	.word	0xffffffff


	//   ....[63]....
        /*02fc*/ 	.word	0xffffffff


	//   ....[64]....
        /*0300*/ 	.word	0xffffffff


	//   ....[65]....
        /*0304*/ 	.word	0xffffffff


	//   ....[66]....
        /*0308*/ 	.word	0xffffffff


	//   ....[67]....
        /*030c*/ 	.word	0xffffffff


	//----- nvinfo : EIATTR_COOP_GROUP_INSTR_OFFSETS
	.align		4
.L_84:
        /*0310*/ 	.byte	0x04, 0x28
        /*0312*/ 	.short	(.L_86 - .L_85)


	//   ....[0]....
.L_85:
        /*0314*/ 	.word	0x00000660


	//   ....[1]....
        /*0318*/ 	.word	0x000006b0


	//   ....[2]....
        /*031c*/ 	.word	0x00000790


	//   ....[3]....
        /*0320*/ 	.word	0x000007c0


	//   ....[4]....
        /*0324*/ 	.word	0x00000a50


	//   ....[5]....
        /*0328*/ 	.word	0x00000a80


	//   ....[6]....
        /*032c*/ 	.word	0x00000ab0


	//   ....[7]....
        /*0330*/ 	.word	0x00000af0


	//   ....[8]....
        /*0334*/ 	.word	0x00001040


	//   ....[9]....
        /*0338*/ 	.word	0x00001070


	//   ....[10]....
        /*033c*/ 	.word	0x00001080


	//   ....[11]....
        /*0340*/ 	.word	0x000010b0


	//   ....[12]....
        /*0344*/ 	.word	0x00001730


	//   ....[13]....
        /*0348*/ 	.word	0x00001750


	//   ....[14]....
        /*034c*/ 	.word	0x00001770


	//   ....[15]....
        /*0350*/ 	.word	0x000017a0


	//   ....[16]....
        /*0354*/ 	.word	0x00002ca0


	//   ....[17]....
        /*0358*/ 	.word	0x00002cd0


	//   ....[18]....
        /*035c*/ 	.word	0x00002cf0


	//   ....[19]....
        /*0360*/ 	.word	0x00002d10


	//   ....[20]....
        /*0364*/ 	.word	0x00003580


	//   ....[21]....
        /*0368*/ 	.word	0x000036d0


	//   ....[22]....
        /*036c*/ 	.word	0x00003700


	//   ....[23]....
        /*0370*/ 	.word	0x00003800


	//   ....[24]....
        /*0374*/ 	.word	0x00003840


	//   ....[25]....
        /*0378*/ 	.word	0x00003980


	//   ....[26]....
        /*037c*/ 	.word	0x000039b0


	//   ....[27]....
        /*0380*/ 	.word	0x00003b50


	//   ....[28]....
        /*0384*/ 	.word	0x000056b0


	//   ....[29]....
        /*0388*/ 	.word	0x000056c0


	//   ....[30]....
        /*038c*/ 	.word	0x00005740


	//   ....[31]....
        /*0390*/ 	.word	0x00005770


	//   ....[32]....
        /*0394*/ 	.word	0x000059d0


	//   ....[33]....
        /*0398*/ 	.word	0x000059e0


	//   ....[34]....
        /*039c*/ 	.word	0x00005ad0


	//   ....[35]....
        /*03a0*/ 	.word	0x00005af0


	//   ....[36]....
        /*03a4*/ 	.word	0x00006ed0


	//   ....[37]....
        /*03a8*/ 	.word	0x00006f40


	//   ....[38]....
        /*03ac*/ 	.word	0x00006fe0


	//   ....[39]....
        /*03b0*/ 	.word	0x00007040


	//   ....[40]....
        /*03b4*/ 	.word	0x00007070


	//   ....[41]....
        /*03b8*/ 	.word	0x000070a0


	//   ....[42]....
        /*03bc*/ 	.word	0x000071d0


	//   ....[43]....
        /*03c0*/ 	.word	0x000076a0


	//   ....[44]....
        /*03c4*/ 	.word	0x00009690


	//   ....[45]....
        /*03c8*/ 	.word	0x000096a0


	//   ....[46]....
        /*03cc*/ 	.word	0x000096b0


	//   ....[47]....
        /*03d0*/ 	.word	0x000096c0


	//   ....[48]....
        /*03d4*/ 	.word	0x000096f0


	//   ....[49]....
        /*03d8*/ 	.word	0x00009730


	//   ....[50]....
        /*03dc*/ 	.word	0x00009740


	//   ....[51]....
        /*03e0*/ 	.word	0x00009750


	//   ....[52]....
        /*03e4*/ 	.word	0x0000ac90


	//   ....[53]....
        /*03e8*/ 	.word	0x0000aca0


	//   ....[54]....
        /*03ec*/ 	.word	0x0000acc0


	//   ....[55]....
        /*03f0*/ 	.word	0x0000acd0


	//   ....[56]....
        /*03f4*/ 	.word	0x0000ace0


	//   ....[57]....
        /*03f8*/ 	.word	0x0000acf0


	//   ....[58]....
        /*03fc*/ 	.word	0x0000ad00


	//   ....[59]....
        /*0400*/ 	.word	0x0000ad10


	//   ....[60]....
        /*0404*/ 	.word	0x0000ae80


	//   ....[61]....
        /*0408*/ 	.word	0x0000aeb0


	//   ....[62]....
        /*040c*/ 	.word	0x0000b020


	//   ....[63]....
        /*0410*/ 	.word	0x0000b050


	//   ....[64]....
        /*0414*/ 	.word	0x0000b180


	//   ....[65]....
        /*0418*/ 	.word	0x0000b1b0


	//   ....[66]....
        /*041c*/ 	.word	0x0000b2e0


	//   ....[67]....
        /*0420*/ 	.word	0x0000b300


	//----- nvinfo : EIATTR_EXIT_INSTR_OFFSETS
	.align		4
.L_86:
        /*0424*/ 	.byte	0x04, 0x1c
        /*0426*/ 	.short	(.L_88 - .L_87)


	//   ....[0]....
.L_87:
        /*0428*/ 	.word	0x00000040


	//   ....[1]....
        /*042c*/ 	.word	0x0000b310


	//   ....[2]....
        /*0430*/ 	.word	0x0000b3c0


	//   ....[3]....
        /*0434*/ 	.word	0x0000b420


	//----- nvinfo : EIATTR_CTAIDZ_USED
	.align		4
.L_88:
        /*0438*/ 	.byte	0x01, 0x04
	.zero		2


	//----- nvinfo : EIATTR_MAX_THREADS
	.align		4
        /*043c*/ 	.byte	0x04, 0x05
        /*043e*/ 	.short	(.L_90 - .L_89)
.L_89:
        /*0440*/ 	.word	0x00000080
        /*0444*/ 	.word	0x00000001
        /*0448*/ 	.word	0x00000001


	//----- nvinfo : EIATTR_CRS_STACK_SIZE
	.align		4
.L_90:
        /*044c*/ 	.byte	0x04, 0x1e
        /*044e*/ 	.short	(.L_92 - .L_91)
.L_91:
        /*0450*/ 	.word	0x00000000
.L_92:


//--------------------- .nv.info._ZN7cutlass13device_kernelIN5flash19enable_sm80_to_sm89INS1_16FlashAttnFwdSm80INS1_25CollectiveMainloopFwdSm80ILi4ELi1ELb0EN4cute5tupleIJNS5_1CILi128EEENS7_ILi64EEENS7_ILi96EEEEEELi96ENS_10bfloat16_tEfNS_4arch4Sm80ELb0ELb0ELb1ELb1ELb1ELb0ELb1ELb0EEENS1_21CollectiveEpilogueFwdINS6_IJS8_SA_S9_EEENS6_IJNS7_ILi1EEESI_SI_EEESC_SE_Li128ELb1ELb1ELb0ELb0EEENS1_19SingleTileSchedulerILb1ELb0ELb1ELi128EEEEEEEEEvNT_6ParamsE --------------------------
	.section	.nv.info._ZN7cutlass13device_kernelIN5flash19enable_sm80_to_sm89INS1_16FlashAttnFwdSm80INS1_25CollectiveMainloopFwdSm80ILi4ELi1ELb0EN4cute5tupleIJNS5_1CILi128EEENS7_ILi64EEENS7_ILi96EEEEEELi96ENS_10bfloat16_tEfNS_4arch4Sm80ELb0ELb0ELb1ELb1ELb1ELb0ELb1ELb0EEENS1_21CollectiveEpilogueFwdINS6_IJS8_SA_S9_EEENS6_IJNS7_ILi1EEESI_SI_EEESC_SE_Li128ELb1ELb1ELb0ELb0EEENS1_19SingleTileSchedulerILb1ELb0ELb1ELi128EEEEEEEEEvNT_6ParamsE,"",@"SHT_CUDA_INFO"
	.sectionflags	@""
	.align	4


	//----- nvinfo : EIATTR_CUDA_API_VERSION
	.align		4
        /*0000*/ 	.byte	0x04, 0x37
        /*0002*/ 	.short	(.L_94 - .L_93)
.L_93:
        /*0004*/ 	.word	0x00000082


	//----- nvinfo : EIATTR_SW2861232_WAR
	.align		4
.L_94:
        /*0008*/ 	.byte	0x01, 0x35
	.zero		2


	//----- nvinfo : EIATTR_PARAM_CBANK
	.align		4
        /*000c*/ 	.byte	0x04, 0x0a
        /*000e*/ 	.short	(.L_96 - .L_95)
	.align		4
.L_95:
        /*0010*/ 	.word	index@(.nv.constant0._ZN7cutlass13device_kernelIN5flash19enable_sm80_to_sm89INS1_16FlashAttnFwdSm80INS1_25CollectiveMainloopFwdSm80ILi4ELi1ELb0EN4cute5tupleIJNS5_1CILi128EEENS7_ILi64EEENS7_ILi96EEEEEELi96ENS_10bfloat16_tEfNS_4arch4Sm80ELb0ELb0ELb1ELb1ELb1ELb0ELb1ELb0EEENS1_21CollectiveEpilogueFwdINS6_IJS8_SA_S9_EEENS6_IJNS7_ILi1EEESI_SI_EEESC_SE_Li128ELb1ELb1ELb0ELb0EEENS1_19SingleTileSchedulerILb1ELb0ELb1ELi128EEEEEEEEEvNT_6ParamsE)
        /*0014*/ 	.short	0x0160
        /*0016*/ 	.short	0x0418


	//----- nvinfo : EIATTR_CBANK_PARAM_SIZE
	.align		4
.L_96:
        /*0018*/ 	.byte	0x03, 0x19
        /*001a*/ 	.short	0x0418


	//----- nvinfo : EIATTR_KPARAM_INFO
	.align		4
        /*001c*/ 	.byte	0x04, 0x17
        /*001e*/ 	.short	(.L_98 - .L_97)
.L_97:
        /*0020*/ 	.word	0x00000000
        /*0024*/ 	.short	0x0000
        /*0026*/ 	.short	0x0000
        /*0028*/ 	.byte	0x00, 0xf0, 0x61, 0x10


	//----- nvinfo : EIATTR_MAXREG_COUNT
	.align		4
.L_98:
        /*002c*/ 	.byte	0x03, 0x1b
        /*002e*/ 	.short	0x00ff


	//----- nvinfo : EIATTR_NUM_BARRIERS
	.align		4
        /*0030*/ 	.byte	0x02, 0x4c
        /*0032*/ 	.byte	0x02
	.zero		1


	//----- nvinfo : EIATTR_ANNOTATIONS
	.align		4
        /*0034*/ 	.byte	0x04, 0x55
        /*0036*/ 	.short	(.L_100 - .L_99)


	//   ....[0]....
.L_99:
        /* <DEDUP_REMOVED lines=17> */
        /*013c*/ 	.byte	0xb0, 0xb6, 0x00, 0x00


	//----- nvinfo : EIATTR_MERCURY_ISA_VERSION
	.align		4
.L_100:
        /*0140*/ 	.byte	0x03, 0x5f
        /*0142*/ 	.short	0x0000


	//----- nvinfo : EIATTR_COOP_GROUP_MASK_REGIDS
	.align		4
        /*0144*/ 	.byte	0x04, 0x29
        /*0146*/ 	.short	(.L_102 - .L_101)


	//   ....[0]....
.L_101:
        /*0148*/ 	.word	0xffffffff


	//   ....[1]....
        /*014c*/ 	.word	0xffffffff


	//   ....[2]....
        /*0150*/ 	.word	0xffffffff


	//   ....[3]....
        /*0154*/ 	.word	0xffffffff


	//   ....[4]....
        /*0158*/ 	.word	0xffffffff


	//   ....[5]....
        /*015c*/ 	.word	0xffffffff


	//   ....[6]....
        /*0160*/ 	.word	0xffffffff


	//   ....[7]....
        /*0164*/ 	.word	0xffffffff


	//   ....[8]....
        /*0168*/ 	.word	0xffffffff


	//   ....[9]....
        /*016c*/ 	.word	0xffffffff


	//   ....[10]....
        /*0170*/ 	.word	0xffffffff


	//   ....[11]....
        /*0174*/ 	.word	0xffffffff


	//   ....[12]....
        /*0178*/ 	.word	0xffffffff


	//   ....[13]....
        /*017c*/ 	.word	0xffffffff


	//   ....[14]....
        /*0180*/ 	.word	0xffffffff


	//   ....[15]....
        /*0184*/ 	.word	0xffffffff


	//   ....[16]....
        /*0188*/ 	.word	0xffffffff


	//   ....[17]....
        /*018c*/ 	.word	0xffffffff


	//   ....[18]....
        /*0190*/ 	.word	0xffffffff


	//   ....[19]....
        /*0194*/ 	.word	0xffffffff


	//   ....[20]....
        /*0198*/ 	.word	0xffffffff


	//   ....[21]....
        /*019c*/ 	.word	0xffffffff


	//   ....[22]....
        /*01a0*/ 	.word	0xffffffff


	//   ....[23]....
        /*01a4*/ 	.word	0xffffffff


	//   ....[24]....
        /*01a8*/ 	.word	0xffffffff


	//   ....[25]....
        /*01ac*/ 	.word	0xffffffff


	//   ....[26]....
        /*01b0*/ 	.word	0xffffffff


	//   ....[27]....
        /*01b4*/ 	.word	0xffffffff


	//   ....[28]....
        /*01b8*/ 	.word	0xffffffff


	//   ....[29]....
        /*01bc*/ 	.word	0xffffffff


	//   ....[30]....
        /*01c0*/ 	.word	0xffffffff


	//   ....[31]....
        /*01c4*/ 	.word	0xffffffff


	//   ....[32]....
        /*01c8*/ 	.word	0xffffffff


	//   ....[33]....
        /*01cc*/ 	.word	0xffffffff


	//   ....[34]....
        /*01d0*/ 	.word	0xffffffff


	//   ....[35]....
        /*01d4*/ 	.word	0xffffffff


	//   ....[36]....
        /*01d8*/ 	.word	0xffffffff


	//   ....[37]....
        /*01dc*/ 	.word	0xffffffff


	//   ....[38]....
        /*01e0*/ 	.word	0xffffffff


	//   ....[39]....
        /*01e4*/ 	.word	0xffffffff


	//   ....[40]....
        /*01e8*/ 	.word	0xffffffff


	//   ....[41]....
        /*01ec*/ 	.word	0xffffffff


	//   ....[42]....
        /*01f0*/ 	.word	0xffffffff


	//   ....[43]....
        /*01f4*/ 	.word	0xffffffff


	//   ....[44]....
        /*01f8*/ 	.word	0xffffffff


	//   ....[45]....
        /*01fc*/ 	.word	0xffffffff


	//   ....[46]....
        /*0200*/ 	.word	0xffffffff


	//   ....[47]....
        /*0204*/ 	.word	0xffffffff


	//   ....[48]....
        /*0208*/ 	.word	0xffffffff


	//   ....[49]....
        /*020c*/ 	.word	0xffffffff


	//   ....[50]....
        /*0210*/ 	.word	0xffffffff


	//   ....[51]....
        /*0214*/ 	.word	0xffffffff


	//   ....[52]....
        /*0218*/ 	.word	0xffffffff


	//   ....[53]....
        /*021c*/ 	.word	0xffffffff


	//   ....[54]....
        /*0220*/ 	.word	0xffffffff


	//   ....[55]....
        /*0224*/ 	.word	0xffffffff


	//   ....[56]....
        /*0228*/ 	.word	0xffffffff


	//   ....[57]....
        /*022c*/ 	.word	0xffffffff


	//   ....[58]....
        /*0230*/ 	.word	0xffffffff


	//   ....[59]....
        /*0234*/ 	.word	0xffffffff


	//   ....[60]....
        /*0238*/ 	.word	0xffffffff


	//   ....[61]....
        /*023c*/ 	.word	0xffffffff


	//   ....[62]....
        /*0240*/ 	.word	0xffffffff


	//   ....[63]....
        /*0244*/ 	.word	0xffffffff


	//   ....[64]....
        /*0248*/ 	.word	0xffffffff


	//   ....[65]....
        /*024c*/ 	.word	0xffffffff


	//   ....[66]....
        /*0250*/ 	.word	0xffffffff


	//   ....[67]....
        /*0254*/ 	.word	0xffffffff


	//   ....[68]....
        /*0258*/ 	.word	0xffffffff


	//   ....[69]....
        /*025c*/ 	.word	0xffffffff


	//   ....[70]....
        /*0260*/ 	.word	0xffffffff


	//   ....[71]....
        /*0264*/ 	.word	0xffffffff


	//   ....[72]....
        /*0268*/ 	.word	0xffffffff


	//   ....[73]....
        /*026c*/ 	.word	0xffffffff


	//   ....[74]....
        /*0270*/ 	.word	0xffffffff


	//   ....[75]....
        /*0274*/ 	.word	0xffffffff


	//   ....[76]....
        /*0278*/ 	.word	0xffffffff


	//----- nvinfo : EIATTR_COOP_GROUP_INSTR_OFFSETS
	.align		4
.L_102:
        /*027c*/ 	.byte	0x04, 0x28
        /*027e*/ 	.short	(.L_104 - .L_103)


	//   ....[0]....
.L_103:
        /*0280*/ 	.word	0x00000090


	//   ....[1]....
        /*0284*/ 	.word	0x00000f60


	//   ....[2]....
        /*0288*/ 	.word	0x00000f90


	//   ....[3]....
        /*028c*/ 	.word	0x00001130


	//   ....[4]....
        /*0290*/ 	.word	0x00001160


	//   ....[5]....
        /*0294*/ 	.word	0x00001280


	//   ....[6]....
        /*0298*/ 	.word	0x000012b0


	//   ....[7]....
        /*029c*/ 	.word	0x000013d0


	//   ....[8]....
        /*02a0*/ 	.word	0x00001410


	//   ....[9]....
        /*02a4*/ 	.word	0x000018f0


	//   ....[10]....
        /*02a8*/ 	.word	0x00001920


	//   ....[11]....
        /*02ac*/ 	.word	0x00001a30


	//   ....[12]....
        /*02b0*/ 	.word	0x00001ad0


	//   ....[13]....
        /*02b4*/ 	.word	0x00001ae0


	//   ....[14]....
        /*02b8*/ 	.word	0x00001b00


	//   ....[15]....
        /*02bc*/ 	.word	0x00001b30


	//   ....[16]....
        /*02c0*/ 	.word	0x00001b60


	//   ....[17]....
        /*02c4*/ 	.word	0x00003310


	//   ....[18]....
        /*02c8*/ 	.word	0x00003320


	//   ....[19]....
        /*02cc*/ 	.word	0x00003390


	//   ....[20]....
        /*02d0*/ 	.word	0x000033b0


	//   ....[21]....
        /*02d4*/ 	.word	0x00003c00


	//   ....[22]....
        /*02d8*/ 	.word	0x00003ce0


	//   ....[23]....
        /*02dc*/ 	.word	0x00003d40


	//   ....[24]....
        /*02e0*/ 	.word	0x00003e10


	//   ....[25]....
        /*02e4*/ 	.word	0x00003e40


	//   ....[26]....
        /*02e8*/ 	.word	0x00003f70


	//   ....[27]....
        /*02ec*/ 	.word	0x00003f90


	//   ....[28]....
        /*02f0*/ 	.word	0x000040c0


	//   ....[29]....
        /*02f4*/ 	.word	0x000059f0


	//   ....[30]....
        /*02f8*/ 	.word	0x00005a00


	//   ....[31]....
        /*02fc*/ 	.word	0x00005a10


	//   ....[32]....
        /*0300*/ 	.word	0x00005a20


	//   ....[33]....
        /*0304*/ 	.word	0x00005e30


	//   ....[34]....
        /*0308*/ 	.word	0x00005e50


	//   ....[35]....
        /*030c*/ 	.word	0x00005e70


	//   ....[36]....
        /*0310*/ 	.word	0x00005ef0


	//   ....[37]....
        /*0314*/ 	.word	0x00007140


	//   ....[38]....
        /*0318*/ 	.word	0x000071d0


	//   ....[39]....
        /*031c*/ 	.word	0x000072d0


	//   ....[40]....
        /*0320*/ 	.word	0x00007320


	//   ....[41]....
        /*0324*/ 	.word	0x00007360


	//   ....[42]....
        /*0328*/ 	.word	0x00007450


	//   ....[43]....
        /*032c*/ 	.word	0x00007460


	//   ....[44]....
        /*0330*/ 	.word	0x000079a0


	//   ....[45]....
        /*0334*/ 	.word	0x00009640


	//   ....[46]....
        /*0338*/ 	.word	0x00009650


	//   ....[47]....
        /*033c*/ 	.word	0x00009660


	//   ....[48]....
        /*0340*/ 	.word	0x00009670


	//   ....[49]....
        /*0344*/ 	.word	0x000096a0


	//   ....[50]....
        /*0348*/ 	.word	0x000096c0


	//   ....[51]....
        /*034c*/ 	.word	0x000096e0


	//   ....[52]....
        /*0350*/ 	.word	0x000096f0


	//   ....[53]....
        /*0354*/ 	.word	0x0000add0


	//   ....[54]....
        /*0358*/ 	.word	0x0000ae00


	//   ....[55]....
        /*035c*/ 	.word	0x0000ae30


	//   ....[56]....
        /*0360*/ 	.word	0x0000ae50


	//   ....[57]....
        /*0364*/ 	.word	0x0000ae60


	//   ....[58]....
        /*0368*/ 	.word	0x0000ae70


	//   ....[59]....
        /*036c*/ 	.word	0x0000ae80


	//   ....[60]....
        /*0370*/ 	.word	0x0000ae90


	//   ....[61]....
        /*0374*/ 	.word	0x0000b0b0


	//   ....[62]....
        /*0378*/ 	.word	0x0000b0c0


	//   ....[63]....
        /*037c*/ 	.word	0x0000b240


	//   ....[64]....
        /*0380*/ 	.word	0x0000b270


	//   ....[65]....
        /*0384*/ 	.word	0x0000b3c0


	//   ....[66]....
        /*0388*/ 	.word	0x0000b3f0


	//   ....[67]....
        /*038c*/ 	.word	0x0000b540


	//   ....[68]....
        /*0390*/ 	.word	0x0000b560


	//   ....[69]....
        /*0394*/ 	.word	0x0000bd50


	//   ....[70]....
        /*0398*/ 	.word	0x0000bd70


	//   ....[71]....
        /*039c*/ 	.word	0x0000bec0


	//   ....[72]....
        /*03a0*/ 	.word	0x0000bef0


	//   ....[73]....
        /*03a4*/ 	.word	0x0000c020


	//   ....[74]....
        /*03a8*/ 	.word	0x0000c050


	//   ....[75]....
        /*03ac*/ 	.word	0x0000c180


	//   ....[76]....
        /*03b0*/ 	.word	0x0000c1a0


	//----- nvinfo : EIATTR_EXIT_INSTR_OFFSETS
	.align		4
.L_104:
        /*03b4*/ 	.byte	0x04, 0x1c
        /*03b6*/ 	.short	(.L_106 - .L_105)


	//   ....[0]....
.L_105:
        /*03b8*/ 	.word	0x00000350


	//   ....[1]....
        /*03bc*/ 	.word	0x0000b570


	//   ....[2]....
        /*03c0*/ 	.word	0x0000b640


	//   ....[3]....
        /*03c4*/ 	.word	0x0000b6a0


	//   ....[4]....
        /*03c8*/ 	.word	0x0000c1b0


	//   ....[5]....
        /*03cc*/ 	.word	0x0000c260


	//   ....[6]....
        /*03d0*/ 	.word	0x0000c2c0


	//----- nvinfo : EIATTR_CTAIDZ_USED
	.align		4
.L_106:
        /*03d4*/ 	.byte	0x01, 0x04
	.zero		2


	//----- nvinfo : EIATTR_MAX_THREADS
	.align		4
        /*03d8*/ 	.byte	0x04, 0x05
        /*03da*/ 	.short	(.L_108 - .L_107)
.L_107:
        /*03dc*/ 	.word	0x00000080
        /*03e0*/ 	.word	0x00000001
        /*03e4*/ 	.word	0x00000001


	//----- nvinfo : EIATTR_CRS_STACK_SIZE
	.align		4
.L_108:
        /*03e8*/ 	.byte	0x04, 0x1e
        /*03ea*/ 	.short	(.L_110 - .L_109)
.L_109:
        /*03ec*/ 	.word	0x00000000
.L_110:


//--------------------- .nv.info._ZN7cutlass13device_kernelIN5flash19enable_sm80_to_sm89INS1_16FlashAttnFwdSm80INS1_25CollectiveMainloopFwdSm80ILi4ELi1ELb0EN4cute5tupleIJNS5_1CILi128EEENS7_ILi64EEENS7_ILi96EEEEEELi96ENS_10bfloat16_tEfNS_4arch4Sm80ELb0ELb0ELb1ELb1ELb1ELb1ELb1ELb0EEENS1_21CollectiveEpilogueFwdINS6_IJS8_SA_S9_EEENS6_IJNS7_ILi1EEESI_SI_EEESC_SE_Li128ELb1ELb1ELb0ELb0EEENS1_19SingleTileSchedulerILb1ELb0ELb1ELi128EEEEEEEEEvNT_6ParamsE --------------------------
	.section	.nv.info._ZN7cutlass13device_kernelIN5flash19enable_sm80_to_sm89INS1_16FlashAttnFwdSm80INS1_25CollectiveMainloopFwdSm80ILi4ELi1ELb0EN4cute5tupleIJNS5_1CILi128EEENS7_ILi64EEENS7_ILi96EEEEEELi96ENS_10bfloat16_tEfNS_4arch4Sm80ELb0ELb0ELb1ELb1ELb1ELb1ELb1ELb0EEENS1_21CollectiveEpilogueFwdINS6_IJS8_SA_S9_EEENS6_IJNS7_ILi1EEESI_SI_EEESC_SE_Li128ELb1ELb1ELb0ELb0EEENS1_19SingleTileSchedulerILb1ELb0ELb1ELi128EEEEEEEEEvNT_6ParamsE,"",@"SHT_CUDA_INFO"
	.sectionflags	@""
	.align	4


	//----- nvinfo : EIATTR_CUDA_API_VERSION
	.align		4
        /*0000*/ 	.byte	0x04, 0x37
        /*0002*/ 	.short	(.L_112 - .L_111)
.L_111:
        /*0004*/ 	.word	0x00000082


	//----- nvinfo : EIATTR_SW2861232_WAR
	.align		4
.L_112:
        /*0008*/ 	.byte	0x01, 0x35
	.zero		2


	//----- nvinfo : EIATTR_PARAM_CBANK
	.align		4
        /*000c*/ 	.byte	0x04, 0x0a
        /*000e*/ 	.short	(.L_114 - .L_113)
	.align		4
.L_113:
        /*0010*/ 	.word	index@(.nv.constant0._ZN7cutlass13device_kernelIN5flash19enable_sm80_to_sm89INS1_16FlashAttnFwdSm80INS1_25CollectiveMainloopFwdSm80ILi4ELi1ELb0EN4cute5tupleIJNS5_1CILi128EEENS7_ILi64EEENS7_ILi96EEEEEELi96ENS_10bfloat16_tEfNS_4arch4Sm80ELb0ELb0ELb1ELb1ELb1ELb1ELb1ELb0EEENS1_21CollectiveEpilogueFwdINS6_IJS8_SA_S9_EEENS6_IJNS7_ILi1EEESI_SI_EEESC_SE_Li128ELb1ELb1ELb0ELb0EEENS1_19SingleTileSchedulerILb1ELb0ELb1ELi128EEEEEEEEEvNT_6ParamsE)
        /*0014*/ 	.short	0x0160
        /*0016*/ 	.short	0x0418


	//----- nvinfo : EIATTR_CBANK_PARAM_SIZE
	.align		4
.L_114:
        /*0018*/ 	.byte	0x03, 0x19
        /*001a*/ 	.short	0x0418


	//----- nvinfo : EIATTR_KPARAM_INFO
	.align		4
        /*001c*/ 	.byte	0x04, 0x17
        /*001e*/ 	.short	(.L_116 - .L_115)
.L_115:
        /*0020*/ 	.word	0x00000000
        /*0024*/ 	.short	0x0000
        /*0026*/ 	.short	0x0000
        /*0028*/ 	.byte	0x00, 0xf0, 0x61, 0x10


	//----- nvinfo : EIATTR_MAXREG_COUNT
	.align		4
.L_116:
        /*002c*/ 	.byte	0x03, 0x1b
        /*002e*/ 	.short	0x00ff


	//----- nvinfo : EIATTR_NUM_BARRIERS
	.align		4
        /*0030*/ 	.byte	0x02, 0x4c
        /*0032*/ 	.byte	0x02
	.zero		1


	//----- nvinfo : EIATTR_ANNOTATIONS
	.align		4
        /*0034*/ 	.byte	0x04, 0x55
        /*0036*/ 	.short	(.L_118 - .L_117)


	//   ....[0]....
.L_117:
        /* <DEDUP_REMOVED lines=19> */


	//----- nvinfo : EIATTR_MERCURY_ISA_VERSION
	.align		4
.L_118:
        /*0150*/ 	.byte	0x03, 0x5f
        /*0152*/ 	.short	0x0000


	//----- nvinfo : EIATTR_COOP_GROUP_MASK_REGIDS
	.align		4
        /*0154*/ 	.byte	0x04, 0x29
        /*0156*/ 	.short	(.L_120 - .L_119)


	//   ....[0]....
.L_119:
        /*0158*/ 	.word	0xffffffff


	//   ....[1]....
        /*015c*/ 	.word	0xffffffff


	//   ....[2]....
        /*0160*/ 	.word	0xffffffff


	//   ....[3]....
        /*0164*/ 	.word	0xffffffff


	//   ....[4]....
        /*0168*/ 	.word	0xffffffff


	//   ....[5]....
        /*016c*/ 	.word	0xffffffff


	//   ....[6]....
        /*0170*/ 	.word	0xffffffff


	//   ....[7]....
        /*0174*/ 	.word	0xffffffff


	//   ....[8]....
        /*0178*/ 	.word	0xffffffff


	//   ....[9]....
        /*017c*/ 	.word	0xffffffff


	//   ....[10]....
        /*0180*/ 	.word	0xffffffff


	//   ....[11]....
        /*0184*/ 	.word	0xffffffff


	//   ....[12]....
        /*0188*/ 	.word	0xffffffff


	//   ....[13]....
        /*018c*/ 	.word	0xffffffff


	//   ....[14]....
        /*0190*/ 	.word	0xffffffff


	//   ....[15]....
        /*0194*/ 	.word	0xffffffff


	//   ....[16]....
        /*0198*/ 	.word	0xffffffff


	//   ....[17]....
        /*019c*/ 	.word	0xffffffff


	//   ....[18]....
        /*01a0*/ 	.word	0xffffffff


	//   ....[19]....
        /*01a4*/ 	.word	0xffffffff


	//   ....[20]....
        /*01a8*/ 	.word	0xffffffff


	//   ....[21]....
        /*01ac*/ 	.word	0xffffffff


	//   ....[22]....
        /*01b0*/ 	.word	0xffffffff


	//   ....[23]....
        /*01b4*/ 	.word	0xffffffff


	//   ....[24]....
        /*01b8*/ 	.word	0xffffffff


	//   ....[25]....
        /*01bc*/ 	.word	0xffffffff


	//   ....[26]....
        /*01c0*/ 	.word	0xffffffff


	//   ....[27]....
        /*01c4*/ 	.word	0xffffffff


	//   ....[28]....
        /*01c8*/ 	.word	0xffffffff


	//   ....[29]....
        /*01cc*/ 	.word	0xffffffff


	//   ....[30]....
        /*01d0*/ 	.word	0xffffffff


	//   ....[31]....
        /*01d4*/ 	.word	0xffffffff


	//   ....[32]....
        /*01d8*/ 	.word	0xffffffff


	//   ....[33]....
        /*01dc*/ 	.word	0xffffffff


	//   ....[34]....
        /*01e0*/ 	.word	0xffffffff


	//   ....[35]....
        /*01e4*/ 	.word	0xffffffff


	//   ....[36]....
        /*01e8*/ 	.word	0xffffffff


	//   ....[37]....
        /*01ec*/ 	.word	0xffffffff


	//   ....[38]....
        /*01f0*/ 	.word	0xffffffff


	//   ....[39]....
        /*01f4*/ 	.word	0xffffffff


	//   ....[40]....
        /*01f8*/ 	.word	0xffffffff


	//   ....[41]....
        /*01fc*/ 	.word	0xffffffff


	//   ....[42]....
        /*0200*/ 	.word	0xffffffff


	//   ....[43]....
        /*0204*/ 	.word	0xffffffff


	//   ....[44]....
        /*0208*/ 	.word	0xffffffff


	//   ....[45]....
        /*020c*/ 	.word	0xffffffff


	//   ....[46]....
        /*0210*/ 	.word	0xffffffff


	//   ....[47]....
        /*0214*/ 	.word	0xffffffff


	//   ....[48]....
        /*0218*/ 	.word	0xffffffff


	//   ....[49]....
        /*021c*/ 	.word	0xffffffff


	//   ....[50]....
        /*0220*/ 	.word	0xffffffff


	//   ....[51]....
        /*0224*/ 	.word	0xffffffff


	//   ....[52]....
        /*0228*/ 	.word	0xffffffff


	//   ....[53]....
        /*022c*/ 	.word	0xffffffff


	//   ....[54]....
        /*0230*/ 	.word	0xffffffff


	//   ....[55]....
        /*0234*/ 	.word	0xffffffff


	//   ....[56]....
        /*0238*/ 	.word	0xffffffff


	//   ....[57]....
        /*023c*/ 	.word	0xffffffff


	//   ....[58]....
        /*0240*/ 	.word	0xffffffff


	//   ....[59]....
        /*0244*/ 	.word	0xffffffff


	//   ....[60]....
        /*0248*/ 	.word	0xffffffff


	//   ....[61]....
        /*024c*/ 	.word	0xffffffff


	//   ....[62]....
        /*0250*/ 	.word	0xffffffff


	//   ....[63]....
        /*0254*/ 	.word	0xffffffff


	//   ....[64]....
        /*0258*/ 	.word	0xffffffff


	//   ....[65]....
        /*025c*/ 	.word	0xffffffff


	//   ....[66]....
        /*0260*/ 	.word	0xffffffff


	//   ....[67]....
        /*0264*/ 	.word	0xffffffff


	//   ....[68]....
        /*0268*/ 	.word	0xffffffff


	//   ....[69]....
        /*026c*/ 	.word	0xffffffff


	//   ....[70]....
        /*0270*/ 	.word	0xffffffff


	//   ....[71]....
        /*0274*/ 	.word	0xffffffff


	//   ....[72]....
        /*0278*/ 	.word	0xffffffff


	//   ....[73]....
        /*027c*/ 	.word	0xffffffff


	//   ....[74]....
        /*0280*/ 	.word	0xffffffff


	//   ....[75]....
        /*0284*/ 	.word	0xffffffff


	//   ....[76]....
        /*0288*/ 	.word	0xffffffff


	//   ....[77]....
        /*028c*/ 	.word	0xffffffff


	//   ....[78]....
        /*0290*/ 	.word	0xffffffff


	//   ....[79]....
        /*0294*/ 	.word	0xffffffff


	//   ....[80]....
        /*0298*/ 	.word	0xffffffff


	//   ....[81]....
        /*029c*/ 	.word	0xffffffff


	//   ....[82]....
        /*02a0*/ 	.word	0xffffffff


	//   ....[83]....
        /*02a4*/ 	.word	0xffffffff


	//   ....[84]....
        /*02a8*/ 	.word	0xffffffff


	//----- nvinfo : EIATTR_COOP_GROUP_INSTR_OFFSETS
	.align		4
.L_120:
        /*02ac*/ 	.byte	0x04, 0x28
        /*02ae*/ 	.short	(.L_122 - .L_121)


	//   ....[0]....
.L_121:
        /*02b0*/ 	.word	0x00000090


	//   ....[1]....
        /*02b4*/ 	.word	0x00001fa0


	//   ....[2]....
        /*02b8*/ 	.word	0x00001fb0


	//   ....[3]....
        /*02bc*/ 	.word	0x00003af0


	//   ....[4]....
        /*02c0*/ 	.word	0x00003b00


	//   ....[5]....
        /*02c4*/ 	.word	0x00005480


	//   ....[6]....
        /*02c8*/ 	.word	0x000054a0


	//   ....[7]....
        /*02cc*/ 	.word	0x000059a0


	//   ....[8]....
        /*02d0*/ 	.word	0x00005a00


	//   ....[9]....
        /*02d4*/ 	.word	0x00006750


	//   ....[10]....
        /*02d8*/ 	.word	0x00006780


	//   ....[11]....
        /*02dc*/ 	.word	0x00006940


	//   ....[12]....
        /*02e0*/ 	.word	0x00006970


	//   ....[13]....
        /*02e4*/ 	.word	0x00006a90


	//   ....[14]....
        /*02e8*/ 	.word	0x00006ac0


	//   ....[15]....
        /*02ec*/ 	.word	0x00006c10


	//   ....[16]....
        /*02f0*/ 	.word	0x00006c40


	//   ....[17]....
        /*02f4*/ 	.word	0x000070c0


	//   ....[18]....
        /*02f8*/ 	.word	0x000070f0


	//   ....[19]....
        /*02fc*/ 	.word	0x00007130


	//   ....[20]....
        /*0300*/ 	.word	0x00007150


	//   ....[21]....
        /*0304*/ 	.word	0x0000d470


	//   ....[22]....
        /*0308*/ 	.word	0x0000d480


	//   ....[23]....
        /*030c*/ 	.word	0x0000d490


	//   ....[24]....
        /*0310*/ 	.word	0x0000d4a0


	//   ....[25]....
        /*0314*/ 	.word	0x0000eab0


	//   ....[26]....
        /*0318*/ 	.word	0x0000ead0


	//   ....[27]....
        /*031c*/ 	.word	0x0000eb40


	//   ....[28]....
        /*0320*/ 	.word	0x0000eb60


	//   ....[29]....
        /*0324*/ 	.word	0x0000f3c0


	//   ....[30]....
        /*0328*/ 	.word	0x0000f4a0


	//   ....[31]....
        /*032c*/ 	.word	0x0000f530


	//   ....[32]....
        /*0330*/ 	.word	0x0000f5b0


	//   ....[33]....
        /*0334*/ 	.word	0x0000f5e0


	//   ....[34]....
        /*0338*/ 	.word	0x0000f6c0


	//   ....[35]....
        /*033c*/ 	.word	0x0000f700


	//   ....[36]....
        /*0340*/ 	.word	0x0000f830


	//   ....[37]....
        /*0344*/ 	.word	0x00011180


	//   ....[38]....
        /*0348*/ 	.word	0x00011190


	//   ....[39]....
        /*034c*/ 	.word	0x000111a0


	//   ....[40]....
        /*0350*/ 	.word	0x000111b0


	//   ....[41]....
        /*0354*/ 	.word	0x000115c0


	//   ....[42]....
        /*0358*/ 	.word	0x000115e0


	//   ....[43]....
        /*035c*/ 	.word	0x00011600


	//   ....[44]....
        /*0360*/ 	.word	0x00011680


	//   ....[45]....
        /*0364*/ 	.word	0x000128d0


	//   ....[46]....
        /*0368*/ 	.word	0x00012960


	//   ....[47]....
        /*036c*/ 	.word	0x00012a60


	//   ....[48]....
        /*0370*/ 	.word	0x00012ab0


	//   ....[49]....
        /*0374*/ 	.word	0x00012af0


	//   ....[50]....
        /*0378*/ 	.word	0x00012be0


	//   ....[51]....
        /*037c*/ 	.word	0x00012bf0


	//   ....[52]....
        /*0380*/ 	.word	0x00013130


	//   ....[53]....
        /*0384*/ 	.word	0x00014dd0


	//   ....[54]....
        /*0388*/ 	.word	0x00014de0


	//   ....[55]....
        /*038c*/ 	.word	0x00014df0


	//   ....[56]....
        /*0390*/ 	.word	0x00014e00


	//   ....[57]....
        /*0394*/ 	.word	0x00014e30


	//   ....[58]....
        /*0398*/ 	.word	0x00014e50


	//   ....[59]....
        /*039c*/ 	.word	0x00014e70


	//   ....[60]....
        /*03a0*/ 	.word	0x00014e80


	//   ....[61]....
        /*03a4*/ 	.word	0x00016560


	//   ....[62]....
        /*03a8*/ 	.word	0x00016590


	//   ....[63]....
        /*03ac*/ 	.word	0x000165c0


	//   ....[64]....
        /*03b0*/ 	.word	0x000165e0


	//   ....[65]....
        /*03b4*/ 	.word	0x000165f0


	//   ....[66]....
        /*03b8*/ 	.word	0x00016600


	//   ....[67]....
        /*03bc*/ 	.word	0x00016610


	//   ....[68]....
        /*03c0*/ 	.word	0x00016620


	//   ....[69]....
        /*03c4*/ 	.word	0x00016840


	//   ....[70]....
        /*03c8*/ 	.word	0x00016850


	//   ....[71]....
        /*03cc*/ 	.word	0x000169d0


	//   ....[72]....
        /*03d0*/ 	.word	0x00016a00


	//   ....[73]....
        /*03d4*/ 	.word	0x00016b50


	//   ....[74]....
        /*03d8*/ 	.word	0x00016b80


	//   ....[75]....
        /*03dc*/ 	.word	0x00016cd0


	//   ....[76]....
        /*03e0*/ 	.word	0x00016cf0


	//   ....[77]....
        /*03e4*/ 	.word	0x000174e0


	//   ....[78]....
        /*03e8*/ 	.word	0x00017500


	//   ....[79]....
        /*03ec*/ 	.word	0x00017650


	//   ....[80]....
        /*03f0*/ 	.word	0x00017680


	//   ....[81]....
        /*03f4*/ 	.word	0x000177b0


	//   ....[82]....
        /*03f8*/ 	.word	0x000177e0


	//   ....[83]....
        /*03fc*/ 	.word	0x00017910


	//   ....[84]....
        /*0400*/ 	.word	0x00017930


	//----- nvinfo : EIATTR_EXIT_INSTR_OFFSETS
	.align		4
.L_122:
        /*0404*/ 	.byte	0x04, 0x1c
        /*0406*/ 	.short	(.L_124 - .L_123)


	//   ....[0]....
.L_123:
        /*0408*/ 	.word	0x00000350


	//   ....[1]....
        /*040c*/ 	.word	0x00016d00


	//   ....[2]....
        /*0410*/ 	.word	0x00016dd0


	//   ....[3]....
        /*0414*/ 	.word	0x00016e30


	//   ....[4]....
        /*0418*/ 	.word	0x00017940


	//   ....[5]....
        /*041c*/ 	.word	0x000179f0


	//   ....[6]....
        /*0420*/ 	.word	0x00017a50


	//----- nvinfo : EIATTR_CTAIDZ_USED
	.align		4
.L_124:
        /*0424*/ 	.byte	0x01, 0x04
	.zero		2


	//----- nvinfo : EIATTR_MAX_THREADS
	.align		4
        /*0428*/ 	.byte	0x04, 0x05
        /*042a*/ 	.short	(.L_126 - .L_125)
.L_125:
        /*042c*/ 	.word	0x00000080
        /*0430*/ 	.word	0x00000001
        /*0434*/ 	.word	0x00000001


	//----- nvinfo : EIATTR_CRS_STACK_SIZE
	.align		4
.L_126:
        /*0438*/ 	.byte	0x04, 0x1e
        /*043a*/ 	.short	(.L_128 - .L_127)
.L_127:
        /*043c*/ 	.word	0x00000000
.L_128:


//--------------------- .nv.info._ZN7cutlass13device_kernelIN5flash19enable_sm80_to_sm89INS1_16FlashAttnFwdSm80INS1_25CollectiveMainloopFwdSm80ILi4ELi1ELb0EN4cute5tupleIJNS5_1CILi128EEENS7_ILi48EEENS7_ILi96EEEEEELi96ENS_10bfloat16_tEfNS_4arch4Sm80ELb0ELb1ELb1ELb0ELb1ELb0ELb1ELb0EEENS1_21CollectiveEpilogueFwdINS6_IJS8_SA_S9_EEENS6_IJNS7_ILi1EEESI_SI_EEESC_SE_Li128ELb0ELb1ELb0ELb0EEENS1_19SingleTileSchedulerILb0ELb0ELb1ELi128EEEEEEEEEvNT_6ParamsE --------------------------
	.section	.nv.info._ZN7cutlass13device_kernelIN5flash19enable_sm80_to_sm89INS1_16FlashAttnFwdSm80INS1_25CollectiveMainloopFwdSm80ILi4ELi1ELb0EN4cute5tupleIJNS5_1CILi128EEENS7_ILi48EEENS7_ILi96EEEEEELi96ENS_10bfloat16_tEfNS_4arch4Sm80ELb0ELb1ELb1ELb0ELb1ELb0ELb1ELb0EEENS1_21CollectiveEpilogueFwdINS6_IJS8_SA_S9_EEENS6_IJNS7_ILi1EEESI_SI_EEESC_SE_Li128ELb0ELb1ELb0ELb0EEENS1_19SingleTileSchedulerILb0ELb0ELb1ELi128EEEEEEEEEvNT_6ParamsE,"",@"SHT_CUDA_INFO"
	.sectionflags	@""
	.align	4


	//----- nvinfo : EIATTR_CUDA_API_VERSION
	.align		4
        /*0000*/ 	.byte	0x04, 0x37
        /*0002*/ 	.short	(.L_130 - .L_129)
.L_129:
        /*0004*/ 	.word	0x00000082


	//----- nvinfo : EIATTR_SW2861232_WAR
	.align		4
.L_130:
        /*0008*/ 	.byte	0x01, 0x35
	.zero		2


	//----- nvinfo : EIATTR_PARAM_CBANK
	.align		4
        /*000c*/ 	.byte	0x04, 0x0a
        /*000e*/ 	.short	(.L_132 - .L_131)
	.align		4
.L_131:
        /*0010*/ 	.word	index@(.nv.constant0._ZN7cutlass13device_kernelIN5flash19enable_sm80_to_sm89INS1_16FlashAttnFwdSm80INS1_25CollectiveMainloopFwdSm80ILi4ELi1ELb0EN4cute5tupleIJNS5_1CILi128EEENS7_ILi48EEENS7_ILi96EEEEEELi96ENS_10bfloat16_tEfNS_4arch4Sm80ELb0ELb1ELb1ELb0ELb1ELb0ELb1ELb0EEENS1_21CollectiveEpilogueFwdINS6_IJS8_SA_S9_EEENS6_IJNS7_ILi1EEESI_SI_EEESC_SE_Li128ELb0ELb1ELb0ELb0EEENS1_19SingleTileSchedulerILb0ELb0ELb1ELi128EEEEEEEEEvNT_6ParamsE)
        /*0014*/ 	.short	0x0160
        /*0016*/ 	.short	0x0418


	//----- nvinfo : EIATTR_CBANK_PARAM_SIZE
	.align		4
.L_132:
        /*0018*/ 	.byte	0x03, 0x19
        /*001a*/ 	.short	0x0418


	//----- nvinfo : EIATTR_KPARAM_INFO
	.align		4
        /*001c*/ 	.byte	0x04, 0x17
        /*001e*/ 	.short	(.L_134 - .L_133)
.L_133:
        /*0020*/ 	.word	0x00000000
        /*0024*/ 	.short	0x0000
        /*0026*/ 	.short	0x0000
        /*0028*/ 	.byte	0x00, 0xf0, 0x61, 0x10


	//----- nvinfo : EIATTR_MAXREG_COUNT
	.align		4
.L_134:
        /*002c*/ 	.byte	0x03, 0x1b
        /*002e*/ 	.short	0x00ff


	//----- nvinfo : EIATTR_NUM_BARRIERS
	.align		4
        /*0030*/ 	.byte	0x02, 0x4c
        /*0032*/ 	.byte	0x02
	.zero		1


	//----- nvinfo : EIATTR_ANNOTATIONS
	.align		4
        /*0034*/ 	.byte	0x04, 0x55
        /*0036*/ 	.short	(.L_136 - .L_135)


	//   ....[0]....
.L_135:
        /* <DEDUP_REMOVED lines=36> */


	//----- nvinfo : EIATTR_MERCURY_ISA_VERSION
	.align		4
.L_136:
        /*0268*/ 	.byte	0x03, 0x5f
        /*026a*/ 	.short	0x0000


	//----- nvinfo : EIATTR_COOP_GROUP_MASK_REGIDS
	.align		4
        /*026c*/ 	.byte	0x04, 0x29
        /*026e*/ 	.short	(.L_138 - .L_137)


	//   ....[0]....
.L_137:
        /*0270*/ 	.word	0xffffffff


	//   ....[1]....
        /*0274*/ 	.word	0xffffffff


	//   ....[2]....
        /*0278*/ 	.word	0xffffffff


	//   ....[3]....
        /*027c*/ 	.word	0xffffffff


	//   ....[4]....
        /*0280*/ 	.word	0xffffffff


	//   ....[5]....
        /*0284*/ 	.word	0xffffffff


	//   ....[6]....
        /*0288*/ 	.word	0xffffffff


	//   ....[7]....
        /*028c*/ 	.word	0xffffffff


	//   ....[8]....
        /*0290*/ 	.word	0xffffffff


	//   ....[9]....
        /*0294*/ 	.word	0xffffffff


	//   ....[10]....
        /*0298*/ 	.word	0xffffffff


	//   ....[11]....
        /*029c*/ 	.word	0xffffffff


	//   ....[12]....
        /*02a0*/ 	.word	0xffffffff


	//   ....[13]....
        /*02a4*/ 	.word	0xffffffff


	//   ....[14]....
        /*02a8*/ 	.word	0xffffffff


	//   ....[15]....
        /*02ac*/ 	.word	0xffffffff


	//   ....[16]....
        /*02b0*/ 	.word	0xffffffff


	//   ....[17]....
        /*02b4*/ 	.word	0xffffffff


	//   ....[18]....
        /*02b8*/ 	.word	0xffffffff


	//   ....[19]....
        /*02bc*/ 	.word	0xffffffff


	//   ....[20]....
        /*02c0*/ 	.word	0xffffffff


	//   ....[21]....
        /*02c4*/ 	.word	0xffffffff


	//   ....[22]....
        /*02c8*/ 	.word	0xffffffff


	//   ....[23]....
        /*02cc*/ 	.word	0xffffffff


	//   ....[24]....
        /*02d0*/ 	.word	0xffffffff


	//   ....[25]....
        /*02d4*/ 	.word	0xffffffff


	//   ....[26]....
        /*02d8*/ 	.word	0xffffffff


	//   ....[27]....
        /*02dc*/ 	.word	0xffffffff


	//   ....[28]....
        /*02e0*/ 	.word	0xffffffff


	//   ....[29]....
        /*02e4*/ 	.word	0xffffffff


	//   ....[30]....
        /*02e8*/ 	.word	0xffffffff


	//   ....[31]....
        /*02ec*/ 	.word	0xffffffff


	//   ....[32]....
        /*02f0*/ 	.word	0xffffffff


	//   ....[33]....
        /*02f4*/ 	.word	0xffffffff


	//   ....[34]....
        /*02f8*/ 	.word	0xffffffff


	//   ....[35]....
        /*02fc*/ 	.word	0xffffffff


	//   ....[36]....
        /*0300*/ 	.word	0xffffffff


	//   ....[37]....
        /*0304*/ 	.word	0xffffffff


	//   ....[38]....
        /*0308*/ 	.word	0xffffffff


	//   ....[39]....
        /*030c*/ 	.word	0xffffffff


	//   ....[40]....
        /*0310*/ 	.word	0xffffffff


	//   ....[41]....
        /*0314*/ 	.word	0xffffffff


	//   ....[42]....
        /*0318*/ 	.word	0xffffffff


	//   ....[43]....
        /*031c*/ 	.word	0xffffffff


	//   ....[44]....
        /*0320*/ 	.word	0xffffffff


	//   ....[45]....
        /*0324*/ 	.word	0xffffffff


	//   ....[46]....
        /*0328*/ 	.word	0xffffffff


	//   ....[47]....
        /*032c*/ 	.word	0xffffffff


	//   ....[48]....
        /*0330*/ 	.word	0xffffffff


	//   ....[49]....
        /*0334*/ 	.word	0xffffffff


	//   ....[50]....
        /*0338*/ 	.word	0xffffffff


	//   ....[51]....
        /*033c*/ 	.word	0xffffffff


	//   ....[52]....
        /*0340*/ 	.word	0xffffffff


	//   ....[53]....
        /*0344*/ 	.word	0xffffffff


	//   ....[54]....
        /*0348*/ 	.word	0xffffffff


	//   ....[55]....
        /*034c*/ 	.word	0xffffffff


	//   ....[56]....
        /*0350*/ 	.word	0xffffffff


	//   ....[57]....
        /*0354*/ 	.word	0xffffffff


	//   ....[58]....
        /*0358*/ 	.word	0xffffffff


	//   ....[59]....
        /*035c*/ 	.word	0xffffffff


	//   ....[60]....
        /*0360*/ 	.word	0xffffffff


	//   ....[61]....
        /*0364*/ 	.word	0xffffffff


	//   ....[62]....
        /*0368*/ 	.word	0xffffffff


	//   ....[63]....
        /*036c*/ 	.word	0xffffffff


	//   ....[64]....
        /*0370*/ 	.word	0xffffffff


	//   ....[65]....
        /*0374*/ 	.word	0xffffffff


	//   ....[66]....
        /*0378*/ 	.word	0xffffffff


	//   ....[67]....
        /*037c*/ 	.word	0xffffffff


	//   ....[68]....
        /*0380*/ 	.word	0xffffffff


	//   ....[69]....
        /*0384*/ 	.word	0xffffffff


	//   ....[70]....
        /*0388*/ 	.word	0xffffffff


	//   ....[71]....
        /*038c*/ 	.word	0xffffffff


	//   ....[72]....
        /*0390*/ 	.word	0xffffffff


	//   ....[73]....
        /*0394*/ 	.word	0xffffffff


	//   ....[74]....
        /*0398*/ 	.word	0xffffffff


	//   ....[75]....
        /*039c*/ 	.word	0xffffffff


	//   ....[76]....
        /*03a0*/ 	.word	0xffffffff


	//   ....[77]....
        /*03a4*/ 	.word	0xffffffff


	//   ....[78]....
        /*03a8*/ 	.word	0xffffffff


	//   ....[79]....
        /*03ac*/ 	.word	0xffffffff


	//   ....[80]....
        /*03b0*/ 	.word	0xffffffff


	//   ....[81]....
        /*03b4*/ 	.word	0xffffffff


	//   ....[82]....
        /*03b8*/ 	.word	0xffffffff


	//   ....[83]....
        /*03bc*/ 	.word	0xffffffff


	//   ....[84]....
        /*03c0*/ 	.word	0xffffffff


	//   ....[85]....
        /*03c4*/ 	.word	0xffffffff


	//   ....[86]....
        /*03c8*/ 	.word	0xffffffff


	//   ....[87]....
        /*03cc*/ 	.word	0xffffffff


	//   ....[88]....
        /*03d0*/ 	.word	0xffffffff


	//   ....[89]....
        /*03d4*/ 	.word	0xffffffff


	//   ....[90]....
        /*03d8*/ 	.word	0xffffffff


	//   ....[91]....
        /*03dc*/ 	.word	0xffffffff


	//   ....[92]....
        /*03e0*/ 	.word	0xffffffff


	//   ....[93]....
        /*03e4*/ 	.word	0xffffffff


	//   ....[94]....
        /*03e8*/ 	.word	0xffffffff


	//   ....[95]....
        /*03ec*/ 	.word	0xffffffff


	//   ....[96]....
        /*03f0*/ 	.word	0xffffffff


	//   ....[97]....
        /*03f4*/ 	.word	0xffffffff


	//   ....[98]....
        /*03f8*/ 	.word	0xffffffff


	//   ....[99]....
        /*03fc*/ 	.word	0xffffffff


	//   ....[100]....
        /*0400*/ 	.word	0xffffffff


	//   ....[101]....
        /*0404*/ 	.word	0xffffffff


	//   ....[102]....
        /*0408*/ 	.word	0xffffffff


	//   ....[103]....
        /*040c*/ 	.word	0xffffffff


	//   ....[104]....
        /*0410*/ 	.word	0xffffffff


	//   ....[105]....
        /*0414*/ 	.word	0xffffffff


	//   ....[106]....
        /*0418*/ 	.word	0xffffffff


	//   ....[107]....
        /*041c*/ 	.word	0xffffffff


	//   ....[108]....
        /*0420*/ 	.word	0xffffffff


	//   ....[109]....
        /*0424*/ 	.word	0xffffffff


	//   ....[110]....
        /*0428*/ 	.word	0xffffffff


	//   ....[111]....
        /*042c*/ 	.word	0xffffffff


	//   ....[112]....
        /*0430*/ 	.word	0xffffffff


	//   ....[113]....
        /*0434*/ 	.word	0xffffffff


	//   ....[114]....
        /*0438*/ 	.word	0xffffffff


	//   ....[115]....
        /*043c*/ 	.word	0xffffffff


	//   ....[116]....
        /*0440*/ 	.word	0xffffffff


	//   ....[117]....
        /*0444*/ 	.word	0xffffffff


	//   ....[118]....
        /*0448*/ 	.word	0xffffffff


	//   ....[119]....
        /*044c*/ 	.word	0xffffffff


	//   ....[120]....
        /*0450*/ 	.word	0xffffffff


	//   ....[121]....
        /*0454*/ 	.word	0xffffffff


	//   ....[122]....
        /*0458*/ 	.word	0xffffffff


	//   ....[123]....
        /*045c*/ 	.word	0xffffffff


	//   ....[124]....
        /*0460*/ 	.word	0xffffffff


	//   ....[125]....
        /*0464*/ 	.word	0xffffffff


	//   ....[126]....
        /*0468*/ 	.word	0xffffffff


	//   ....[127]....
        /*046c*/ 	.word	0xffffffff


	//----- nvinfo : EIATTR_COOP_GROUP_INSTR_OFFSETS
	.align		4
.L_138:
        /*0470*/ 	.byte	0x04, 0x28
        /*0472*/ 	.short	(.L_140 - .L_139)


	//   ....[0]....
.L_139:
        /*0474*/ 	.word	0x00000e80


	//   ....[1]....
        /*0478*/ 	.word	0x00000eb0


	//   ....[2]....
        /*047c*/ 	.word	0x00000ee0


	//   ....[3]....
        /*0480*/ 	.word	0x00000f10


	//   ....[4]....
        /*0484*/ 	.word	0x00000f80


	//   ....[5]....
        /*0488*/ 	.word	0x00000fb0


	//   ....[6]....
        /*048c*/ 	.word	0x00001050


	//   ....[7]....
        /*0490*/ 	.word	0x00001060


	//   ....[8]....
        /*0494*/ 	.word	0x000014f0


	//   ....[9]....
        /*0498*/ 	.word	0x00001520


	//   ....[10]....
        /*049c*/ 	.word	0x00001540


	//   ....[11]....
        /*04a0*/ 	.word	0x00001560


	//   ....[12]....
        /*04a4*/ 	.word	0x00001830


	//   ....[13]....
        /*04a8*/ 	.word	0x00001930


	//   ....[14]....
        /*04ac*/ 	.word	0x00001c60


	//   ....[15]....
        /*04b0*/ 	.word	0x00001c70


	//   ....[16]....
        /*04b4*/ 	.word	0x000028c0


	//   ....[17]....
        /*04b8*/ 	.word	0x000028d0


	//   ....[18]....
        /*04bc*/ 	.word	0x00002950


	//   ....[19]....
        /*04c0*/ 	.word	0x00002970


	//   ....[20]....
        /*04c4*/ 	.word	0x00002d80


	//   ....[21]....
        /*04c8*/ 	.word	0x00003010


	//   ....[22]....
        /*04cc*/ 	.word	0x000036b0


	//   ....[23]....
        /*04d0*/ 	.word	0x00003c90


	//   ....[24]....
        /*04d4*/ 	.word	0x000047a0


	//   ....[25]....
        /*04d8*/ 	.word	0x00004830


	//   ....[26]....
        /*04dc*/ 	.word	0x000048a0


	//   ....[27]....
        /*04e0*/ 	.word	0x000048c0


	//   ....[28]....
        /*04e4*/ 	.word	0x000048e0


	//   ....[29]....
        /*04e8*/ 	.word	0x00004990


	//   ....[30]....
        /*04ec*/ 	.word	0x00004a40


	//   ....[31]....
        /*04f0*/ 	.word	0x00004ac0


	//   ....[32]....
        /*04f4*/ 	.word	0x00005f80


	//   ....[33]....
        /*04f8*/ 	.word	0x00005f90


	//   ....[34]....
        /*04fc*/ 	.word	0x00006070


	//   ....[35]....
        /*0500*/ 	.word	0x00006080


	//   ....[36]....
        /*0504*/ 	.word	0x00007080


	//   ....[37]....
        /*0508*/ 	.word	0x00007090


	//   ....[38]....
        /*050c*/ 	.word	0x00007110


	//   ....[39]....
        /*0510*/ 	.word	0x00007150


	//   ....[40]....
        /*0514*/ 	.word	0x000072e0


	//   ....[41]....
        /*0518*/ 	.word	0x00007510


	//   ....[42]....
        /*051c*/ 	.word	0x00007a60


	//   ....[43]....
        /*0520*/ 	.word	0x00007ef0


	//   ....[44]....
        /*0524*/ 	.word	0x00008510


	//   ....[45]....
        /*0528*/ 	.word	0x00008610


	//   ....[46]....
        /*052c*/ 	.word	0x000086d0


	//   ....[47]....
        /*0530*/ 	.word	0x00008790


	//   ....[48]....
        /*0534*/ 	.word	0x00008820


	//   ....[49]....
        /*0538*/ 	.word	0x000088e0


	//   ....[50]....
        /*053c*/ 	.word	0x00008b00


	//   ....[51]....
        /*0540*/ 	.word	0x00008b20


	//   ....[52]....
        /*0544*/ 	.word	0x0000a900


	//   ....[53]....
        /*0548*/ 	.word	0x0000a910


	//   ....[54]....
        /*054c*/ 	.word	0x0000a9f0


	//   ....[55]....
        /*0550*/ 	.word	0x0000aa00


	//   ....[56]....
        /*0554*/ 	.word	0x0000ba00


	//   ....[57]....
        /*0558*/ 	.word	0x0000ba10


	//   ....[58]....
        /*055c*/ 	.word	0x0000ba90


	//   ....[59]....
        /*0560*/ 	.word	0x0000bad0


	//   ....[60]....
        /*0564*/ 	.word	0x0000bd60


	//   ....[61]....
        /*0568*/ 	.word	0x0000bdb0


	//   ....[62]....
        /*056c*/ 	.word	0x0000be50


	//   ....[63]....
        /*0570*/ 	.word	0x0000be90


	//   ....[64]....
        /*0574*/ 	.word	0x0000bec0


	//   ....[65]....
        /*0578*/ 	.word	0x0000bf70


	//   ....[66]....
        /*057c*/ 	.word	0x0000bfb0


	//   ....[67]....
        /*0580*/ 	.word	0x0000c470


	//   ....[68]....
        /*0584*/ 	.word	0x0000dad0


	//   ....[69]....
        /*0588*/ 	.word	0x0000daf0


	//   ....[70]....
        /*058c*/ 	.word	0x0000dcc0


	//   ....[71]....
        /*0590*/ 	.word	0x0000dcd0


	//   ....[72]....
        /*0594*/ 	.word	0x0000ec80


	//   ....[73]....
        /*0598*/ 	.word	0x0000ec90


	//   ....[74]....
        /*059c*/ 	.word	0x0000ed10


	//   ....[75]....
        /*05a0*/ 	.word	0x0000ed50


	//   ....[76]....
        /*05a4*/ 	.word	0x0000eed0


	//   ....[77]....
        /*05a8*/ 	.word	0x0000f440


	//   ....[78]....
        /*05ac*/ 	.word	0x0000f640


	//   ....[79]....
        /*05b0*/ 	.word	0x0000fad0


	//   ....[80]....
        /*05b4*/ 	.word	0x000103b0


	//   ....[81]....
        /*05b8*/ 	.word	0x00010490


	//   ....[82]....
        /*05bc*/ 	.word	0x000104b0


	//   ....[83]....
        /*05c0*/ 	.word	0x00010550


	//   ....[84]....
        /*05c4*/ 	.word	0x00010570


	//   ....[85]....
        /*05c8*/ 	.word	0x000105d0


	//   ....[86]....
        /*05cc*/ 	.word	0x00010710


	//   ....[87]....
        /*05d0*/ 	.word	0x00010730


	//   ....[88]....
        /*05d4*/ 	.word	0x00011f70


	//   ....[89]....
        /*05d8*/ 	.word	0x00011f80


	//   ....[90]....
        /*05dc*/ 	.word	0x00011f90


	//   ....[91]....
        /*05e0*/ 	.word	0x00011fa0


	//   ....[92]....
        /*05e4*/ 	.word	0x00011fd0


	//   ....[93]....
        /*05e8*/ 	.word	0x00011ff0


	//   ....[94]....
        /*05ec*/ 	.word	0x00012010


	//   ....[95]....
        /*05f0*/ 	.word	0x00012020


	//   ....[96]....
        /*05f4*/ 	.word	0x00013780


	//   ....[97]....
        /*05f8*/ 	.word	0x00013790


	//   ....[98]....
        /*05fc*/ 	.word	0x000137b0


	//   ....[99]....
        /*0600*/ 	.word	0x000137c0


	//   ....[100]....
        /*0604*/ 	.word	0x000137d0


	//   ....[101]....
        /*0608*/ 	.word	0x000137e0


	//   ....[102]....
        /*060c*/ 	.word	0x000137f0


	//   ....[103]....
        /*0610*/ 	.word	0x00013800


	//   ....[104]....
        /*0614*/ 	.word	0x00013830


	//   ....[105]....
        /*0618*/ 	.word	0x00013850


	//   ....[106]....
        /*061c*/ 	.word	0x00013a70


	//   ....[107]....
        /*0620*/ 	.word	0x00013aa0


	//   ....[108]....
        /*0624*/ 	.word	0x00013bf0


	//   ....[109]....
        /*0628*/ 	.word	0x00013c20


	//   ....[110]....
        /*062c*/ 	.word	0x00013d70


	//   ....[111]....
        /*0630*/ 	.word	0x00013d90


	//   ....[112]....
        /*0634*/ 	.word	0x00014430


	//   ....[113]....
        /*0638*/ 	.word	0x00014450


	//   ....[114]....
        /*063c*/ 	.word	0x000145a0


	//   ....[115]....
        /*0640*/ 	.word	0x000145d0


	//   ....[116]....
        /*0644*/ 	.word	0x00014700


	//   ....[117]....
        /*0648*/ 	.word	0x00014730


	//   ....[118]....
        /*064c*/ 	.word	0x00014860


	//   ....[119]....
        /*0650*/ 	.word	0x00014880


	//   ....[120]....
        /*0654*/ 	.word	0x000149d0


	//   ....[121]....
        /*0658*/ 	.word	0x00014a10


	//   ....[122]....
        /*065c*/ 	.word	0x00014a50


	//   ....[123]....
        /*0660*/ 	.word	0x00014a90


	//   ....[124]....
        /*0664*/ 	.word	0x00014ad0


	//   ....[125]....
        /*0668*/ 	.word	0x00014b10


	//   ....[126]....
        /*066c*/ 	.word	0x00014b50


	//   ....[127]....
        /*0670*/ 	.word	0x00014b90


	//----- nvinfo : EIATTR_EXIT_INSTR_OFFSETS
	.align		4
.L_140:
        /*0674*/ 	.byte	0x04, 0x1c
        /*0676*/ 	.short	(.L_142 - .L_141)


	//   ....[0]....
.L_141:
        /*0678*/ 	.word	0x00000040


	//   ....[1]....
        /*067c*/ 	.word	0x00013da0


	//   ....[2]....
        /*0680*/ 	.word	0x00013e70


	//   ....[3]....
        /*0684*/ 	.word	0x00013ed0


	//   ....[4]....
        /*0688*/ 	.word	0x00014890


	//   ....[5]....
        /*068c*/ 	.word	0x00014940


	//   ....[6]....
        /*0690*/ 	.word	0x000149a0


	//----- nvinfo : EIATTR_CTAIDZ_USED
	.align		4
.L_142:
        /*0694*/ 	.byte	0x01, 0x04
	.zero		2


	//----- nvinfo : EIATTR_MAX_THREADS
	.align		4
        /*0698*/ 	.byte	0x04, 0x05
        /*069a*/ 	.short	(.L_144 - .L_143)
.L_143:
        /*069c*/ 	.word	0x00000080
        /*06a0*/ 	.word	0x00000001
        /*06a4*/ 	.word	0x00000001


	//----- nvinfo : EIATTR_CRS_STACK_SIZE
	.align		4
.L_144:
        /*06a8*/ 	.byte	0x04, 0x1e
        /*06aa*/ 	.short	(.L_146 - .L_145)
.L_145:
        /*06ac*/ 	.word	0x00000000
.L_146:


//--------------------- .nv.info._ZN7cutlass13device_kernelIN5flash19enable_sm80_to_sm89INS1_16FlashAttnFwdSm80INS1_25CollectiveMainloopFwdSm80ILi4ELi1ELb0EN4cute5tupleIJNS5_1CILi128EEENS7_ILi48EEENS7_ILi96EEEEEELi96ENS_10bfloat16_tEfNS_4arch4Sm80ELb0ELb1ELb1ELb1ELb1ELb0ELb1ELb0EEENS1_21CollectiveEpilogueFwdINS6_IJS8_SA_S9_EEENS6_IJNS7_ILi1EEESI_SI_EEESC_SE_Li128ELb1ELb1ELb0ELb0EEENS1_19SingleTileSchedulerILb1ELb0ELb1ELi128EEEEEEEEEvNT_6ParamsE --------------------------
	.section	.nv.info._ZN7cutlass13device_kernelIN5flash19enable_sm80_to_sm89INS1_16FlashAttnFwdSm80INS1_25CollectiveMainloopFwdSm80ILi4ELi1ELb0EN4cute5tupleIJNS5_1CILi128EEENS7_ILi48EEENS7_ILi96EEEEEELi96ENS_10bfloat16_tEfNS_4arch4Sm80ELb0ELb1ELb1ELb1ELb1ELb0ELb1ELb0EEENS1_21CollectiveEpilogueFwdINS6_IJS8_SA_S9_EEENS6_IJNS7_ILi1EEESI_SI_EEESC_SE_Li128ELb1ELb1ELb0ELb0EEENS1_19SingleTileSchedulerILb1ELb0ELb1ELi128EEEEEEEEEvNT_6ParamsE,"",@"SHT_CUDA_INFO"
	.sectionflags	@""
	.align	4


	//----- nvinfo : EIATTR_CUDA_API_VERSION
	.align		4
        /*0000*/ 	.byte	0x04, 0x37
        /*0002*/ 	.short	(.L_148 - .L_147)
.L_147:
        /*0004*/ 	.word	0x00000082


	//----- nvinfo : EIATTR_SW2861232_WAR
	.align		4
.L_148:
        /*0008*/ 	.byte	0x01, 0x35
	.zero		2


	//----- nvinfo : EIATTR_PARAM_CBANK
	.align		4
        /*000c*/ 	.byte	0x04, 0x0a
        /*000e*/ 	.short	(.L_150 - .L_149)
	.align		4
.L_149:
        /*0010*/ 	.word	index@(.nv.constant0._ZN7cutlass13device_kernelIN5flash19enable_sm80_to_sm89INS1_16FlashAttnFwdSm80INS1_25CollectiveMainloopFwdSm80ILi4ELi1ELb0EN4cute5tupleIJNS5_1CILi128EEENS7_ILi48EEENS7_ILi96EEEEEELi96ENS_10bfloat16_tEfNS_4arch4Sm80ELb0ELb1ELb1ELb1ELb1ELb0ELb1ELb0EEENS1_21CollectiveEpilogueFwdINS6_IJS8_SA_S9_EEENS6_IJNS7_ILi1EEESI_SI_EEESC_SE_Li128ELb1ELb1ELb0ELb0EEENS1_19SingleTileSchedulerILb1ELb0ELb1ELi128EEEEEEEEEvNT_6ParamsE)
        /*0014*/ 	.short	0x0160
        /*0016*/ 	.short	0x0418


	//----- nvinfo : EIATTR_CBANK_PARAM_SIZE
	.align		4
.L_150:
        /*0018*/ 	.byte	0x03, 0x19
        /*001a*/ 	.short	0x0418


	//----- nvinfo : EIATTR_KPARAM_INFO
	.align		4
        /*001c*/ 	.byte	0x04, 0x17
        /*001e*/ 	.short	(.L_152 - .L_151)
.L_151:
        /*0020*/ 	.word	0x00000000
        /*0024*/ 	.short	0x0000
        /*0026*/ 	.short	0x0000
        /*0028*/ 	.byte	0x00, 0xf0, 0x61, 0x10


	//----- nvinfo : EIATTR_MAXREG_COUNT
	.align		4
.L_152:
        /*002c*/ 	.byte	0x03, 0x1b
        /*002e*/ 	.short	0x00ff


	//----- nvinfo : EIATTR_NUM_BARRIERS
	.align		4
        /*0030*/ 	.byte	0x02, 0x4c
        /*0032*/ 	.byte	0x02
	.zero		1


	//----- nvinfo : EIATTR_ANNOTATIONS
	.align		4
        /*0034*/ 	.byte	0x04, 0x55
        /*0036*/ 	.short	(.L_154 - .L_153)


	//   ....[0]....
.L_153:
        /* <DEDUP_REMOVED lines=45> */


	//----- nvinfo : EIATTR_MERCURY_ISA_VERSION
	.align		4
.L_154:
        /*02f0*/ 	.byte	0x03, 0x5f
        /*02f2*/ 	.short	0x0000


	//----- nvinfo : EIATTR_COOP_GROUP_MASK_REGIDS
	.align		4
        /*02f4*/ 	.byte	0x04, 0x29
        /*02f6*/ 	.short	(.L_156 - .L_155)


	//   ....[0]....
.L_155:
        /*02f8*/ 	.word	0xffffffff


	//   ....[1]....
        /*02fc*/ 	.word	0xffffffff


	//   ....[2]....
        /*0300*/ 	.word	0xffffffff


	//   ....[3]....
        /*0304*/ 	.word	0xffffffff


	//   ....[4]....
        /*0308*/ 	.word	0xffffffff


	//   ....[5]....
        /*030c*/ 	.word	0xffffffff


	//   ....[6]....
        /*0310*/ 	.word	0xffffffff


	//   ....[7]....
        /*0314*/ 	.word	0xffffffff


	//   ....[8]....
        /*0318*/ 	.word	0xffffffff


	//   ....[9]....
        /*031c*/ 	.word	0xffffffff


	//   ....[10]....
        /*0320*/ 	.word	0xffffffff


	//   ....[11]....
        /*0324*/ 	.word	0xffffffff


	//   ....[12]....
        /*0328*/ 	.word	0xffffffff


	//   ....[13]....
        /*032c*/ 	.word	0xffffffff


	//   ....[14]....
        /*0330*/ 	.word	0xffffffff


	//   ....[15]....
        /*0334*/ 	.word	0xffffffff


	//   ....[16]....
        /*0338*/ 	.word	0xffffffff


	//   ....[17]....
        /*033c*/ 	.word	0xffffffff


	//   ....[18]....
        /*0340*/ 	.word	0xffffffff


	//   ....[19]....
        /*0344*/ 	.word	0xffffffff


	//   ....[20]....
        /*0348*/ 	.word	0xffffffff


	//   ....[21]....
        /*034c*/ 	.word	0xffffffff


	//   ....[22]....
        /*0350*/ 	.word	0xffffffff


	//   ....[23]....
        /*0354*/ 	.word	0xffffffff


	//   ....[24]....
        /*0358*/ 	.word	0xffffffff


	//   ....[25]....
        /*035c*/ 	.word	0xffffffff


	//   ....[26]....
        /*0360*/ 	.word	0xffffffff


	//   ....[27]....
        /*0364*/ 	.word	0xffffffff


	//   ....[28]....
        /*0368*/ 	.word	0xffffffff


	//   ....[29]....
        /*036c*/ 	.word	0xffffffff


	//   ....[30]....
        /*0370*/ 	.word	0xffffffff


	//   ....[31]....
        /*0374*/ 	.word	0xffffffff


	//   ....[32]....
        /*0378*/ 	.word	0xffffffff


	//   ....[33]....
        /*037c*/ 	.word	0xffffffff


	//   ....[34]....
        /*0380*/ 	.word	0xffffffff


	//   ....[35]....
        /*0384*/ 	.word	0xffffffff


	//   ....[36]....
        /*0388*/ 	.word	0xffffffff


	//   ....[37]....
        /*038c*/ 	.word	0xffffffff


	//   ....[38]....
        /*0390*/ 	.word	0xffffffff


	//   ....[39]....
        /*0394*/ 	.word	0xffffffff


	//   ....[40]....
        /*0398*/ 	.word	0xffffffff


	//   ....[41]....
        /*039c*/ 	.word	0xffffffff


	//   ....[42]....
        /*03a0*/ 	.word	0xffffffff


	//   ....[43]....
        /*03a4*/ 	.word	0xffffffff


	//   ....[44]....
        /*03a8*/ 	.word	0xffffffff


	//   ....[45]....
        /*03ac*/ 	.word	0xffffffff


	//   ....[46]....
        /*03b0*/ 	.word	0xffffffff


	//   ....[47]....
        /*03b4*/ 	.word	0xffffffff


	//   ....[48]....
        /*03b8*/ 	.word	0xffffffff


	//   ....[49]....
        /*03bc*/ 	.word	0xffffffff


	//   ....[50]....
        /*03c0*/ 	.word	0xffffffff


	//   ....[51]....
        /*03c4*/ 	.word	0xffffffff


	//   ....[52]....
        /*03c8*/ 	.word	0xffffffff


	//   ....[53]....
        /*03cc*/ 	.word	0xffffffff


	//   ....[54]....
        /*03d0*/ 	.word	0xffffffff


	//   ....[55]....
        /*03d4*/ 	.word	0xffffffff


	//   ....[56]....
        /*03d8*/ 	.word	0xffffffff


	//   ....[57]....
        /*03dc*/ 	.word	0xffffffff


	//   ....[58]....
        /*03e0*/ 	.word	0xffffffff


	//   ....[59]....
        /*03e4*/ 	.word	0xffffffff


	//   ....[60]....
        /*03e8*/ 	.word	0xffffffff


	//   ....[61]....
        /*03ec*/ 	.word	0xffffffff


	//   ....[62]....
        /*03f0*/ 	.word	0xffffffff


	//   ....[63]....
        /*03f4*/ 	.word	0xffffffff


	//   ....[64]....
        /*03f8*/ 	.word	0xffffffff


	//   ....[65]....
        /*03fc*/ 	.word	0xffffffff


	//   ....[66]....
        /*0400*/ 	.word	0xffffffff


	//   ....[67]....
        /*0404*/ 	.word	0xffffffff


	//   ....[68]....
        /*0408*/ 	.word	0xffffffff


	//   ....[69]....
        /*040c*/ 	.word	0xffffffff


	//   ....[70]....
        /*0410*/ 	.word	0xffffffff


	//   ....[71]....
        /*0414*/ 	.word	0xffffffff


	//   ....[72]....
        /*0418*/ 	.word	0xffffffff


	//   ....[73]....
        /*041c*/ 	.word	0xffffffff


	//   ....[74]....
        /*0420*/ 	.word	0xffffffff


	//   ....[75]....
        /*0424*/ 	.word	0xffffffff


	//   ....[76]....
        /*0428*/ 	.word	0xffffffff


	//   ....[77]....
        /*042c*/ 	.word	0xffffffff


	//   ....[78]....
        /*0430*/ 	.word	0xffffffff


	//   ....[79]....
        /*0434*/ 	.word	0xffffffff


	//   ....[80]....
        /*0438*/ 	.word	0xffffffff


	//   ....[81]....
        /*043c*/ 	.word	0xffffffff


	//   ....[82]....
        /*0440*/ 	.word	0xffffffff


	//   ....[83]....
        /*0444*/ 	.word	0xffffffff


	//   ....[84]....
        /*0448*/ 	.word	0xffffffff


	//   ....[85]....
        /*044c*/ 	.word	0xffffffff


	//   ....[86]....
        /*0450*/ 	.word	0xffffffff


	//   ....[87]....
        /*0454*/ 	.word	0xffffffff


	//   ....[88]....
        /*0458*/ 	.word	0xffffffff


	//   ....[89]....
        /*045c*/ 	.word	0xffffffff


	//   ....[90]....
        /*0460*/ 	.word	0xffffffff


	//   ....[91]....
        /*0464*/ 	.word	0xffffffff


	//   ....[92]....
        /*0468*/ 	.word	0xffffffff


	//   ....[93]....
        /*046c*/ 	.word	0xffffffff


	//   ....[94]....
        /*0470*/ 	.word	0xffffffff


	//   ....[95]....
        /*0474*/ 	.word	0xffffffff


	//   ....[96]....
        /*0478*/ 	.word	0xffffffff


	//   ....[97]....
        /*047c*/ 	.word	0xffffffff


	//   ....[98]....
        /*0480*/ 	.word	0xffffffff


	//   ....[99]....
        /*0484*/ 	.word	0xffffffff


	//   ....[100]....
        /*0488*/ 	.word	0xffffffff


	//   ....[101]....
        /*048c*/ 	.word	0xffffffff


	//   ....[102]....
        /*0490*/ 	.word	0xffffffff


	//   ....[103]....
        /*0494*/ 	.word	0xffffffff


	//   ....[104]....
        /*0498*/ 	.word	0xffffffff


	//   ....[105]....
        /*049c*/ 	.word	0xffffffff


	//   ....[106]....
        /*04a0*/ 	.word	0xffffffff


	//   ....[107]....
        /*04a4*/ 	.word	0xffffffff


	//   ....[108]....
        /*04a8*/ 	.word	0xffffffff


	//   ....[109]....
        /*04ac*/ 	.word	0xffffffff


	//   ....[110]....
        /*04b0*/ 	.word	0xffffffff


	//   ....[111]....
        /*04b4*/ 	.word	0xffffffff


	//   ....[112]....
        /*04b8*/ 	.word	0xffffffff


	//   ....[113]....
        /*04bc*/ 	.word	0xffffffff


	//   ....[114]....
        /*04c0*/ 	.word	0xffffffff


	//   ....[115]....
        /*04c4*/ 	.word	0xffffffff


	//   ....[116]....
        /*04c8*/ 	.word	0xffffffff


	//   ....[117]....
        /*04cc*/ 	.word	0xffffffff


	//   ....[118]....
        /*04d0*/ 	.word	0xffffffff


	//   ....[119]....
        /*04d4*/ 	.word	0xffffffff


	//   ....[120]....
        /*04d8*/ 	.word	0xffffffff


	//   ....[121]....
        /*04dc*/ 	.word	0xffffffff


	//   ....[122]....
        /*04e0*/ 	.word	0xffffffff


	//   ....[123]....
        /*04e4*/ 	.word	0xffffffff


	//   ....[124]....
        /*04e8*/ 	.word	0xffffffff


	//   ....[125]....
        /*04ec*/ 	.word	0xffffffff


	//   ....[126]....
        /*04f0*/ 	.word	0xffffffff


	//   ....[127]....
        /*04f4*/ 	.word	0xffffffff


	//   ....[128]....
        /*04f8*/ 	.word	0xffffffff


	//----- nvinfo : EIATTR_COOP_GROUP_INSTR_OFFSETS
	.align		4
.L_156:
        /*04fc*/ 	.byte	0x04, 0x28
        /*04fe*/ 	.short	(.L_158 - .L_157)


	//   ....[0]....
.L_157:
        /*0500*/ 	.word	0x00000090


	//   ....[1]....
        /*0504*/ 	.word	0x00001300


	//   ....[2]....
        /*0508*/ 	.word	0x00001340


	//   ....[3]....
        /*050c*/ 	.word	0x000014e0


	//   ....[4]....
        /*0510*/ 	.word	0x00001510


	//   ....[5]....
        /*0514*/ 	.word	0x00001630


	//   ....[6]....
        /*0518*/ 	.word	0x00001660


	//   ....[7]....
        /*051c*/ 	.word	0x00001770


	//   ....[8]....
        /*0520*/ 	.word	0x000017b0


	//   ....[9]....
        /*0524*/ 	.word	0x00001c20


	//   ....[10]....
        /*0528*/ 	.word	0x00001c40


	//   ....[11]....
        /*052c*/ 	.word	0x00001c60


	//   ....[12]....
        /*0530*/ 	.word	0x00001c70


	//   ....[13]....
        /*0534*/ 	.word	0x00001ed0


	//   ....[14]....
        /*0538*/ 	.word	0x00002010


	//   ....[15]....
        /*053c*/ 	.word	0x00002350


	//   ....[16]....
        /*0540*/ 	.word	0x00002360


	//   ....[17]....
        /*0544*/ 	.word	0x00003000


	//   ....[18]....
        /*0548*/ 	.word	0x00003030


	//   ....[19]....
        /*054c*/ 	.word	0x00003130


	//   ....[20]....
        /*0550*/ 	.word	0x00003150


	//   ....[21]....
        /*0554*/ 	.word	0x00003540


	//   ....[22]....
        /*0558*/ 	.word	0x000037b0


	//   ....[23]....
        /*055c*/ 	.word	0x00003e30


	//   ....[24]....
        /*0560*/ 	.word	0x000043f0


	//   ....[25]....
        /*0564*/ 	.word	0x00004db0


	//   ....[26]....
        /*0568*/ 	.word	0x00004e00


	//   ....[27]....
        /*056c*/ 	.word	0x00004f00


	//   ....[28]....
        /*0570*/ 	.word	0x00004f30


	//   ....[29]....
        /*0574*/ 	.word	0x00005030


	//   ....[30]....
        /*0578*/ 	.word	0x00005080


	//   ....[31]....
        /*057c*/ 	.word	0x00005210


	//   ....[32]....
        /*0580*/ 	.word	0x00005260


	//   ....[33]....
        /*0584*/ 	.word	0x00006740


	//   ....[34]....
        /*0588*/ 	.word	0x00006750


	//   ....[35]....
        /*058c*/ 	.word	0x00006830


	//   ....[36]....
        /*0590*/ 	.word	0x00006840


	//   ....[37]....
        /*0594*/ 	.word	0x000078c0


	//   ....[38]....
        /*0598*/ 	.word	0x000078e0


	//   ....[39]....
        /*059c*/ 	.word	0x00007960


	//   ....[40]....
        /*05a0*/ 	.word	0x000079a0


	//   ....[41]....
        /*05a4*/ 	.word	0x00007b20


	//   ....[42]....
        /*05a8*/ 	.word	0x00007d30


	//   ....[43]....
        /*05ac*/ 	.word	0x00008270


	//   ....[44]....
        /*05b0*/ 	.word	0x000086f0


	//   ....[45]....
        /*05b4*/ 	.word	0x00008d00


	//   ....[46]....
        /*05b8*/ 	.word	0x00008da0


	//   ....[47]....
        /*05bc*/ 	.word	0x00008fd0


	//   ....[48]....
        /*05c0*/ 	.word	0x00009070


	//   ....[49]....
        /*05c4*/ 	.word	0x00009190


	//   ....[50]....
        /*05c8*/ 	.word	0x000091b0


	//   ....[51]....
        /*05cc*/ 	.word	0x000092f0


	//   ....[52]....
        /*05d0*/ 	.word	0x00009310


	//   ....[53]....
        /*05d4*/ 	.word	0x0000b190


	//   ....[54]....
        /*05d8*/ 	.word	0x0000b1a0


	//   ....[55]....
        /*05dc*/ 	.word	0x0000b280


	//   ....[56]....
        /*05e0*/ 	.word	0x0000b290


	//   ....[57]....
        /*05e4*/ 	.word	0x0000c310


	//   ....[58]....
        /*05e8*/ 	.word	0x0000c330


	//   ....[59]....
        /*05ec*/ 	.word	0x0000c3b0


	//   ....[60]....
        /*05f0*/ 	.word	0x0000c3f0


	//   ....[61]....
        /*05f4*/ 	.word	0x0000c6d0


	//   ....[62]....
        /*05f8*/ 	.word	0x0000c720


	//   ....[63]....
        /*05fc*/ 	.word	0x0000c750


	//   ....[64]....
        /*0600*/ 	.word	0x0000c7a0


	//   ....[65]....
        /*0604*/ 	.word	0x0000c7d0


	//   ....[66]....
        /*0608*/ 	.word	0x0000c800


	//   ....[67]....
        /*060c*/ 	.word	0x0000c8e0


	//   ....[68]....
        /*0610*/ 	.word	0x0000cd90


	//   ....[69]....
        /*0614*/ 	.word	0x0000e470


	//   ....[70]....
        /*0618*/ 	.word	0x0000e4a0


	//   ....[71]....
        /*061c*/ 	.word	0x0000e630


	//   ....[72]....
        /*0620*/ 	.word	0x0000e640


	//   ....[73]....
        /*0624*/ 	.word	0x0000f670


	//   ....[74]....
        /*0628*/ 	.word	0x0000f690


	//   ....[75]....
        /*062c*/ 	.word	0x0000f710


	//   ....[76]....
        /*0630*/ 	.word	0x0000f750


	//   ....[77]....
        /*0634*/ 	.word	0x0000f8b0


	//   ....[78]....
        /*0638*/ 	.word	0x0000fe00


	//   ....[79]....
        /*063c*/ 	.word	0x0000ffe0


	//   ....[80]....
        /*0640*/ 	.word	0x00010450


	//   ....[81]....
        /*0644*/ 	.word	0x00010c10


	//   ....[82]....
        /*0648*/ 	.word	0x00010c50


	//   ....[83]....
        /*064c*/ 	.word	0x00010db0


	//   ....[84]....
        /*0650*/ 	.word	0x00010dd0


	//   ....[85]....
        /*0654*/ 	.word	0x00010ef0


	//   ....[86]....
        /*0658*/ 	.word	0x00010f10


	//   ....[87]....
        /*065c*/ 	.word	0x00011050


	//   ....[88]....
        /*0660*/ 	.word	0x00011070


	//   ....[89]....
        /*0664*/ 	.word	0x000128d0


	//   ....[90]....
        /*0668*/ 	.word	0x000128e0


	//   ....[91]....
        /*066c*/ 	.word	0x000128f0


	//   ....[92]....
        /*0670*/ 	.word	0x00012900


	//   ....[93]....
        /*0674*/ 	.word	0x00012930


	//   ....[94]....
        /*0678*/ 	.word	0x00012950


	//   ....[95]....
        /*067c*/ 	.word	0x00012970


	//   ....[96]....
        /*0680*/ 	.word	0x00012980


	//   ....[97]....
        /*0684*/ 	.word	0x00014080


	//   ....[98]....
        /*0688*/ 	.word	0x000140b0


	//   ....[99]....
        /*068c*/ 	.word	0x000140e0


	//   ....[100]....
        /*0690*/ 	.word	0x00014100


	//   ....[101]....
        /*0694*/ 	.word	0x00014110


	//   ....[102]....
        /*0698*/ 	.word	0x00014120


	//   ....[103]....
        /*069c*/ 	.word	0x00014130


	//   ....[104]....
        /*06a0*/ 	.word	0x00014140


	//   ....[105]....
        /*06a4*/ 	.word	0x00014360


	//   ....[106]....
        /*06a8*/ 	.word	0x00014370


	//   ....[107]....
        /*06ac*/ 	.word	0x000144f0


	//   ....[108]....
        /*06b0*/ 	.word	0x00014520


	//   ....[109]....
        /*06b4*/ 	.word	0x00014670


	//   ....[110]....
        /*06b8*/ 	.word	0x000146a0


	//   ....[111]....
        /*06bc*/ 	.word	0x000147f0


	//   ....[112]....
        /*06c0*/ 	.word	0x00014810


	//   ....[113]....
        /*06c4*/ 	.word	0x00015000


	//   ....[114]....
        /*06c8*/ 	.word	0x00015020


	//   ....[115]....
        /*06cc*/ 	.word	0x00015170


	//   ....[116]....
        /*06d0*/ 	.word	0x000151a0


	//   ....[117]....
        /*06d4*/ 	.word	0x000152d0


	//   ....[118]....
        /*06d8*/ 	.word	0x00015300


	//   ....[119]....
        /*06dc*/ 	.word	0x00015430


	//   ....[120]....
        /*06e0*/ 	.word	0x00015450


	//   ....[121]....
        /*06e4*/ 	.word	0x000155b0


	//   ....[122]....
        /*06e8*/ 	.word	0x00015600


	//   ....[123]....
        /*06ec*/ 	.word	0x00015650


	//   ....[124]....
        /*06f0*/ 	.word	0x000156a0


	//   ....[125]....
        /*06f4*/ 	.word	0x000156f0


	//   ....[126]....
        /*06f8*/ 	.word	0x00015740


	//   ....[127]....
        /*06fc*/ 	.word	0x00015790


	//   ....[128]....
        /*0700*/ 	.word	0x000157e0


	//----- nvinfo : EIATTR_EXIT_INSTR_OFFSETS
	.align		4
.L_158:
        /*0704*/ 	.byte	0x04, 0x1c
        /*0706*/ 	.short	(.L_160 - .L_159)


	//   ....[0]....
.L_159:
        /*0708*/ 	.word	0x00000370


	//   ....[1]....
        /*070c*/ 	.word	0x00014820


	//   ....[2]....
        /*0710*/ 	.word	0x000148f0


	//   ....[3]....
        /*0714*/ 	.word	0x00014950


	//   ....[4]....
        /*0718*/ 	.word	0x00015460


	//   ....[5]....
        /*071c*/ 	.word	0x00015510


	//   ....[6]....
        /*0720*/ 	.word	0x00015570


	//----- nvinfo : EIATTR_CTAIDZ_USED
	.align		4
.L_160:
        /*0724*/ 	.byte	0x01, 0x04
	.zero		2


	//----- nvinfo : EIATTR_MAX_THREADS
	.align		4
        /*0728*/ 	.byte	0x04, 0x05
        /*072a*/ 	.short	(.L_162 - .L_161)
.L_161:
        /*072c*/ 	.word	0x00000080
        /*0730*/ 	.word	0x00000001
        /*0734*/ 	.word	0x00000001


	//----- nvinfo : EIATTR_CRS_STACK_SIZE
	.align		4
.L_162:
        /*0738*/ 	.byte	0x04, 0x1e
        /*073a*/ 	.short	(.L_164 - .L_163)
.L_163:
        /*073c*/ 	.word	0x00000000
.L_164:


//--------------------- .nv.info._ZN7cutlass13device_kernelIN5flash19enable_sm80_to_sm89INS1_16FlashAttnFwdSm80INS1_25CollectiveMainloopFwdSm80ILi4ELi1ELb0EN4cute5tupleIJNS5_1CILi128EEENS7_ILi48EEENS7_ILi96EEEEEELi96ENS_10bfloat16_tEfNS_4arch4Sm80ELb0ELb1ELb1ELb1ELb1ELb1ELb1ELb0EEENS1_21CollectiveEpilogueFwdINS6_IJS8_SA_S9_EEENS6_IJNS7_ILi1EEESI_SI_EEESC_SE_Li128ELb1ELb1ELb0ELb0EEENS1_19SingleTileSchedulerILb1ELb0ELb1ELi128EEEEEEEEEvNT_6ParamsE --------------------------
	.section	.nv.info._ZN7cutlass13device_kernelIN5flash19enable_sm80_to_sm89INS1_16FlashAttnFwdSm80INS1_25CollectiveMainloopFwdSm80ILi4ELi1ELb0EN4cute5tupleIJNS5_1CILi128EEENS7_ILi48EEENS7_ILi96EEEEEELi96ENS_10bfloat16_tEfNS_4arch4Sm80ELb0ELb1ELb1ELb1ELb1ELb1ELb1ELb0EEENS1_21CollectiveEpilogueFwdINS6_IJS8_SA_S9_EEENS6_IJNS7_ILi1EEESI_SI_EEESC_SE_Li128ELb1ELb1ELb0ELb0EEENS1_19SingleTileSchedulerILb1ELb0ELb1ELi128EEEEEEEEEvNT_6ParamsE,"",@"SHT_CUDA_INFO"
	.sectionflags	@""
	.align	4


	//----- nvinfo : EIATTR_CUDA_API_VERSION
	.align		4
        /*0000*/ 	.byte	0x04, 0x37
        /*0002*/ 	.short	(.L_166 - .L_165)
.L_165:
        /*0004*/ 	.word	0x00000082


	//----- nvinfo : EIATTR_SW2861232_WAR
	.align		4
.L_166:
        /*0008*/ 	.byte	0x01, 0x35
	.zero		2


	//----- nvinfo : EIATTR_PARAM_CBANK
	.align		4
        /*000c*/ 	.byte	0x04, 0x0a
        /*000e*/ 	.short	(.L_168 - .L_167)
	.align		4
.L_167:
        /*0010*/ 	.word	index@(.nv.constant0._ZN7cutlass13device_kernelIN5flash19enable_sm80_to_sm89INS1_16FlashAttnFwdSm80INS1_25CollectiveMainloopFwdSm80ILi4ELi1ELb0EN4cute5tupleIJNS5_1CILi128EEENS7_ILi48EEENS7_ILi96EEEEEELi96ENS_10bfloat16_tEfNS_4arch4Sm80ELb0ELb1ELb1ELb1ELb1ELb1ELb1ELb0EEENS1_21CollectiveEpilogueFwdINS6_IJS8_SA_S9_EEENS6_IJNS7_ILi1EEESI_SI_EEESC_SE_Li128ELb1ELb1ELb0ELb0EEENS1_19SingleTileSchedulerILb1ELb0ELb1ELi128EEEEEEEEEvNT_6ParamsE)
        /*0014*/ 	.short	0x0160
        /*0016*/ 	.short	0x0418


	//----- nvinfo : EIATTR_CBANK_PARAM_SIZE
	.align		4
.L_168:
        /*0018*/ 	.byte	0x03, 0x19
        /*001a*/ 	.short	0x0418


	//----- nvinfo : EIATTR_KPARAM_INFO
	.align		4
        /*001c*/ 	.byte	0x04, 0x17
        /*001e*/ 	.short	(.L_170 - .L_169)
.L_169:
        /*0020*/ 	.word	0x00000000
        /*0024*/ 	.short	0x0000
        /*0026*/ 	.short	0x0000
        /*0028*/ 	.byte	0x00, 0xf0, 0x61, 0x10


	//----- nvinfo : EIATTR_MAXREG_COUNT
	.align		4
.L_170:
        /*002c*/ 	.byte	0x03, 0x1b
        /*002e*/ 	.short	0x00ff


	//----- nvinfo : EIATTR_NUM_BARRIERS
	.align		4
        /*0030*/ 	.byte	0x02, 0x4c
        /*0032*/ 	.byte	0x02
	.zero		1


	//----- nvinfo : EIATTR_ANNOTATIONS
	.align		4
        /*0034*/ 	.byte	0x04, 0x55
        /*0036*/ 	.short	(.L_172 - .L_171)


	//   ....[0]....
.L_171:
        /* <DEDUP_REMOVED lines=51> */


	//----- nvinfo : EIATTR_MERCURY_ISA_VERSION
	.align		4
.L_172:
        /*0358*/ 	.byte	0x03, 0x5f
        /*035a*/ 	.short	0x0000


	//----- nvinfo : EIATTR_COOP_GROUP_MASK_REGIDS
	.align		4
        /*035c*/ 	.byte	0x04, 0x29
        /*035e*/ 	.short	(.L_174 - .L_173)


	//   ....[0]....
.L_173:
        /*0360*/ 	.word	0xffffffff


	//   ....[1]....
        /*0364*/ 	.word	0xffffffff


	//   ....[2]....
        /*0368*/ 	.word	0xffffffff


	//   ....[3]....
        /*036c*/ 	.word	0xffffffff


	//   ....[4]....
        /*0370*/ 	.word	0xffffffff


	//   ....[5]....
        /*0374*/ 	.word	0xffffffff


	//   ....[6]....
        /*0378*/ 	.word	0xffffffff


	//   ....[7]....
        /*037c*/ 	.word	0xffffffff


	//   ....[8]....
        /*0380*/ 	.word	0xffffffff


	//   ....[9]....
        /*0384*/ 	.word	0xffffffff


	//   ....[10]....
        /*0388*/ 	.word	0xffffffff


	//   ....[11]....
        /*038c*/ 	.word	0xffffffff


	//   ....[12]....
        /*0390*/ 	.word	0xffffffff


	//   ....[13]....
        /*0394*/ 	.word	0xffffffff


	//   ....[14]....
        /*0398*/ 	.word	0xffffffff


	//   ....[15]....
        /*039c*/ 	.word	0xffffffff


	//   ....[16]....
        /*03a0*/ 	.word	0xffffffff


	//   ....[17]....
        /*03a4*/ 	.word	0xffffffff


	//   ....[18]....
        /*03a8*/ 	.word	0xffffffff


	//   ....[19]....
        /*03ac*/ 	.word	0xffffffff


	//   ....[20]....
        /*03b0*/ 	.word	0xffffffff


	//   ....[21]....
        /*03b4*/ 	.word	0xffffffff


	//   ....[22]....
        /*03b8*/ 	.word	0xffffffff


	//   ....[23]....
        /*03bc*/ 	.word	0xffffffff


	//   ....[24]....
        /*03c0*/ 	.word	0xffffffff


	//   ....[25]....
        /*03c4*/ 	.word	0xffffffff


	//   ....[26]....
        /*03c8*/ 	.word	0xffffffff


	//   ....[27]....
        /*03cc*/ 	.word	0xffffffff


	//   ....[28]....
        /*03d0*/ 	.word	0xffffffff


	//   ....[29]....
        /*03d4*/ 	.word	0xffffffff


	//   ....[30]....
        /*03d8*/ 	.word	0xffffffff


	//   ....[31]....
        /*03dc*/ 	.word	0xffffffff


	//   ....[32]....
        /*03e0*/ 	.word	0xffffffff


	//   ....[33]....
        /*03e4*/ 	.word	0xffffffff


	//   ....[34]....
        /*03e8*/ 	.word	0xffffffff


	//   ....[35]....
        /*03ec*/ 	.word	0xffffffff


	//   ....[36]....
        /*03f0*/ 	.word	0xffffffff


	//   ....[37]....
        /*03f4*/ 	.word	0xffffffff


	//   ....[38]....
        /*03f8*/ 	.word	0xffffffff


	//   ....[39]....
        /*03fc*/ 	.word	0xffffffff


	//   ....[40]....
        /*0400*/ 	.word	0xffffffff


	//   ....[41]....
        /*0404*/ 	.word	0xffffffff


	//   ....[42]....
        /*0408*/ 	.word	0xffffffff


	//   ....[43]....
        /*040c*/ 	.word	0xffffffff


	//   ....[44]....
        /*0410*/ 	.word	0xffffffff


	//   ....[45]....
        /*0414*/ 	.word	0xffffffff


	//   ....[46]....
        /*0418*/ 	.word	0xffffffff


	//   ....[47]....
        /*041c*/ 	.word	0xffffffff


	//   ....[48]....
        /*0420*/ 	.word	0xffffffff


	//   ....[49]....
        /*0424*/ 	.word	0xffffffff


	//   ....[50]....
        /*0428*/ 	.word	0xffffffff


	//   ....[51]....
        /*042c*/ 	.word	0xffffffff


	//   ....[52]....
        /*0430*/ 	.word	0xffffffff


	//   ....[53]....
        /*0434*/ 	.word	0xffffffff


	//   ....[54]....
        /*0438*/ 	.word	0xffffffff


	//   ....[55]....
        /*043c*/ 	.word	0xffffffff


	//   ....[56]....
        /*0440*/ 	.word	0xffffffff


	//   ....[57]....
        /*0444*/ 	.word	0xffffffff


	//   ....[58]....
        /*0448*/ 	.word	0xffffffff


	//   ....[59]....
        /*044c*/ 	.word	0xffffffff


	//   ....[60]....
        /*0450*/ 	.word	0xffffffff


	//   ....[61]....
        /*0454*/ 	.word	0xffffffff


	//   ....[62]....
        /*0458*/ 	.word	0xffffffff


	//   ....[63]....
        /*045c*/ 	.word	0xffffffff


	//   ....[64]....
        /*0460*/ 	.word	0xffffffff


	//   ....[65]....
        /*0464*/ 	.word	0xffffffff


	//   ....[66]....
        /*0468*/ 	.word	0xffffffff


	//   ....[67]....
        /*046c*/ 	.word	0xffffffff


	//   ....[68]....
        /*0470*/ 	.word	0xffffffff


	//   ....[69]....
        /*0474*/ 	.word	0xffffffff


	//   ....[70]....
        /*0478*/ 	.word	0xffffffff


	//   ....[71]....
        /*047c*/ 	.word	0xffffffff


	//   ....[72]....
        /*0480*/ 	.word	0xffffffff


	//   ....[73]....
        /*0484*/ 	.word	0xffffffff


	//   ....[74]....
        /*0488*/ 	.word	0xffffffff


	//   ....[75]....
        /*048c*/ 	.word	0xffffffff


	//   ....[76]....
        /*0490*/ 	.word	0xffffffff


	//   ....[77]....
        /*0494*/ 	.word	0xffffffff


	//   ....[78]....
        /*0498*/ 	.word	0xffffffff


	//   ....[79]....
        /*049c*/ 	.word	0xffffffff


	//   ....[80]....
        /*04a0*/ 	.word	0xffffffff


	//   ....[81]....
        /*04a4*/ 	.word	0xffffffff


	//   ....[82]....
        /*04a8*/ 	.word	0xffffffff


	//   ....[83]....
        /*04ac*/ 	.word	0xffffffff


	//   ....[84]....
        /*04b0*/ 	.word	0xffffffff


	//   ....[85]....
        /*04b4*/ 	.word	0xffffffff


	//   ....[86]....
        /*04b8*/ 	.word	0xffffffff


	//   ....[87]....
        /*04bc*/ 	.word	0xffffffff


	//   ....[88]....
        /*04c0*/ 	.word	0xffffffff


	//   ....[89]....
        /*04c4*/ 	.word	0xffffffff


	//   ....[90]....
        /*04c8*/ 	.word	0xffffffff


	//   ....[91]....
        /*04cc*/ 	.word	0xffffffff


	//   ....[92]....
        /*04d0*/ 	.word	0xffffffff


	//   ....[93]....
        /*04d4*/ 	.word	0xffffffff


	//   ....[94]....
        /*04d8*/ 	.word	0xffffffff


	//   ....[95]....
        /*04dc*/ 	.word	0xffffffff


	//   ....[96]....
        /*04e0*/ 	.word	0xffffffff


	//   ....[97]....
        /*04e4*/ 	.word	0xffffffff


	//   ....[98]....
        /*04e8*/ 	.word	0xffffffff


	//   ....[99]....
        /*04ec*/ 	.word	0xffffffff


	//   ....[100]....
        /*04f0*/ 	.word	0xffffffff


	//   ....[101]....
        /*04f4*/ 	.word	0xffffffff


	//   ....[102]....
        /*04f8*/ 	.word	0xffffffff


	//   ....[103]....
        /*04fc*/ 	.word	0xffffffff


	//   ....[104]....
        /*0500*/ 	.word	0xffffffff


	//   ....[105]....
        /*0504*/ 	.word	0xffffffff


	//   ....[106]....
        /*0508*/ 	.word	0xffffffff


	//   ....[107]....
        /*050c*/ 	.word	0xffffffff


	//   ....[108]....
        /*0510*/ 	.word	0xffffffff


	//   ....[109]....
        /*0514*/ 	.word	0xffffffff


	//   ....[110]....
        /*0518*/ 	.word	0xffffffff


	//   ....[111]....
        /*051c*/ 	.word	0xffffffff


	//   ....[112]....
        /*0520*/ 	.word	0xffffffff


	//   ....[113]....
        /*0524*/ 	.word	0xffffffff


	//   ....[114]....
        /*0528*/ 	.word	0xffffffff


	//   ....[115]....
        /*052c*/ 	.word	0xffffffff


	//   ....[116]....
        /*0530*/ 	.word	0xffffffff


	//   ....[117]....
        /*0534*/ 	.word	0xffffffff


	//   ....[118]....
        /*0538*/ 	.word	0xffffffff


	//   ....[119]....
        /*053c*/ 	.word	0xffffffff


	//   ....[120]....
        /*0540*/ 	.word	0xffffffff


	//   ....[121]....
        /*0544*/ 	.word	0xffffffff


	//   ....[122]....
        /*0548*/ 	.word	0xffffffff


	//   ....[123]....
        /*054c*/ 	.word	0xffffffff


	//   ....[124]....
        /*0550*/ 	.word	0xffffffff


	//   ....[125]....
        /*0554*/ 	.word	0xffffffff


	//   ....[126]....
        /*0558*/ 	.word	0xffffffff


	//   ....[127]....
        /*055c*/ 	.word	0xffffffff


	//   ....[128]....
        /*0560*/ 	.word	0xffffffff


	//   ....[129]....
        /*0564*/ 	.word	0xffffffff


	//   ....[130]....
        /*0568*/ 	.word	0xffffffff


	//   ....[131]....
        /*056c*/ 	.word	0xffffffff


	//   ....[132]....
        /*0570*/ 	.word	0xffffffff


	//   ....[133]....
        /*0574*/ 	.word	0xffffffff


	//   ....[134]....
        /*0578*/ 	.word	0xffffffff


	//   ....[135]....
        /*057c*/ 	.word	0xffffffff


	//   ....[136]....
        /*0580*/ 	.word	0xffffffff


	//   ....[137]....
        /*0584*/ 	.word	0xffffffff


	//   ....[138]....
        /*0588*/ 	.word	0xffffffff


	//   ....[139]....
        /*058c*/ 	.word	0xffffffff


	//   ....[140]....
        /*0590*/ 	.word	0xffffffff


	//   ....[141]....
        /*0594*/ 	.word	0xffffffff


	//   ....[142]....
        /*0598*/ 	.word	0xffffffff


	//   ....[143]....
        /*059c*/ 	.word	0xffffffff


	//   ....[144]....
        /*05a0*/ 	.word	0xffffffff


	//   ....[145]....
        /*05a4*/ 	.word	0xffffffff


	//   ....[146]....
        /*05a8*/ 	.word	0xffffffff


	//   ....[147]....
        /*05ac*/ 	.word	0xffffffff


	//   ....[148]....
        /*05b0*/ 	.word	0xffffffff


	//   ....[149]....
        /*05b4*/ 	.word	0xffffffff


	//   ....[150]....
        /*05b8*/ 	.word	0xffffffff


	//   ....[151]....
        /*05bc*/ 	.word	0xffffffff


	//   ....[152]....
        /*05c0*/ 	.word	0xffffffff


	//----- nvinfo : EIATTR_COOP_GROUP_INSTR_OFFSETS
	.align		4
.L_174:
        /*05c4*/ 	.byte	0x04, 0x28
        /*05c6*/ 	.short	(.L_176 - .L_175)


	//   ....[0]....
.L_175:
        /*05c8*/ 	.word	0x00000090


	//   ....[1]....
        /*05cc*/ 	.word	0x000023b0


	//   ....[2]....
        /*05d0*/ 	.word	0x000023c0


	//   ....[3]....
        /*05d4*/ 	.word	0x00003f00


	//   ....[4]....
        /*05d8*/ 	.word	0x00003f10


	//   ....[5]....
        /*05dc*/ 	.word	0x00005860


	//   ....[6]....
        /*05e0*/ 	.word	0x00005880


	//   ....[7]....
        /*05e4*/ 	.word	0x00005d80


	//   ....[8]....
        /*05e8*/ 	.word	0x00005e40


	//   ....[9]....
        /*05ec*/ 	.word	0x00006fb0


	//   ....[10]....
        /*05f0*/ 	.word	0x00006fe0


	//   ....[11]....
        /*05f4*/ 	.word	0x00007220


	//   ....[12]....
        /*05f8*/ 	.word	0x00007250


	//   ....[13]....
        /*05fc*/ 	.word	0x00007370


	//   ....[14]....
        /*0600*/ 	.word	0x000073a0


	//   ....[15]....
        /*0604*/ 	.word	0x000074d0


	//   ....[16]....
        /*0608*/ 	.word	0x000074e0


	//   ....[17]....
        /*060c*/ 	.word	0x000079f0


	//   ....[18]....
        /*0610*/ 	.word	0x00007a00


	//   ....[19]....
        /*0614*/ 	.word	0x00007b00


	//   ....[20]....
        /*0618*/ 	.word	0x00007b10


	//   ....[21]....
        /*061c*/ 	.word	0x00007fb0


	//   ....[22]....
        /*0620*/ 	.word	0x00007fd0


	//   ....[23]....
        /*0624*/ 	.word	0x00008010


	//   ....[24]....
        /*0628*/ 	.word	0x00008040


	//   ....[25]....
        /*062c*/ 	.word	0x00008460


	//   ....[26]....
        /*0630*/ 	.word	0x000084a0


	//   ....[27]....
        /*0634*/ 	.word	0x000084f0


	//   ....[28]....
        /*0638*/ 	.word	0x00008560


	//   ....[29]....
        /*063c*/ 	.word	0x0000b7b0


	//   ....[30]....
        /*0640*/ 	.word	0x0000b7d0


	//   ....[31]....
        /*0644*/ 	.word	0x0000b830


	//   ....[32]....
        /*0648*/ 	.word	0x0000b840


	//   ....[33]....
        /*064c*/ 	.word	0x0000bab0


	//   ....[34]....
        /*0650*/ 	.word	0x0000baf0


	//   ....[35]....
        /*0654*/ 	.word	0x0000bb40


	//   ....[36]....
        /*0658*/ 	.word	0x0000bbb0


	//   ....[37]....
        /*065c*/ 	.word	0x0000f450


	//   ....[38]....
        /*0660*/ 	.word	0x0000f530


	//   ....[39]....
        /*0664*/ 	.word	0x0000f8a0


	//   ....[40]....
        /*0668*/ 	.word	0x0000f8b0


	//   ....[41]....
        /*066c*/ 	.word	0x00010550


	//   ....[42]....
        /*0670*/ 	.word	0x00010580


	//   ....[43]....
        /*0674*/ 	.word	0x00010680


	//   ....[44]....
        /*0678*/ 	.word	0x000106a0


	//   ....[45]....
        /*067c*/ 	.word	0x00010a50


	//   ....[46]....
        /*0680*/ 	.word	0x00010d10


	//   ....[47]....
        /*0684*/ 	.word	0x00011390


	//   ....[48]....
        /*0688*/ 	.word	0x00011950


	//   ....[49]....
        /*068c*/ 	.word	0x00012310


	//   ....[50]....
        /*0690*/ 	.word	0x00012350


	//   ....[51]....
        /*0694*/ 	.word	0x00012450


	//   ....[52]....
        /*0698*/ 	.word	0x00012480


	//   ....[53]....
        /*069c*/ 	.word	0x00012580


	//   ....[54]....
        /*06a0*/ 	.word	0x000125d0


	//   ....[55]....
        /*06a4*/ 	.word	0x00012770


	//   ....[56]....
        /*06a8*/ 	.word	0x000127c0


	//   ....[57]....
        /*06ac*/ 	.word	0x00013ca0


	//   ....[58]....
        /*06b0*/ 	.word	0x00013cb0


	//   ....[59]....
        /*06b4*/ 	.word	0x00013d90


	//   ....[60]....
        /*06b8*/ 	.word	0x00013da0


	//   ....[61]....
        /*06bc*/ 	.word	0x00014e30


	//   ....[62]....
        /*06c0*/ 	.word	0x00014e40


	//   ....[63]....
        /*06c4*/ 	.word	0x00014ec0


	//   ....[64]....
        /*06c8*/ 	.word	0x00014f00


	//   ....[65]....
        /*06cc*/ 	.word	0x000150a0


	//   ....[66]....
        /*06d0*/ 	.word	0x000152b0


	//   ....[67]....
        /*06d4*/ 	.word	0x000157f0


	//   ....[68]....
        /*06d8*/ 	.word	0x00015c70


	//   ....[69]....
        /*06dc*/ 	.word	0x00016280


	//   ....[70]....
        /*06e0*/ 	.word	0x00016320


	//   ....[71]....
        /*06e4*/ 	.word	0x00016550


	//   ....[72]....
        /*06e8*/ 	.word	0x000165f0


	//   ....[73]....
        /*06ec*/ 	.word	0x00016710


	//   ....[74]....
        /*06f0*/ 	.word	0x00016730


	//   ....[75]....
        /*06f4*/ 	.word	0x00016870


	//   ....[76]....
        /*06f8*/ 	.word	0x00016890


	//   ....[77]....
        /*06fc*/ 	.word	0x00018700


	//   ....[78]....
        /*0700*/ 	.word	0x00018710


	//   ....[79]....
        /*0704*/ 	.word	0x000187f0


	//   ....[80]....
        /*0708*/ 	.word	0x00018800


	//   ....[81]....
        /*070c*/ 	.word	0x00019890


	//   ....[82]....
        /*0710*/ 	.word	0x000198a0


	//   ....[83]....
        /*0714*/ 	.word	0x00019920


	//   ....[84]....
        /*0718*/ 	.word	0x00019960


	//   ....[85]....
        /*071c*/ 	.word	0x00019c50


	//   ....[86]....
        /*0720*/ 	.word	0x00019ca0


	//   ....[87]....
        /*0724*/ 	.word	0x00019cd0


	//   ....[88]....
        /*0728*/ 	.word	0x00019d20


	//   ....[89]....
        /*072c*/ 	.word	0x00019d50


	//   ....[90]....
        /*0730*/ 	.word	0x00019d80


	//   ....[91]....
        /*0734*/ 	.word	0x00019e60


	//   ....[92]....
        /*0738*/ 	.word	0x0001a310


	//   ....[93]....
        /*073c*/ 	.word	0x0001b9c0


	//   ....[94]....
        /*0740*/ 	.word	0x0001b9f0


	//   ....[95]....
        /*0744*/ 	.word	0x0001bb80


	//   ....[96]....
        /*0748*/ 	.word	0x0001bb90


	//   ....[97]....
        /*074c*/ 	.word	0x0001cbc0


	//   ....[98]....
        /*0750*/ 	.word	0x0001cbe0


	//   ....[99]....
        /*0754*/ 	.word	0x0001cc60


	//   ....[100]....
        /*0758*/ 	.word	0x0001cca0


	//   ....[101]....
        /*075c*/ 	.word	0x0001ce20


	//   ....[102]....
        /*0760*/ 	.word	0x0001d370


	//   ....[103]....
        /*0764*/ 	.word	0x0001d550


	//   ....[104]....
        /*0768*/ 	.word	0x0001d9c0


	//   ....[105]....
        /*076c*/ 	.word	0x0001e180


	//   ....[106]....
        /*0770*/ 	.word	0x0001e1c0


	//   ....[107]....
        /*0774*/ 	.word	0x0001e320


	//   ....[108]....
        /*0778*/ 	.word	0x0001e340


	//   ....[109]....
        /*077c*/ 	.word	0x0001e460


	//   ....[110]....
        /*0780*/ 	.word	0x0001e480


	//   ....[111]....
        /*0784*/ 	.word	0x0001e5c0


	//   ....[112]....
        /*0788*/ 	.word	0x0001e5e0


	//   ....[113]....
        /*078c*/ 	.word	0x0001fe20


	//   ....[114]....
        /*0790*/ 	.word	0x0001fe30


	//   ....[115]....
        /*0794*/ 	.word	0x0001fe40


	//   ....[116]....
        /*0798*/ 	.word	0x0001fe50


	//   ....[117]....
        /*079c*/ 	.word	0x0001fe80


	//   ....[118]....
        /*07a0*/ 	.word	0x0001fea0


	//   ....[119]....
        /*07a4*/ 	.word	0x0001fec0


	//   ....[120]....
        /*07a8*/ 	.word	0x0001fed0


	//   ....[121]....
        /*07ac*/ 	.word	0x000215d0


	//   ....[122]....
        /*07b0*/ 	.word	0x00021600


	//   ....[123]....
        /*07b4*/ 	.word	0x00021630


	//   ....[124]....
        /*07b8*/ 	.word	0x00021650


	//   ....[125]....
        /*07bc*/ 	.word	0x00021660


	//   ....[126]....
        /*07c0*/ 	.word	0x00021670


	//   ....[127]....
        /*07c4*/ 	.word	0x00021680


	//   ....[128]....
        /*07c8*/ 	.word	0x00021690


	//   ....[129]....
        /*07cc*/ 	.word	0x000218b0


	//   ....[130]....
        /*07d0*/ 	.word	0x000218c0


	//   ....[131]....
        /*07d4*/ 	.word	0x00021a40


	//   ....[132]....
        /*07d8*/ 	.word	0x00021a70


	//   ....[133]....
        /*07dc*/ 	.word	0x00021bc0


	//   ....[134]....
        /*07e0*/ 	.word	0x00021bf0


	//   ....[135]....
        /*07e4*/ 	.word	0x00021d40


	//   ....[136]....
        /*07e8*/ 	.word	0x00021d60


	//   ....[137]....
        /*07ec*/ 	.word	0x00022550


	//   ....[138]....
        /*07f0*/ 	.word	0x00022570


	//   ....[139]....
        /*07f4*/ 	.word	0x000226c0


	//   ....[140]....
        /*07f8*/ 	.word	0x000226f0


	//   ....[141]....
        /*07fc*/ 	.word	0x00022820


	//   ....[142]....
        /*0800*/ 	.word	0x00022850


	//   ....[143]....
        /*0804*/ 	.word	0x00022980


	//   ....[144]....
        /*0808*/ 	.word	0x000229a0


	//   ....[145]....
        /*080c*/ 	.word	0x00022b00


	//   ....[146]....
        /*0810*/ 	.word	0x00022b50


	//   ....[147]....
        /*0814*/ 	.word	0x00022ba0


	//   ....[148]....
        /*0818*/ 	.word	0x00022bf0


	//   ....[149]....
        /*081c*/ 	.word	0x00022c40


	//   ....[150]....
        /*0820*/ 	.word	0x00022c90


	//   ....[151]....
        /*0824*/ 	.word	0x00022ce0


	//   ....[152]....
        /*0828*/ 	.word	0x00022d30


	//----- nvinfo : EIATTR_EXIT_INSTR_OFFSETS
	.align		4
.L_176:
        /*082c*/ 	.byte	0x04, 0x1c
        /*082e*/ 	.short	(.L_178 - .L_177)


	//   ....[0]....
.L_177:
        /*0830*/ 	.word	0x00000370


	//   ....[1]....
        /*0834*/ 	.word	0x00021d70


	//   ....[2]....
        /*0838*/ 	.word	0x00021e40


	//   ....[3]....
        /*083c*/ 	.word	0x00021ea0


	//   ....[4]....
        /*0840*/ 	.word	0x000229b0


	//   ....[5]....
        /*0844*/ 	.word	0x00022a60


	//   ....[6]....
        /*0848*/ 	.word	0x00022ac0


	//----- nvinfo : EIATTR_CTAIDZ_USED
	.align		4
.L_178:
        /*084c*/ 	.byte	0x01, 0x04
	.zero		2


	//----- nvinfo : EIATTR_MAX_THREADS
	.align		4
        /*0850*/ 	.byte	0x04, 0x05
        /*0852*/ 	.short	(.L_180 - .L_179)
.L_179:
        /*0854*/ 	.word	0x00000080
        /*0858*/ 	.word	0x00000001
        /*085c*/ 	.word	0x00000001


	//----- nvinfo : EIATTR_CRS_STACK_SIZE
	.align		4
.L_180:
        /*0860*/ 	.byte	0x04, 0x1e
        /*0862*/ 	.short	(.L_182 - .L_181)
.L_181:
        /*0864*/ 	.word	0x00000000
.L_182:


//--------------------- .nv.info._ZN7cutlass13device_kernelIN5flash19enable_sm80_to_sm89INS1_16FlashAttnFwdSm80INS1_25CollectiveMainloopFwdSm80ILi4ELi1ELb0EN4cute5tupleIJNS5_1CILi128EEENS7_ILi64EEENS7_ILi96EEEEEELi96ENS_10bfloat16_tEfNS_4arch4Sm80ELb1ELb0ELb1ELb0ELb1ELb0ELb1ELb0EEENS1_21CollectiveEpilogueFwdINS6_IJS8_SA_S9_EEENS6_IJNS7_ILi1EEESI_SI_EEESC_SE_Li128ELb0ELb1ELb0ELb0EEENS1_30DynamicPersistentTileSchedulerILi128ELi128ELb0ELb1ELb0EEEEEEEEEvNT_6ParamsE --------------------------
	.section	.nv.info._ZN7cutlass13device_kernelIN5flash19enable_sm80_to_sm89INS1_16FlashAttnFwdSm80INS1_25CollectiveMainloopFwdSm80ILi4ELi1ELb0EN4cute5tupleIJNS5_1CILi128EEENS7_ILi64EEENS7_ILi96EEEEEELi96ENS_10bfloat16_tEfNS_4arch4Sm80ELb1ELb0ELb1ELb0ELb1ELb0ELb1ELb0EEENS1_21CollectiveEpilogueFwdINS6_IJS8_SA_S9_EEENS6_IJNS7_ILi1EEESI_SI_EEESC_SE_Li128ELb0ELb1ELb0ELb0EEENS1_30DynamicPersistentTileSchedulerILi128ELi128ELb0ELb1ELb0EEEEEEEEEvNT_6ParamsE,"",@"SHT_CUDA_INFO"
	.sectionflags	@""
	.align	4


	//----- nvinfo : EIATTR_CUDA_API_VERSION
	.align		4
        /*0000*/ 	.byte	0x04, 0x37
        /*0002*/ 	.short	(.L_184 - .L_183)
.L_183:
        /*0004*/ 	.word	0x00000082


	//----- nvinfo : EIATTR_SW2861232_WAR
	.align		4
.L_184:
        /*0008*/ 	.byte	0x01, 0x35
	.zero		2


	//----- nvinfo : EIATTR_PARAM_CBANK
	.align		4
        /*000c*/ 	.byte	0x04, 0x0a
        /*000e*/ 	.short	(.L_186 - .L_185)
	.align		4
.L_185:
        /*0010*/ 	.word	index@(.nv.constant0._ZN7cutlass13device_kernelIN5flash19enable_sm80_to_sm89INS1_16FlashAttnFwdSm80INS1_25CollectiveMainloopFwdSm80ILi4ELi1ELb0EN4cute5tupleIJNS5_1CILi128EEENS7_ILi64EEENS7_ILi96EEEEEELi96ENS_10bfloat16_tEfNS_4arch4Sm80ELb1ELb0ELb1ELb0ELb1ELb0ELb1ELb0EEENS1_21CollectiveEpilogueFwdINS6_IJS8_SA_S9_EEENS6_IJNS7_ILi1EEESI_SI_EEESC_SE_Li128ELb0ELb1ELb0ELb0EEENS1_30DynamicPersistentTileSchedulerILi128ELi128ELb0ELb1ELb0EEEEEEEEEvNT_6ParamsE)
        /*0014*/ 	.short	0x0160
        /*0016*/ 	.short	0x0428


	//----- nvinfo : EIATTR_CBANK_PARAM_SIZE
	.align		4
.L_186:
        /*0018*/ 	.byte	0x03, 0x19
        /*001a*/ 	.short	0x0428


	//----- nvinfo : EIATTR_KPARAM_INFO
	.align		4
        /*001c*/ 	.byte	0x04, 0x17
        /*001e*/ 	.short	(.L_188 - .L_187)
.L_187:
        /*0020*/ 	.word	0x00000000
        /*0024*/ 	.short	0x0000
        /*0026*/ 	.short	0x0000
        /*0028*/ 	.byte	0x00, 0xf0, 0xa1, 0x10


	//----- nvinfo : EIATTR_MAXREG_COUNT
	.align		4
.L_188:
        /*002c*/ 	.byte	0x03, 0x1b
        /*002e*/ 	.short	0x00ff


	//----- nvinfo : EIATTR_NUM_BARRIERS
	.align		4
        /*0030*/ 	.byte	0x02, 0x4c
        /*0032*/ 	.byte	0x06
	.zero		1


	//----- nvinfo : EIATTR_ANNOTATIONS
	.align		4
        /*0034*/ 	.byte	0x04, 0x55
        /*0036*/ 	.short	(.L_190 - .L_189)


	//   ....[0]....
.L_189:
        /* <DEDUP_REMOVED lines=66> */


	//----- nvinfo : EIATTR_MERCURY_ISA_VERSION
	.align		4
.L_190:
        /*0448*/ 	.byte	0x03, 0x5f
        /*044a*/ 	.short	0x0000


	//----- nvinfo : EIATTR_INT_WARP_WIDE_INSTR_OFFSETS
	.align		4
        /*044c*/ 	.byte	0x04, 0x31
        /*044e*/ 	.short	(.L_192 - .L_191)


	//   ....[0]....
.L_191:
        /*0450*/ 	.word	0x0000f870


	//   ....[1]....
        /*0454*/ 	.word	0x0000f8f0


	//----- nvinfo : EIATTR_COOP_GROUP_MASK_REGIDS
	.align		4
.L_192:
        /*0458*/ 	.byte	0x04, 0x29
        /*045a*/ 	.short	(.L_194 - .L_193)


	//   ....[0]....
.L_193:
        /*045c*/ 	.word	0xffffffff


	//   ....[1]....
        /*0460*/ 	.word	0xffffffff


	//   ....[2]....
        /*0464*/ 	.word	0xffffffff


	//   ....[3]....
        /*0468*/ 	.word	0xffffffff


	//   ....[4]....
        /*046c*/ 	.word	0xffffffff


	//   ....[5]....
        /*0470*/ 	.word	0xffffffff


	//   ....[6]....
        /*0474*/ 	.word	0xffffffff


	//   ....[7]....
        /*0478*/ 	.word	0xffffffff


	//   ....[8]....
        /*047c*/ 	.word	0xffffffff


	//   ....[9]....
        /*0480*/ 	.word	0xffffffff


	//   ....[10]....
        /*0484*/ 	.word	0xffffffff


	//   ....[11]....
        /*0488*/ 	.word	0xffffffff


	//   ....[12]....
        /*048c*/ 	.word	0xffffffff


	//   ....[13]....
        /*0490*/ 	.word	0xffffffff


	//   ....[14]....
        /*0494*/ 	.word	0xffffffff


	//   ....[15]....
        /*0498*/ 	.word	0xffffffff


	//   ....[16]....
        /*049c*/ 	.word	0xffffffff


	//   ....[17]....
        /*04a0*/ 	.word	0xffffffff


	//   ....[18]....
        /*04a4*/ 	.word	0xffffffff


	//   ....[19]....
        /*04a8*/ 	.word	0xffffffff


	//   ....[20]....
        /*04ac*/ 	.word	0xffffffff


	//   ....[21]....
        /*04b0*/ 	.word	0xffffffff


	//   ....[22]....
        /*04b4*/ 	.word	0xffffffff


	//   ....[23]....
        /*04b8*/ 	.word	0xffffffff


	//   ....[24]....
        /*04bc*/ 	.word	0xffffffff


	//   ....[25]....
        /*04c0*/ 	.word	0xffffffff


	//   ....[26]....
        /*04c4*/ 	.word	0xffffffff


	//   ....[27]....
        /*04c8*/ 	.word	0xffffffff


	//   ....[28]....
        /*04cc*/ 	.word	0xffffffff


	//   ....[29]....
        /*04d0*/ 	.word	0xffffffff


	//   ....[30]....
        /*04d4*/ 	.word	0xffffffff


	//   ....[31]....
        /*04d8*/ 	.word	0xffffffff


	//   ....[32]....
        /*04dc*/ 	.word	0xffffffff


	//   ....[33]....
        /*04e0*/ 	.word	0xffffffff


	//   ....[34]....
        /*04e4*/ 	.word	0xffffffff


	//   ....[35]....
        /*04e8*/ 	.word	0xffffffff


	//   ....[36]....
        /*04ec*/ 	.word	0xffffffff


	//   ....[37]....
        /*04f0*/ 	.word	0xffffffff


	//   ....[38]....
        /*04f4*/ 	.word	0xffffffff


	//   ....[39]....
        /*04f8*/ 	.word	0xffffffff


	//   ....[40]....
        /*04fc*/ 	.word	0xffffffff


	//   ....[41]....
        /*0500*/ 	.word	0xffffffff


	//   ....[42]....
        /*0504*/ 	.word	0xffffffff


	//   ....[43]....
        /*0508*/ 	.word	0xffffffff


	//   ....[44]....
        /*050c*/ 	.word	0xffffffff


	//   ....[45]....
        /*0510*/ 	.word	0xffffffff


	//   ....[46]....
        /*0514*/ 	.word	0xffffffff


	//   ....[47]....
        /*0518*/ 	.word	0xffffffff


	//   ....[48]....
        /*051c*/ 	.word	0xffffffff


	//   ....[49]....
        /*0520*/ 	.word	0xffffffff


	//   ....[50]....
        /*0524*/ 	.word	0xffffffff


	//   ....[51]....
        /*0528*/ 	.word	0xffffffff


	//   ....[52]....
        /*052c*/ 	.word	0xffffffff


	//   ....[53]....
        /*0530*/ 	.word	0xffffffff


	//   ....[54]....
        /*0534*/ 	.word	0xffffffff


	//   ....[55]....
        /*0538*/ 	.word	0xffffffff


	//   ....[56]....
        /*053c*/ 	.word	0xffffffff


	//   ....[57]....
        /*0540*/ 	.word	0xffffffff


	//   ....[58]....
        /*0544*/ 	.word	0xffffffff


	//   ....[59]....
        /*0548*/ 	.word	0xffffffff


	//   ....[60]....
        /*054c*/ 	.word	0xffffffff


	//   ....[61]....
        /*0550*/ 	.word	0xffffffff


	//   ....[62]....
        /*0554*/ 	.word	0xffffffff


	//   ....[63]....
        /*0558*/ 	.word	0xffffffff


	//   ....[64]....
        /*055c*/ 	.word	0xffffffff


	//   ....[65]....
        /*0560*/ 	.word	0xffffffff


	//   ....[66]....
        /*0564*/ 	.word	0xffffffff


	//   ....[67]....
        /*0568*/ 	.word	0xffffffff


	//   ....[68]....
        /*056c*/ 	.word	0xffffffff


	//   ....[69]....
        /*0570*/ 	.word	0xffffffff


	//   ....[70]....
        /*0574*/ 	.word	0xffffffff


	//   ....[71]....
        /*0578*/ 	.word	0xffffffff


	//   ....[72]....
        /*057c*/ 	.word	0xffffffff


	//   ....[73]....
        /*0580*/ 	.word	0xffffffff


	//   ....[74]....
        /*0584*/ 	.word	0xffffffff


	//   ....[75]....
        /*0588*/ 	.word	0xffffffff


	//   ....[76]....
        /*058c*/ 	.word	0xffffffff


	//   ....[77]....
        /*0590*/ 	.word	0xffffffff


	//   ....[78]....
        /*0594*/ 	.word	0xffffffff


	//   ....[79]....
        /*0598*/ 	.word	0xffffffff


	//   ....[80]....
        /*059c*/ 	.word	0xffffffff


	//   ....[81]....
        /*05a0*/ 	.word	0xffffffff


	//   ....[82]....
        /*05a4*/ 	.word	0xffffffff


	//   ....[83]....
        /*05a8*/ 	.word	0xffffffff


	//   ....[84]....
        /*05ac*/ 	.word	0xffffffff


	//   ....[85]....
        /*05b0*/ 	.word	0xffffffff


	//   ....[86]....
        /*05b4*/ 	.word	0xffffffff


	//   ....[87]....
        /*05b8*/ 	.word	0xffffffff


	//   ....[88]....
        /*05bc*/ 	.word	0xffffffff


	//   ....[89]....
        /*05c0*/ 	.word	0xffffffff


	//   ....[90]....
        /*05c4*/ 	.word	0xffffffff


	//   ....[91]....
        /*05c8*/ 	.word	0xffffffff


	//   ....[92]....
        /*05cc*/ 	.word	0xffffffff


	//   ....[93]....
        /*05d0*/ 	.word	0xffffffff


	//   ....[94]....
        /*05d4*/ 	.word	0xffffffff


	//   ....[95]....
        /*05d8*/ 	.word	0xffffffff


	//   ....[96]....
        /*05dc*/ 	.word	0xffffffff


	//   ....[97]....
        /*05e0*/ 	.word	0xffffffff


	//   ....[98]....
        /*05e4*/ 	.word	0xffffffff


	//   ....[99]....
        /*05e8*/ 	.word	0xffffffff


	//   ....[100]....
        /*05ec*/ 	.word	0xffffffff


	//   ....[101]....
        /*05f0*/ 	.word	0xffffffff


	//   ....[102]....
        /*05f4*/ 	.word	0xffffffff


	//   ....[103]....
        /*05f8*/ 	.word	0xffffffff


	//   ....[104]....
        /*05fc*/ 	.word	0xffffffff


	//   ....[105]....
        /*0600*/ 	.word	0xffffffff


	//   ....[106]....
        /*0604*/ 	.word	0xffffffff


	//   ....[107]....
        /*0608*/ 	.word	0xffffffff


	//   ....[108]....
        /*060c*/ 	.word	0xffffffff


	//   ....[109]....
        /*0610*/ 	.word	0xffffffff


	//   ....[110]....
        /*0614*/ 	.word	0xffffffff


	//   ....[111]....
        /*0618*/ 	.word	0xffffffff


	//   ....[112]....
        /*061c*/ 	.word	0xffffffff


	//   ....[113]....
        /*0620*/ 	.word	0xffffffff


	//   ....[114]....
        /*0624*/ 	.word	0xffffffff


	//   ....[115]....
        /*0628*/ 	.word	0xffffffff


	//   ....[116]....
        /*062c*/ 	.word	0xffffffff


	//   ....[117]....
        /*0630*/ 	.word	0xffffffff


	//   ....[118]....
        /*0634*/ 	.word	0xffffffff


	//   ....[119]....
        /*0638*/ 	.word	0xffffffff


	//   ....[120]....
        /*063c*/ 	.word	0xffffffff


	//   ....[121]....
        /*0640*/ 	.word	0xffffffff


	//   ....[122]....
        /*0644*/ 	.word	0xffffffff


	//   ....[123]....
        /*0648*/ 	.word	0xffffffff


	//   ....[124]....
        /*064c*/ 	.word	0xffffffff


	//   ....[125]....
        /*0650*/ 	.word	0xffffffff


	//   ....[126]....
        /*0654*/ 	.word	0xffffffff


	//   ....[127]....
        /*0658*/ 	.word	0xffffffff


	//   ....[128]....
        /*065c*/ 	.word	0xffffffff


	//   ....[129]....
        /*0660*/ 	.word	0xffffffff


	//   ....[130]....
        /*0664*/ 	.word	0xffffffff


	//   ....[131]....
        /*0668*/ 	.word	0xffffffff


	//   ....[132]....
        /*066c*/ 	.word	0xffffffff


	//   ....[133]....
        /*0670*/ 	.word	0xffffffff


	//   ....[134]....
        /*0674*/ 	.word	0xffffffff


	//   ....[135]....
        /*0678*/ 	.word	0xffffffff


	//   ....[136]....
        /*067c*/ 	.word	0xffffffff


	//   ....[137]....
        /*0680*/ 	.word	0xffffffff


	//   ....[138]....
        /*0684*/ 	.word	0xffffffff


	//   ....[139]....
        /*0688*/ 	.word	0xffffffff


	//   ....[140]....
        /*068c*/ 	.word	0xffffffff


	//   ....[141]....
        /*0690*/ 	.word	0xffffffff


	//   ....[142]....
        /*0694*/ 	.word	0xffffffff


	//   ....[143]....
        /*0698*/ 	.word	0xffffffff


	//   ....[144]....
        /*069c*/ 	.word	0xffffffff


	//   ....[145]....
        /*06a0*/ 	.word	0xffffffff


	//   ....[146]....
        /*06a4*/ 	.word	0xffffffff


	//   ....[147]....
        /*06a8*/ 	.word	0xffffffff


	//   ....[148]....
        /*06ac*/ 	.word	0xffffffff


	//   ....[149]....
        /*06b0*/ 	.word	0xffffffff


	//   ....[150]....
        /*06b4*/ 	.word	0xffffffff


	//   ....[151]....
        /*06b8*/ 	.word	0xffffffff


	//   ....[152]....
        /*06bc*/ 	.word	0xffffffff


	//   ....[153]....
        /*06c0*/ 	.word	0xffffffff


	//   ....[154]....
        /*06c4*/ 	.word	0xffffffff


	//   ....[155]....
        /*06c8*/ 	.word	0xffffffff


	//   ....[156]....
        /*06cc*/ 	.word	0xffffffff


	//   ....[157]....
        /*06d0*/ 	.word	0xffffffff


	//   ....[158]....
        /*06d4*/ 	.word	0xffffffff


	//   ....[159]....
        /*06d8*/ 	.word	0xffffffff


	//   ....[160]....
        /*06dc*/ 	.word	0xffffffff


	//   ....[161]....
        /*06e0*/ 	.word	0xffffffff


	//   ....[162]....
        /*06e4*/ 	.word	0xffffffff


	//   ....[163]....
        /*06e8*/ 	.word	0xffffffff


	//   ....[164]....
        /*06ec*/ 	.word	0xffffffff


	//   ....[165]....
        /*06f0*/ 	.word	0xffffffff


	//   ....[166]....
        /*06f4*/ 	.word	0xffffffff


	//   ....[167]....
        /*06f8*/ 	.word	0xffffffff


	//   ....[168]....
        /*06fc*/ 	.word	0xffffffff


	//   ....[169]....
        /*0700*/ 	.word	0xffffffff


	//   ....[170]....
        /*0704*/ 	.word	0xffffffff


	//   ....[171]....
        /*0708*/ 	.word	0xffffffff


	//   ....[172]....
        /*070c*/ 	.word	0xffffffff


	//   ....[173]....
        /*0710*/ 	.word	0xffffffff


	//   ....[174]....
        /*0714*/ 	.word	0xffffffff


	//   ....[175]....
        /*0718*/ 	.word	0xffffffff


	//   ....[176]....
        /*071c*/ 	.word	0xffffffff


	//----- nvinfo : EIATTR_COOP_GROUP_INSTR_OFFSETS
	.align		4
.L_194:
        /*0720*/ 	.byte	0x04, 0x28
        /*0722*/ 	.short	(.L_196 - .L_195)


	//   ....[0]....
.L_195:
        /*0724*/ 	.word	0x00000050


	//   ....[1]....
        /*0728*/ 	.word	0x00001540


	//   ....[2]....
        /*072c*/ 	.word	0x00001560


	//   ....[3]....
        /*0730*/ 	.word	0x00001790


	//   ....[4]....
        /*0734*/ 	.word	0x000017a0


	//   ....[5]....
        /*0738*/ 	.word	0x00001960


	//   ....[6]....
        /*073c*/ 	.word	0x00001980


	//   ....[7]....
        /*0740*/ 	.word	0x00001b40


	//   ....[8]....
        /*0744*/ 	.word	0x00001b50


	//   ....[9]....
        /*0748*/ 	.word	0x00002120


	//   ....[10]....
        /*074c*/ 	.word	0x00002130


	//   ....[11]....
        /*0750*/ 	.word	0x00002140


	//   ....[12]....
        /*0754*/ 	.word	0x00002150


	//   ....[13]....
        /*0758*/ 	.word	0x00002420


	//   ....[14]....
        /*075c*/ 	.word	0x00002430


	//   ....[15]....
        /*0760*/ 	.word	0x00002440


	//   ....[16]....
        /*0764*/ 	.word	0x00002450


	//   ....[17]....
        /*0768*/ 	.word	0x000038b0


	//   ....[18]....
        /*076c*/ 	.word	0x000038d0


	//   ....[19]....
        /*0770*/ 	.word	0x000039f0


	//   ....[20]....
        /*0774*/ 	.word	0x00003a10


	//   ....[21]....
        /*0778*/ 	.word	0x00003c70


	//   ....[22]....
        /*077c*/ 	.word	0x00003eb0


	//   ....[23]....
        /*0780*/ 	.word	0x00003ec0


	//   ....[24]....
        /*0784*/ 	.word	0x00003ed0


	//   ....[25]....
        /*0788*/ 	.word	0x000048d0


	//   ....[26]....
        /*078c*/ 	.word	0x00004900


	//   ....[27]....
        /*0790*/ 	.word	0x00004920


	//   ....[28]....
        /*0794*/ 	.word	0x00004930


	//   ....[29]....
        /*0798*/ 	.word	0x00004960


	//   ....[30]....
        /*079c*/ 	.word	0x00004980


	//   ....[31]....
        /*07a0*/ 	.word	0x000049a0


	//   ....[32]....
        /*07a4*/ 	.word	0x000049b0


	//   ....[33]....
        /*07a8*/ 	.word	0x00006520


	//   ....[34]....
        /*07ac*/ 	.word	0x00006540


	//   ....[35]....
        /*07b0*/ 	.word	0x00006660


	//   ....[36]....
        /*07b4*/ 	.word	0x00006670


	//   ....[37]....
        /*07b8*/ 	.word	0x00007ad0


	//   ....[38]....
        /*07bc*/ 	.word	0x00007af0


	//   ....[39]....
        /*07c0*/ 	.word	0x00007c10


	//   ....[40]....
        /*07c4*/ 	.word	0x00007c20


	//   ....[41]....
        /*07c8*/ 	.word	0x00007e90


	//   ....[42]....
        /*07cc*/ 	.word	0x000080c0


	//   ....[43]....
        /*07d0*/ 	.word	0x000080d0


	//   ....[44]....
        /*07d4*/ 	.word	0x000080e0


	//   ....[45]....
        /*07d8*/ 	.word	0x00008af0


	//   ....[46]....
        /*07dc*/ 	.word	0x00008b30


	//   ....[47]....
        /*07e0*/ 	.word	0x00008b40


	//   ....[48]....
        /*07e4*/ 	.word	0x00008b50


	//   ....[49]....
        /*07e8*/ 	.word	0x00008b70


	//   ....[50]....
        /*07ec*/ 	.word	0x00008b90


	//   ....[51]....
        /*07f0*/ 	.word	0x00008bb0


	//   ....[52]....
        /*07f4*/ 	.word	0x00008bd0


	//   ....[53]....
        /*07f8*/ 	.word	0x0000b050


	//   ....[54]....
        /*07fc*/ 	.word	0x0000b070


	//   ....[55]....
        /*0800*/ 	.word	0x0000b0d0


	//   ....[56]....
        /*0804*/ 	.word	0x0000b120


	//   ....[57]....
        /*0808*/ 	.word	0x0000c5c0


	//   ....[58]....
        /*080c*/ 	.word	0x0000c5e0


	//   ....[59]....
        /*0810*/ 	.word	0x0000c6a0


	//   ....[60]....
        /*0814*/ 	.word	0x0000c6d0


	//   ....[61]....
        /*0818*/ 	.word	0x0000cc70


	//   ....[62]....
        /*081c*/ 	.word	0x0000cc80


	//   ....[63]....
        /*0820*/ 	.word	0x0000cc90


	//   ....[64]....
        /*0824*/ 	.word	0x0000cca0


	//   ....[65]....
        /*0828*/ 	.word	0x0000cce0


	//   ....[66]....
        /*082c*/ 	.word	0x0000cd00


	//   ....[67]....
        /*0830*/ 	.word	0x0000cd10


	//   ....[68]....
        /*0834*/ 	.word	0x0000cd20


	//   ....[69]....
        /*0838*/ 	.word	0x0000ee70


	//   ....[70]....
        /*083c*/ 	.word	0x0000eee0


	//   ....[71]....
        /*0840*/ 	.word	0x0000eef0


	//   ....[72]....
        /*0844*/ 	.word	0x0000ef00


	//   ....[73]....
        /*0848*/ 	.word	0x0000ef30


	//   ....[74]....
        /*084c*/ 	.word	0x0000ef50


	//   ....[75]....
        /*0850*/ 	.word	0x0000ef60


	//   ....[76]....
        /*0854*/ 	.word	0x0000ef70


	//   ....[77]....
        /*0858*/ 	.word	0x00010090


	//   ....[78]....
        /*085c*/ 	.word	0x000104a0


	//   ....[79]....
        /*0860*/ 	.word	0x000104d0


	//   ....[80]....
        /*0864*/ 	.word	0x000104f0


	//   ....[81]....
        /*0868*/ 	.word	0x00010500


	//   ....[82]....
        /*086c*/ 	.word	0x00010510


	//   ....[83]....
        /*0870*/ 	.word	0x00010520


	//   ....[84]....
        /*0874*/ 	.word	0x00010530


	//   ....[85]....
        /*0878*/ 	.word	0x00010540


	//   ....[86]....
        /*087c*/ 	.word	0x000107c0


	//   ....[87]....
        /*0880*/ 	.word	0x000107e0


	//   ....[88]....
        /*0884*/ 	.word	0x00010920


	//   ....[89]....
        /*0888*/ 	.word	0x00010950


	//   ....[90]....
        /*088c*/ 	.word	0x00010a50


	//   ....[91]....
        /*0890*/ 	.word	0x00010a80


	//   ....[92]....
        /*0894*/ 	.word	0x00010b80


	//   ....[93]....
        /*0898*/ 	.word	0x00010ba0


	//   ....[94]....
        /*089c*/ 	.word	0x00011130


	//   ....[95]....
        /*08a0*/ 	.word	0x00011150


	//   ....[96]....
        /*08a4*/ 	.word	0x00011360


	//   ....[97]....
        /*08a8*/ 	.word	0x00011370


	//   ....[98]....
        /*08ac*/ 	.word	0x00011510


	//   ....[99]....
        /*08b0*/ 	.word	0x00011530


	//   ....[100]....
        /*08b4*/ 	.word	0x000116d0


	//   ....[101]....
        /*08b8*/ 	.word	0x000116e0


	//   ....[102]....
        /*08bc*/ 	.word	0x000118f0


	//   ....[103]....
        /*08c0*/ 	.word	0x000119e0


	//   ....[104]....
        /*08c4*/ 	.word	0x00011a50


	//   ....[105]....
        /*08c8*/ 	.word	0x00011ac0


	//   ....[106]....
        /*08cc*/ 	.word	0x00011b20


	//   ....[107]....
        /*08d0*/ 	.word	0x00011b90


	//   ....[108]....
        /*08d4*/ 	.word	0x00011c00


	//   ....[109]....
        /*08d8*/ 	.word	0x00011c70


	//   ....[110]....
        /*08dc*/ 	.word	0x00011cd0


	//   ....[111]....
        /*08e0*/ 	.word	0x00011d40


	//   ....[112]....
        /*08e4*/ 	.word	0x00011db0


	//   ....[113]....
        /*08e8*/ 	.word	0x00011f40


	//   ....[114]....
        /*08ec*/ 	.word	0x00011fa0


	//   ....[115]....
        /*08f0*/ 	.word	0x00012000


	//   ....[116]....
        /*08f4*/ 	.word	0x00012060


	//   ....[117]....
        /*08f8*/ 	.word	0x000122c0


	//   ....[118]....
        /*08fc*/ 	.word	0x00012520


	//   ....[119]....
        /*0900*/ 	.word	0x00012b40


	//   ....[120]....
        /*0904*/ 	.word	0x00012b90


	//   ....[121]....
        /*0908*/ 	.word	0x00012be0


	//   ....[122]....
        /*090c*/ 	.word	0x00012c30


	//   ....[123]....
        /*0910*/ 	.word	0x00012c80


	//   ....[124]....
        /*0914*/ 	.word	0x00012cd0


	//   ....[125]....
        /*0918*/ 	.word	0x00012d20


	//   ....[126]....
        /*091c*/ 	.word	0x00012d70


	//   ....[127]....
        /*0920*/ 	.word	0x00012dd0


	//   ....[128]....
        /*0924*/ 	.word	0x00012e40


	//   ....[129]....
        /*0928*/ 	.word	0x00012fd0


	//   ....[130]....
        /*092c*/ 	.word	0x00013030


	//   ....[131]....
        /*0930*/ 	.word	0x000130a0


	//   ....[132]....
        /*0934*/ 	.word	0x00013110


	//   ....[133]....
        /*0938*/ 	.word	0x000132a0


	//   ....[134]....
        /*093c*/ 	.word	0x00013300


	//   ....[135]....
        /*0940*/ 	.word	0x00013360


	//   ....[136]....
        /*0944*/ 	.word	0x000133c0


	//   ....[137]....
        /*0948*/ 	.word	0x00013610


	//   ....[138]....
        /*094c*/ 	.word	0x00013860


	//   ....[139]....
        /*0950*/ 	.word	0x00013ea0


	//   ....[140]....
        /*0954*/ 	.word	0x00013ee0


	//   ....[141]....
        /*0958*/ 	.word	0x00013f30


	//   ....[142]....
        /*095c*/ 	.word	0x00013f70


	//   ....[143]....
        /*0960*/ 	.word	0x00013fc0


	//   ....[144]....
        /*0964*/ 	.word	0x00014000


	//   ....[145]....
        /*0968*/ 	.word	0x00014050


	//   ....[146]....
        /*096c*/ 	.word	0x00014090


	//   ....[147]....
        /*0970*/ 	.word	0x00014100


	//   ....[148]....
        /*0974*/ 	.word	0x00014170


	//   ....[149]....
        /*0978*/ 	.word	0x000141e0


	//   ....[150]....
        /*097c*/ 	.word	0x00014320


	//   ....[151]....
        /*0980*/ 	.word	0x00014380


	//   ....[152]....
        /*0984*/ 	.word	0x000143d0


	//   ....[153]....
        /*0988*/ 	.word	0x00014410


	//   ....[154]....
        /*098c*/ 	.word	0x00014460


	//   ....[155]....
        /*0990*/ 	.word	0x000144a0


	//   ....[156]....
        /*0994*/ 	.word	0x000144f0


	//   ....[157]....
        /*0998*/ 	.word	0x00014530


	//   ....[158]....
        /*099c*/ 	.word	0x00014580


	//   ....[159]....
        /*09a0*/ 	.word	0x000145c0


	//   ....[160]....
        /*09a4*/ 	.word	0x00014620


	//   ....[161]....
        /*09a8*/ 	.word	0x00014680


	//   ....[162]....
        /*09ac*/ 	.word	0x000146d0


	//   ....[163]....
        /*09b0*/ 	.word	0x00014730


	//   ....[164]....
        /*09b4*/ 	.word	0x00014780


	//   ....[165]....
        /*09b8*/ 	.word	0x000147e0


	//   ....[166]....
        /*09bc*/ 	.word	0x00014830


	//   ....[167]....
        /*09c0*/ 	.word	0x00014880


	//   ....[168]....
        /*09c4*/ 	.word	0x000148e0


	//   ....[169]....
        /*09c8*/ 	.word	0x00014950


	//   ....[170]....
        /*09cc*/ 	.word	0x000149c0


	//   ....[171]....
        /*09d0*/ 	.word	0x00014a20


	//   ....[172]....
        /*09d4*/ 	.word	0x00014a90


	//   ....[173]....
        /*09d8*/ 	.word	0x00014b00


	//   ....[174]....
        /*09dc*/ 	.word	0x00014b70


	//   ....[175]....
        /*09e0*/ 	.word	0x00014bd0


	//   ....[176]....
        /*09e4*/ 	.word	0x00014c40


	//----- nvinfo : EIATTR_EXIT_INSTR_OFFSETS
	.align		4
.L_196:
        /*09e8*/ 	.byte	0x04, 0x1c
        /*09ea*/ 	.short	(.L_198 - .L_197)


	//   ....[0]....
.L_197:
        /*09ec*/ 	.word	0x000000a0


	//   ....[1]....
        /*09f0*/ 	.word	0x00011990


	//----- nvinfo : EIATTR_MAX_THREADS
	.align		4
.L_198:
        /*09f4*/ 	.byte	0x04, 0x05
        /*09f6*/ 	.short	(.L_200 - .L_199)
.L_199:
        /*09f8*/ 	.word	0x00000080
        /*09fc*/ 	.word	0x00000001
        /*0a00*/ 	.word	0x00000001


	//----- nvinfo : EIATTR_CRS_STACK_SIZE
	.align		4
.L_200:
        /*0a04*/ 	.byte	0x04, 0x1e
        /*0a06*/ 	.short	(.L_202 - .L_201)
.L_201:
        /*0a08*/ 	.word	0x00000000
.L_202:


//--------------------- .nv.info._ZN7cutlass13device_kernelIN5flash19enable_sm80_to_sm89INS1_16FlashAttnFwdSm80INS1_25CollectiveMainloopFwdSm80ILi4ELi1ELb0EN4cute5tupleIJNS5_1CILi128EEENS7_ILi64EEENS7_ILi96EEEEEELi96ENS_10bfloat16_tEfNS_4arch4Sm80ELb1ELb0ELb1ELb1ELb1ELb0ELb1ELb0EEENS1_21CollectiveEpilogueFwdINS6_IJS8_SA_S9_EEENS6_IJNS7_ILi1EEESI_SI_EEESC_SE_Li128ELb1ELb1ELb0ELb0EEENS1_19SingleTileSchedulerILb1ELb0ELb1ELi128EEEEEEEEEvNT_6ParamsE --------------------------
	.section	.nv.info._ZN7cutlass13device_kernelIN5flash19enable_sm80_to_sm89INS1_16FlashAttnFwdSm80INS1_25CollectiveMainloopFwdSm80ILi4ELi1ELb0EN4cute5tupleIJNS5_1CILi128EEENS7_ILi64EEENS7_ILi96EEEEEELi96ENS_10bfloat16_tEfNS_4arch4Sm80ELb1ELb0ELb1ELb1ELb1ELb0ELb1ELb0EEENS1_21CollectiveEpilogueFwdINS6_IJS8_SA_S9_EEENS6_IJNS7_ILi1EEESI_SI_EEESC_SE_Li128ELb1ELb1ELb0ELb0EEENS1_19SingleTileSchedulerILb1ELb0ELb1ELi128EEEEEEEEEvNT_6ParamsE,"",@"SHT_CUDA_INFO"
	.sectionflags	@""
	.align	4


	//----- nvinfo : EIATTR_CUDA_API_VERSION
	.align		4
        /*0000*/ 	.byte	0x04, 0x37
        /*0002*/ 	.short	(.L_204 - .L_203)
.L_203:
        /*0004*/ 	.word	0x00000082


	//----- nvinfo : EIATTR_SW2861232_WAR
	.align		4
.L_204:
        /*0008*/ 	.byte	0x01, 0x35
	.zero		2


	//----- nvinfo : EIATTR_PARAM_CBANK
	.align		4
        /*000c*/ 	.byte	0x04, 0x0a
        /*000e*/ 	.short	(.L_206 - .L_205)
	.align		4
.L_205:
        /*0010*/ 	.word	index@(.nv.constant0._ZN7cutlass13device_kernelIN5flash19enable_sm80_to_sm89INS1_16FlashAttnFwdSm80INS1_25CollectiveMainloopFwdSm80ILi4ELi1ELb0EN4cute5tupleIJNS5_1CILi128EEENS7_ILi64EEENS7_ILi96EEEEEELi96ENS_10bfloat16_tEfNS_4arch4Sm80ELb1ELb0ELb1ELb1ELb1ELb0ELb1ELb0EEENS1_21CollectiveEpilogueFwdINS6_IJS8_SA_S9_EEENS6_IJNS7_ILi1EEESI_SI_EEESC_SE_Li128ELb1ELb1ELb0ELb0EEENS1_19SingleTileSchedulerILb1ELb0ELb1ELi128EEEEEEEEEvNT_6ParamsE)
        /*0014*/ 	.short	0x0160
        /*0016*/ 	.short	0x0418


	//----- nvinfo : EIATTR_CBANK_PARAM_SIZE
	.align		4
.L_206:
        /*0018*/ 	.byte	0x03, 0x19
        /*001a*/ 	.short	0x0418


	//----- nvinfo : EIATTR_KPARAM_INFO
	.align		4
        /*001c*/ 	.byte	0x04, 0x17
        /*001e*/ 	.short	(.L_208 - .L_207)
.L_207:
        /*0020*/ 	.word	0x00000000
        /*0024*/ 	.short	0x0000
        /*0026*/ 	.short	0x0000
        /*0028*/ 	.byte	0x00, 0xf0, 0x61, 0x10


	//----- nvinfo : EIATTR_MAXREG_COUNT
	.align		4
.L_208:
        /*002c*/ 	.byte	0x03, 0x1b
        /*002e*/ 	.short	0x00ff


	//----- nvinfo : EIATTR_NUM_BARRIERS
	.align		4
        /*0030*/ 	.byte	0x02, 0x4c
        /*0032*/ 	.byte	0x02
	.zero		1


	//----- nvinfo : EIATTR_ANNOTATIONS
	.align		4
        /*0034*/ 	.byte	0x04, 0x55
        /*0036*/ 	.short	(.L_210 - .L_209)


	//   ....[0]....
.L_209:
        /* <DEDUP_REMOVED lines=41> */


	//----- nvinfo : EIATTR_MERCURY_ISA_VERSION
	.align		4
.L_210:
        /*02b0*/ 	.byte	0x03, 0x5f
        /*02b2*/ 	.short	0x0000


	//----- nvinfo : EIATTR_COOP_GROUP_MASK_REGIDS
	.align		4
        /*02b4*/ 	.byte	0x04, 0x29
        /*02b6*/ 	.short	(.L_212 - .L_211)


	//   ....[0]....
.L_211:
        /*02b8*/ 	.word	0xffffffff


	//   ....[1]....
        /*02bc*/ 	.word	0xffffffff


	//   ....[2]....
        /*02c0*/ 	.word	0xffffffff


	//   ....[3]....
        /*02c4*/ 	.word	0xffffffff


	//   ....[4]....
        /*02c8*/ 	.word	0xffffffff


	//   ....[5]....
        /*02cc*/ 	.word	0xffffffff


	//   ....[6]....
        /*02d0*/ 	.word	0xffffffff


	//   ....[7]....
        /*02d4*/ 	.word	0xffffffff


	//   ....[8]....
        /*02d8*/ 	.word	0xffffffff


	//   ....[9]....
        /*02dc*/ 	.word	0xffffffff


	//   ....[10]....
        /*02e0*/ 	.word	0xffffffff


	//   ....[11]....
        /*02e4*/ 	.word	0xffffffff


	//   ....[12]....
        /*02e8*/ 	.word	0xffffffff


	//   ....[13]....
        /*02ec*/ 	.word	0xffffffff


	//   ....[14]....
        /*02f0*/ 	.word	0xffffffff


	//   ....[15]....
        /*02f4*/ 	.word	0xffffffff


	//   ....[16]....
        /*02f8*/ 	.word	0xffffffff


	//   ....[17]....
        /*02fc*/ 	.word	0xffffffff


	//   ....[18]....
        /*0300*/ 	.word	0xffffffff


	//   ....[19]....
        /*0304*/ 	.word	0xffffffff


	//   ....[20]....
        /*0308*/ 	.word	0xffffffff


	//   ....[21]....
        /*030c*/ 	.word	0xffffffff


	//   ....[22]....
        /*0310*/ 	.word	0xffffffff


	//   ....[23]....
        /*0314*/ 	.word	0xffffffff


	//   ....[24]....
        /*0318*/ 	.word	0xffffffff


	//   ....[25]....
        /*031c*/ 	.word	0xffffffff


	//   ....[26]....
        /*0320*/ 	.word	0xffffffff


	//   ....[27]....
        /*0324*/ 	.word	0xffffffff


	//   ....[28]....
        /*0328*/ 	.word	0xffffffff


	//   ....[29]....
        /*032c*/ 	.word	0xffffffff


	//   ....[30]....
        /*0330*/ 	.word	0xffffffff


	//   ....[31]....
        /*0334*/ 	.word	0xffffffff


	//   ....[32]....
        /*0338*/ 	.word	0xffffffff


	//   ....[33]....
        /*033c*/ 	.word	0xffffffff


	//   ....[34]....
        /*0340*/ 	.word	0xffffffff


	//   ....[35]....
        /*0344*/ 	.word	0xffffffff


	//   ....[36]....
        /*0348*/ 	.word	0xffffffff


	//   ....[37]....
        /*034c*/ 	.word	0xffffffff


	//   ....[38]....
        /*0350*/ 	.word	0xffffffff


	//   ....[39]....
        /*0354*/ 	.word	0xffffffff


	//   ....[40]....
        /*0358*/ 	.word	0xffffffff


	//   ....[41]....
        /*035c*/ 	.word	0xffffffff


	//   ....[42]....
        /*0360*/ 	.word	0xffffffff


	//   ....[43]....
        /*0364*/ 	.word	0xffffffff


	//   ....[44]....
        /*0368*/ 	.word	0xffffffff


	//   ....[45]....
        /*036c*/ 	.word	0xffffffff


	//   ....[46]....
        /*0370*/ 	.word	0xffffffff


	//   ....[47]....
        /*0374*/ 	.word	0xffffffff


	//   ....[48]....
        /*0378*/ 	.word	0xffffffff


	//   ....[49]....
        /*037c*/ 	.word	0xffffffff


	//   ....[50]....
        /*0380*/ 	.word	0xffffffff


	//   ....[51]....
        /*0384*/ 	.word	0xffffffff


	//   ....[52]....
        /*0388*/ 	.word	0xffffffff


	//   ....[53]....
        /*038c*/ 	.word	0xffffffff


	//   ....[54]....
        /*0390*/ 	.word	0xffffffff


	//   ....[55]....
        /*0394*/ 	.word	0xffffffff


	//   ....[56]....
        /*0398*/ 	.word	0xffffffff


	//   ....[57]....
        /*039c*/ 	.word	0xffffffff


	//   ....[58]....
        /*03a0*/ 	.word	0xffffffff


	//   ....[59]....
        /*03a4*/ 	.word	0xffffffff


	//   ....[60]....
        /*03a8*/ 	.word	0xffffffff


	//   ....[61]....
        /*03ac*/ 	.word	0xffffffff


	//   ....[62]....
        /*03b0*/ 	.word	0xffffffff


	//   ....[63]....
        /*03b4*/ 	.word	0xffffffff


	//   ....[64]....
        /*03b8*/ 	.word	0xffffffff


	//   ....[65]....
        /*03bc*/ 	.word	0xffffffff


	//   ....[66]....
        /*03c0*/ 	.word	0xffffffff


	//   ....[67]....
        /*03c4*/ 	.word	0xffffffff


	//   ....[68]....
        /*03c8*/ 	.word	0xffffffff


	//   ....[69]....
        /*03cc*/ 	.word	0xffffffff


	//   ....[70]....
        /*03d0*/ 	.word	0xffffffff


	//   ....[71]....
        /*03d4*/ 	.word	0xffffffff


	//   ....[72]....
        /*03d8*/ 	.word	0xffffffff


	//   ....[73]....
        /*03dc*/ 	.word	0xffffffff


	//   ....[74]....
        /*03e0*/ 	.word	0xffffffff


	//   ....[75]....
        /*03e4*/ 	.word	0xffffffff


	//   ....[76]....
        /*03e8*/ 	.word	0xffffffff


	//   ....[77]....
        /*03ec*/ 	.word	0xffffffff


	//   ....[78]....
        /*03f0*/ 	.word	0xffffffff


	//   ....[79]....
        /*03f4*/ 	.word	0xffffffff


	//   ....[80]....
        /*03f8*/ 	.word	0xffffffff


	//   ....[81]....
        /*03fc*/ 	.word	0xffffffff


	//   ....[82]....
        /*0400*/ 	.word	0xffffffff


	//   ....[83]....
        /*0404*/ 	.word	0xffffffff


	//   ....[84]....
        /*0408*/ 	.word	0xffffffff


	//   ....[85]....
        /*040c*/ 	.word	0xffffffff


	//   ....[86]....
        /*0410*/ 	.word	0xffffffff


	//   ....[87]....
        /*0414*/ 	.word	0xffffffff


	//   ....[88]....
        /*0418*/ 	.word	0xffffffff


	//   ....[89]....
        /*041c*/ 	.word	0xffffffff


	//   ....[90]....
        /*0420*/ 	.word	0xffffffff


	//   ....[91]....
        /*0424*/ 	.word	0xffffffff


	//   ....[92]....
        /*0428*/ 	.word	0xffffffff


	//   ....[93]....
        /*042c*/ 	.word	0xffffffff


	//   ....[94]....
        /*0430*/ 	.word	0xffffffff


	//   ....[95]....
        /*0434*/ 	.word	0xffffffff


	//   ....[96]....
        /*0438*/ 	.word	0xffffffff


	//   ....[97]....
        /*043c*/ 	.word	0xffffffff


	//   ....[98]....
        /*0440*/ 	.word	0xffffffff


	//   ....[99]....
        /*0444*/ 	.word	0xffffffff


	//   ....[100]....
        /*0448*/ 	.word	0xffffffff


	//----- nvinfo : EIATTR_COOP_GROUP_INSTR_OFFSETS
	.align		4
.L_212:
        /*044c*/ 	.byte	0x04, 0x28
        /*044e*/ 	.short	(.L_214 - .L_213)


	//   ....[0]....
.L_213:
        /*0450*/ 	.word	0x000000a0


	//   ....[1]....
        /*0454*/ 	.word	0x000013a0


	//   ....[2]....
        /*0458*/ 	.word	0x000013d0


	//   ....[3]....
        /*045c*/ 	.word	0x000015b0


	//   ....[4]....
        /*0460*/ 	.word	0x000015e0


	//   ....[5]....
        /*0464*/ 	.word	0x00001700


	//   ....[6]....
        /*0468*/ 	.word	0x00001730


	//   ....[7]....
        /*046c*/ 	.word	0x00001850


	//   ....[8]....
        /*0470*/ 	.word	0x000018b0


	//   ....[9]....
        /*0474*/ 	.word	0x00002000


	//   ....[10]....
        /*0478*/ 	.word	0x00002030


	//   ....[11]....
        /*047c*/ 	.word	0x00002060


	//   ....[12]....
        /*0480*/ 	.word	0x00002090


	//   ....[13]....
        /*0484*/ 	.word	0x000020b0


	//   ....[14]....
        /*0488*/ 	.word	0x000020d0


	//   ....[15]....
        /*048c*/ 	.word	0x000020f0


	//   ....[16]....
        /*0490*/ 	.word	0x00002100


	//   ....[17]....
        /*0494*/ 	.word	0x00003050


	//   ....[18]....
        /*0498*/ 	.word	0x00003060


	//   ....[19]....
        /*049c*/ 	.word	0x00003070


	//   ....[20]....
        /*04a0*/ 	.word	0x00003080


	//   ....[21]....
        /*04a4*/ 	.word	0x00003a70


	//   ....[22]....
        /*04a8*/ 	.word	0x00003aa0


	//   ....[23]....
        /*04ac*/ 	.word	0x00003dd0


	//   ....[24]....
        /*04b0*/ 	.word	0x00004000


	//   ....[25]....
        /*04b4*/ 	.word	0x000043d0


	//   ....[26]....
        /*04b8*/ 	.word	0x00004600


	//   ....[27]....
        /*04bc*/ 	.word	0x00004630


	//   ....[28]....
        /*04c0*/ 	.word	0x00004720


	//   ....[29]....
        /*04c4*/ 	.word	0x00004860


	//   ....[30]....
        /*04c8*/ 	.word	0x00004a50


	//   ....[31]....
        /*04cc*/ 	.word	0x00004ad0


	//   ....[32]....
        /*04d0*/ 	.word	0x00004b60


	//   ....[33]....
        /*04d4*/ 	.word	0x00006710


	//   ....[34]....
        /*04d8*/ 	.word	0x00006720


	//   ....[35]....
        /*04dc*/ 	.word	0x00006730


	//   ....[36]....
        /*04e0*/ 	.word	0x00006740


	//   ....[37]....
        /*04e4*/ 	.word	0x00007a60


	//   ....[38]....
        /*04e8*/ 	.word	0x00007a70


	//   ....[39]....
        /*04ec*/ 	.word	0x00007a80


	//   ....[40]....
        /*04f0*/ 	.word	0x00007a90


	//   ....[41]....
        /*04f4*/ 	.word	0x00007c90


	//   ....[42]....
        /*04f8*/ 	.word	0x00007ca0


	//   ....[43]....
        /*04fc*/ 	.word	0x00007cb0


	//   ....[44]....
        /*0500*/ 	.word	0x00007cd0


	//   ....[45]....
        /*0504*/ 	.word	0x00008120


	//   ....[46]....
        /*0508*/ 	.word	0x00008330


	//   ....[47]....
        /*050c*/ 	.word	0x000085b0


	//   ....[48]....
        /*0510*/ 	.word	0x00008950


	//   ....[49]....
        /*0514*/ 	.word	0x000089c0


	//   ....[50]....
        /*0518*/ 	.word	0x00008a90


	//   ....[51]....
        /*051c*/ 	.word	0x00008ac0


	//   ....[52]....
        /*0520*/ 	.word	0x00008bb0


	//   ....[53]....
        /*0524*/ 	.word	0x0000b080


	//   ....[54]....
        /*0528*/ 	.word	0x0000b090


	//   ....[55]....
        /*052c*/ 	.word	0x0000b0a0


	//   ....[56]....
        /*0530*/ 	.word	0x0000b0b0


	//   ....[57]....
        /*0534*/ 	.word	0x0000b440


	//   ....[58]....
        /*0538*/ 	.word	0x0000b460


	//   ....[59]....
        /*053c*/ 	.word	0x0000b480


	//   ....[60]....
        /*0540*/ 	.word	0x0000b4a0


	//   ....[61]....
        /*0544*/ 	.word	0x0000c7d0


	//   ....[62]....
        /*0548*/ 	.word	0x0000c870


	//   ....[63]....
        /*054c*/ 	.word	0x0000c970


	//   ....[64]....
        /*0550*/ 	.word	0x0000c9b0


	//   ....[65]....
        /*0554*/ 	.word	0x0000c9e0


	//   ....[66]....
        /*0558*/ 	.word	0x0000cac0


	//   ....[67]....
        /*055c*/ 	.word	0x0000cae0


	//   ....[68]....
        /*0560*/ 	.word	0x0000cf40


	//   ....[69]....
        /*0564*/ 	.word	0x0000ecc0


	//   ....[70]....
        /*0568*/ 	.word	0x0000ecd0


	//   ....[71]....
        /*056c*/ 	.word	0x0000ece0


	//   ....[72]....
        /*0570*/ 	.word	0x0000ecf0


	//   ....[73]....
        /*0574*/ 	.word	0x0000ed20


	//   ....[74]....
        /*0578*/ 	.word	0x0000ed40


	//   ....[75]....
        /*057c*/ 	.word	0x0000ed60


	//   ....[76]....
        /*0580*/ 	.word	0x0000ed70


	//   ....[77]....
        /*0584*/ 	.word	0x00010550


	//   ....[78]....
        /*0588*/ 	.word	0x000105a0


	//   ....[79]....
        /*058c*/ 	.word	0x000105e0


	//   ....[80]....
        /*0590*/ 	.word	0x00010620


	//   ....[81]....
        /*0594*/ 	.word	0x00010630


	//   ....[82]....
        /*0598*/ 	.word	0x00010640


	//   ....[83]....
        /*059c*/ 	.word	0x00010650


	//   ....[84]....
        /*05a0*/ 	.word	0x00010660


	//   ....[85]....
        /*05a4*/ 	.word	0x00010880


	//   ....[86]....
        /*05a8*/ 	.word	0x00010890


	//   ....[87]....
        /*05ac*/ 	.word	0x00010a10


	//   ....[88]....
        /*05b0*/ 	.word	0x00010a40


	//   ....[89]....
        /*05b4*/ 	.word	0x00010b90


	//   ....[90]....
        /*05b8*/ 	.word	0x00010bc0


	//   ....[91]....
        /*05bc*/ 	.word	0x00010d10


	//   ....[92]....
        /*05c0*/ 	.word	0x00010d30


	//   ....[93]....
        /*05c4*/ 	.word	0x00011640


	//   ....[94]....
        /*05c8*/ 	.word	0x00011660


	//   ....[95]....
        /*05cc*/ 	.word	0x000117b0


	//   ....[96]....
        /*05d0*/ 	.word	0x000117e0


	//   ....[97]....
        /*05d4*/ 	.word	0x00011910


	//   ....[98]....
        /*05d8*/ 	.word	0x00011940


	//   ....[99]....
        /*05dc*/ 	.word	0x00011a70


	//   ....[100]....
        /*05e0*/ 	.word	0x00011a90


	//----- nvinfo : EIATTR_EXIT_INSTR_OFFSETS
	.align		4
.L_214:
        /*05e4*/ 	.byte	0x04, 0x1c
        /*05e6*/ 	.short	(.L_216 - .L_215)


	//   ....[0]....
.L_215:
        /*05e8*/ 	.word	0x00000450


	//   ....[1]....
        /*05ec*/ 	.word	0x00010d40


	//   ....[2]....
        /*05f0*/ 	.word	0x00010e10


	//   ....[3]....
        /*05f4*/ 	.word	0x00010e70


	//   ....[4]....
        /*05f8*/ 	.word	0x00011aa0


	//   ....[5]....
        /*05fc*/ 	.word	0x00011b50


	//   ....[6]....
        /*0600*/ 	.word	0x00011bb0


	//----- nvinfo : EIATTR_CTAIDZ_USED
	.align		4
.L_216:
        /*0604*/ 	.byte	0x01, 0x04
	.zero		2


	//----- nvinfo : EIATTR_MAX_THREADS
	.align		4
        /*0608*/ 	.byte	0x04, 0x05
        /*060a*/ 	.short	(.L_218 - .L_217)
.L_217:
        /*060c*/ 	.word	0x00000080
        /*0610*/ 	.word	0x00000001
        /*0614*/ 	.word	0x00000001


	//----- nvinfo : EIATTR_CRS_STACK_SIZE
	.align		4
.L_218:
        /*0618*/ 	.byte	0x04, 0x1e
        /*061a*/ 	.short	(.L_220 - .L_219)
.L_219:
        /*061c*/ 	.word	0x00000000
.L_220:


//--------------------- .nv.info._ZN7cutlass13device_kernelIN5flash19enable_sm80_to_sm89INS1_16FlashAttnFwdSm80INS1_25CollectiveMainloopFwdSm80ILi4ELi1ELb0EN4cute5tupleIJNS5_1CILi128EEENS7_ILi64EEENS7_ILi96EEEEEELi96ENS_10bfloat16_tEfNS_4arch4Sm80ELb1ELb0ELb1ELb1ELb1ELb1ELb1ELb0EEENS1_21CollectiveEpilogueFwdINS6_IJS8_SA_S9_EEENS6_IJNS7_ILi1EEESI_SI_EEESC_SE_Li128ELb1ELb1ELb0ELb0EEENS1_19SingleTileSchedulerILb1ELb0ELb1ELi128EEEEEEEEEvNT_6ParamsE --------------------------
	.section	.nv.info._ZN7cutlass13device_kernelIN5flash19enable_sm80_to_sm89INS1_16FlashAttnFwdSm80INS1_25CollectiveMainloopFwdSm80ILi4ELi1ELb0EN4cute5tupleIJNS5_1CILi128EEENS7_ILi64EEENS7_ILi96EEEEEELi96ENS_10bfloat16_tEfNS_4arch4Sm80ELb1ELb0ELb1ELb1ELb1ELb1ELb1ELb0EEENS1_21CollectiveEpilogueFwdINS6_IJS8_SA_S9_EEENS6_IJNS7_ILi1EEESI_SI_EEESC_SE_Li128ELb1ELb1ELb0ELb0EEENS1_19SingleTileSchedulerILb1ELb0ELb1ELi128EEEEEEEEEvNT_6ParamsE,"",@"SHT_CUDA_INFO"
	.sectionflags	@""
	.align	4


	//----- nvinfo : EIATTR_CUDA_API_VERSION
	.align		4
        /*0000*/ 	.byte	0x04, 0x37
        /*0002*/ 	.short	(.L_222 - .L_221)
.L_221:
        /*0004*/ 	.word	0x00000082


	//----- nvinfo : EIATTR_SW2861232_WAR
	.align		4
.L_222:
        /*0008*/ 	.byte	0x01, 0x35
	.zero		2


	//----- nvinfo : EIATTR_PARAM_CBANK
	.align		4
        /*000c*/ 	.byte	0x04, 0x0a
        /*000e*/ 	.short	(.L_224 - .L_223)
	.align		4
.L_223:
        /*0010*/ 	.word	index@(.nv.constant0._ZN7cutlass13device_kernelIN5flash19enable_sm80_to_sm89INS1_16FlashAttnFwdSm80INS1_25CollectiveMainloopFwdSm80ILi4ELi1ELb0EN4cute5tupleIJNS5_1CILi128EEENS7_ILi64EEENS7_ILi96EEEEEELi96ENS_10bfloat16_tEfNS_4arch4Sm80ELb1ELb0ELb1ELb1ELb1ELb1ELb1ELb0EEENS1_21CollectiveEpilogueFwdINS6_IJS8_SA_S9_EEENS6_IJNS7_ILi1EEESI_SI_EEESC_SE_Li128ELb1ELb1ELb0ELb0EEENS1_19SingleTileSchedulerILb1ELb0ELb1ELi128EEEEEEEEEvNT_6ParamsE)
        /*0014*/ 	.short	0x0160
        /*0016*/ 	.short	0x0418


	//----- nvinfo : EIATTR_CBANK_PARAM_SIZE
	.align		4
.L_224:
        /*0018*/ 	.byte	0x03, 0x19
        /*001a*/ 	.short	0x0418


	//----- nvinfo : EIATTR_KPARAM_INFO
	.align		4
        /*001c*/ 	.byte	0x04, 0x17
        /*001e*/ 	.short	(.L_226 - .L_225)
.L_225:
        /*0020*/ 	.word	0x00000000
        /*0024*/ 	.short	0x0000
        /*0026*/ 	.short	0x0000
        /*0028*/ 	.byte	0x00, 0xf0, 0x61, 0x10


	//----- nvinfo : EIATTR_MAXREG_COUNT
	.align		4
.L_226:
        /*002c*/ 	.byte	0x03, 0x1b
        /*002e*/ 	.short	0x00ff


	//----- nvinfo : EIATTR_NUM_BARRIERS
	.align		4
        /*0030*/ 	.byte	0x02, 0x4c
        /*0032*/ 	.byte	0x02
	.zero		1


	//----- nvinfo : EIATTR_ANNOTATIONS
	.align		4
        /*0034*/ 	.byte	0x04, 0x55
        /*0036*/ 	.short	(.L_228 - .L_227)


	//   ....[0]....
.L_227:
        /* <DEDUP_REMOVED lines=48> */


	//----- nvinfo : EIATTR_MERCURY_ISA_VERSION
	.align		4
.L_228:
        /*0320*/ 	.byte	0x03, 0x5f
        /*0322*/ 	.short	0x0000


	//----- nvinfo : EIATTR_COOP_GROUP_MASK_REGIDS
	.align		4
        /*0324*/ 	.byte	0x04, 0x29
        /*0326*/ 	.short	(.L_230 - .L_229)


	//   ....[0]....
.L_229:
        /*0328*/ 	.word	0xffffffff


	//   ....[1]....
        /*032c*/ 	.word	0xffffffff


	//   ....[2]....
        /*0330*/ 	.word	0xffffffff


	//   ....[3]....
        /*0334*/ 	.word	0xffffffff


	//   ....[4]....
        /*0338*/ 	.word	0xffffffff


	//   ....[5]....
        /*033c*/ 	.word	0xffffffff


	//   ....[6]....
        /*0340*/ 	.word	0xffffffff


	//   ....[7]....
        /*0344*/ 	.word	0xffffffff


	//   ....[8]....
        /*0348*/ 	.word	0xffffffff


	//   ....[9]....
        /*034c*/ 	.word	0xffffffff


	//   ....[10]....
        /*0350*/ 	.word	0xffffffff


	//   ....[11]....
        /*0354*/ 	.word	0xffffffff


	//   ....[12]....
        /*0358*/ 	.word	0xffffffff


	//   ....[13]....
        /*035c*/ 	.word	0xffffffff


	//   ....[14]....
        /*0360*/ 	.word	0xffffffff


	//   ....[15]....
        /*0364*/ 	.word	0xffffffff


	//   ....[16]....
        /*0368*/ 	.word	0xffffffff


	//   ....[17]....
        /*036c*/ 	.word	0xffffffff


	//   ....[18]....
        /*0370*/ 	.word	0xffffffff


	//   ....[19]....
        /*0374*/ 	.word	0xffffffff


	//   ....[20]....
        /*0378*/ 	.word	0xffffffff


	//   ....[21]....
        /*037c*/ 	.word	0xffffffff


	//   ....[22]....
        /*0380*/ 	.word	0xffffffff


	//   ....[23]....
        /*0384*/ 	.word	0xffffffff


	//   ....[24]....
        /*0388*/ 	.word	0xffffffff


	//   ....[25]....
        /*038c*/ 	.word	0xffffffff


	//   ....[26]....
        /*0390*/ 	.word	0xffffffff


	//   ....[27]....
        /*0394*/ 	.word	0xffffffff


	//   ....[28]....
        /*0398*/ 	.word	0xffffffff


	//   ....[29]....
        /*039c*/ 	.word	0xffffffff


	//   ....[30]....
        /*03a0*/ 	.word	0xffffffff


	//   ....[31]....
        /*03a4*/ 	.word	0xffffffff


	//   ....[32]....
        /*03a8*/ 	.word	0xffffffff


	//   ....[33]....
        /*03ac*/ 	.word	0xffffffff


	//   ....[34]....
        /*03b0*/ 	.word	0xffffffff


	//   ....[35]....
        /*03b4*/ 	.word	0xffffffff


	//   ....[36]....
        /*03b8*/ 	.word	0xffffffff


	//   ....[37]....
        /*03bc*/ 	.word	0xffffffff


	//   ....[38]....
        /*03c0*/ 	.word	0xffffffff


	//   ....[39]....
        /*03c4*/ 	.word	0xffffffff


	//   ....[40]....
        /*03c8*/ 	.word	0xffffffff


	//   ....[41]....
        /*03cc*/ 	.word	0xffffffff


	//   ....[42]....
        /*03d0*/ 	.word	0xffffffff


	//   ....[43]....
        /*03d4*/ 	.word	0xffffffff


	//   ....[44]....
        /*03d8*/ 	.word	0xffffffff


	//   ....[45]....
        /*03dc*/ 	.word	0xffffffff


	//   ....[46]....
        /*03e0*/ 	.word	0xffffffff


	//   ....[47]....
        /*03e4*/ 	.word	0xffffffff


	//   ....[48]....
        /*03e8*/ 	.word	0xffffffff


	//   ....[49]....
        /*03ec*/ 	.word	0xffffffff


	//   ....[50]....
        /*03f0*/ 	.word	0xffffffff


	//   ....[51]....
        /*03f4*/ 	.word	0xffffffff


	//   ....[52]....
        /*03f8*/ 	.word	0xffffffff


	//   ....[53]....
        /*03fc*/ 	.word	0xffffffff


	//   ....[54]....
        /*0400*/ 	.word	0xffffffff


	//   ....[55]....
        /*0404*/ 	.word	0xffffffff


	//   ....[56]....
        /*0408*/ 	.word	0xffffffff


	//   ....[57]....
        /*040c*/ 	.word	0xffffffff


	//   ....[58]....
        /*0410*/ 	.word	0xffffffff


	//   ....[59]....
        /*0414*/ 	.word	0xffffffff


	//   ....[60]....
        /*0418*/ 	.word	0xffffffff


	//   ....[61]....
        /*041c*/ 	.word	0xffffffff


	//   ....[62]....
        /*0420*/ 	.word	0xffffffff


	//   ....[63]....
        /*0424*/ 	.word	0xffffffff


	//   ....[64]....
        /*0428*/ 	.word	0xffffffff


	//   ....[65]....
        /*042c*/ 	.word	0xffffffff


	//   ....[66]....
        /*0430*/ 	.word	0xffffffff


	//   ....[67]....
        /*0434*/ 	.word	0xffffffff


	//   ....[68]....
        /*0438*/ 	.word	0xffffffff


	//   ....[69]....
        /*043c*/ 	.word	0xffffffff


	//   ....[70]....
        /*0440*/ 	.word	0xffffffff


	//   ....[71]....
        /*0444*/ 	.word	0xffffffff


	//   ....[72]....
        /*0448*/ 	.word	0xffffffff


	//   ....[73]....
        /*044c*/ 	.word	0xffffffff


	//   ....[74]....
        /*0450*/ 	.word	0xffffffff


	//   ....[75]....
        /*0454*/ 	.word	0xffffffff


	//   ....[76]....
        /*0458*/ 	.word	0xffffffff


	//   ....[77]....
        /*045c*/ 	.word	0xffffffff


	//   ....[78]....
        /*0460*/ 	.word	0xffffffff


	//   ....[79]....
        /*0464*/ 	.word	0xffffffff


	//   ....[80]....
        /*0468*/ 	.word	0xffffffff


	//   ....[81]....
        /*046c*/ 	.word	0xffffffff


	//   ....[82]....
        /*0470*/ 	.word	0xffffffff


	//   ....[83]....
        /*0474*/ 	.word	0xffffffff


	//   ....[84]....
        /*0478*/ 	.word	0xffffffff


	//   ....[85]....
        /*047c*/ 	.word	0xffffffff


	//   ....[86]....
        /*0480*/ 	.word	0xffffffff


	//   ....[87]....
        /*0484*/ 	.word	0xffffffff


	//   ....[88]....
        /*0488*/ 	.word	0xffffffff


	//   ....[89]....
        /*048c*/ 	.word	0xffffffff


	//   ....[90]....
        /*0490*/ 	.word	0xffffffff


	//   ....[91]....
        /*0494*/ 	.word	0xffffffff


	//   ....[92]....
        /*0498*/ 	.word	0xffffffff


	//   ....[93]....
        /*049c*/ 	.word	0xffffffff


	//   ....[94]....
        /*04a0*/ 	.word	0xffffffff


	//   ....[95]....
        /*04a4*/ 	.word	0xffffffff


	//   ....[96]....
        /*04a8*/ 	.word	0xffffffff


	//   ....[97]....
        /*04ac*/ 	.word	0xffffffff


	//   ....[98]....
        /*04b0*/ 	.word	0xffffffff


	//   ....[99]....
        /*04b4*/ 	.word	0xffffffff


	//   ....[100]....
        /*04b8*/ 	.word	0xffffffff


	//   ....[101]....
        /*04bc*/ 	.word	0xffffffff


	//   ....[102]....
        /*04c0*/ 	.word	0xffffffff


	//   ....[103]....
        /*04c4*/ 	.word	0xffffffff


	//   ....[104]....
        /*04c8*/ 	.word	0xffffffff


	//   ....[105]....
        /*04cc*/ 	.word	0xffffffff


	//   ....[106]....
        /*04d0*/ 	.word	0xffffffff


	//   ....[107]....
        /*04d4*/ 	.word	0xffffffff


	//   ....[108]....
        /*04d8*/ 	.word	0xffffffff


	//   ....[109]....
        /*04dc*/ 	.word	0xffffffff


	//   ....[110]....
        /*04e0*/ 	.word	0xffffffff


	//   ....[111]....
        /*04e4*/ 	.word	0xffffffff


	//   ....[112]....
        /*04e8*/ 	.word	0xffffffff


	//   ....[113]....
        /*04ec*/ 	.word	0xffffffff


	//   ....[114]....
        /*04f0*/ 	.word	0xffffffff


	//   ....[115]....
        /*04f4*/ 	.word	0xffffffff


	//   ....[116]....
        /*04f8*/ 	.word	0xffffffff


	//   ....[117]....
        /*04fc*/ 	.word	0xffffffff


	//   ....[118]....
        /*0500*/ 	.word	0xffffffff


	//   ....[119]....
        /*0504*/ 	.word	0xffffffff


	//   ....[120]....
        /*0508*/ 	.word	0xffffffff


	//   ....[121]....
        /*050c*/ 	.word	0xffffffff


	//   ....[122]....
        /*0510*/ 	.word	0xffffffff


	//   ....[123]....
        /*0514*/ 	.word	0xffffffff


	//   ....[124]....
        /*0518*/ 	.word	0xffffffff


	//----- nvinfo : EIATTR_COOP_GROUP_INSTR_OFFSETS
	.align		4
.L_230:
        /*051c*/ 	.byte	0x04, 0x28
        /*051e*/ 	.short	(.L_232 - .L_231)


	//   ....[0]....
.L_231:
        /*0520*/ 	.word	0x000000a0


	//   ....[1]....
        /*0524*/ 	.word	0x00002520


	//   ....[2]....
        /*0528*/ 	.word	0x00002530


	//   ....[3]....
        /*052c*/ 	.word	0x00004070


	//   ....[4]....
        /*0530*/ 	.word	0x00004080


	//   ....[5]....
        /*0534*/ 	.word	0x00005a00


	//   ....[6]....
        /*0538*/ 	.word	0x00005a20


	//   ....[7]....
        /*053c*/ 	.word	0x00005f20


	//   ....[8]....
        /*0540*/ 	.word	0x00005f80


	//   ....[9]....
        /*0544*/ 	.word	0x00006e30


	//   ....[10]....
        /*0548*/ 	.word	0x00006e60


	//   ....[11]....
        /*054c*/ 	.word	0x00007040


	//   ....[12]....
        /*0550*/ 	.word	0x00007070


	//   ....[13]....
        /*0554*/ 	.word	0x00007190


	//   ....[14]....
        /*0558*/ 	.word	0x000071c0


	//   ....[15]....
        /*055c*/ 	.word	0x00007300


	//   ....[16]....
        /*0560*/ 	.word	0x00007350


	//   ....[17]....
        /*0564*/ 	.word	0x000077e0


	//   ....[18]....
        /*0568*/ 	.word	0x00007810


	//   ....[19]....
        /*056c*/ 	.word	0x00007830


	//   ....[20]....
        /*0570*/ 	.word	0x00007840


	//   ....[21]....
        /*0574*/ 	.word	0x00007d90


	//   ....[22]....
        /*0578*/ 	.word	0x00007db0


	//   ....[23]....
        /*057c*/ 	.word	0x00007dc0


	//   ....[24]....
        /*0580*/ 	.word	0x00007dd0


	//   ....[25]....
        /*0584*/ 	.word	0x00008200


	//   ....[26]....
        /*0588*/ 	.word	0x00008240


	//   ....[27]....
        /*058c*/ 	.word	0x00008460


	//   ....[28]....
        /*0590*/ 	.word	0x000084e0


	//   ....[29]....
        /*0594*/ 	.word	0x0000b600


	//   ....[30]....
        /*0598*/ 	.word	0x0000b620


	//   ....[31]....
        /*059c*/ 	.word	0x0000b630


	//   ....[32]....
        /*05a0*/ 	.word	0x0000b640


	//   ....[33]....
        /*05a4*/ 	.word	0x0000b8c0


	//   ....[34]....
        /*05a8*/ 	.word	0x0000b900


	//   ....[35]....
        /*05ac*/ 	.word	0x0000bb20


	//   ....[36]....
        /*05b0*/ 	.word	0x0000bba0


	//   ....[37]....
        /*05b4*/ 	.word	0x0000f220


	//   ....[38]....
        /*05b8*/ 	.word	0x0000f250


	//   ....[39]....
        /*05bc*/ 	.word	0x0000f270


	//   ....[40]....
        /*05c0*/ 	.word	0x0000f290


	//   ....[41]....
        /*05c4*/ 	.word	0x00010320


	//   ....[42]....
        /*05c8*/ 	.word	0x00010330


	//   ....[43]....
        /*05cc*/ 	.word	0x00010360


	//   ....[44]....
        /*05d0*/ 	.word	0x00010370


	//   ....[45]....
        /*05d4*/ 	.word	0x00010d70


	//   ....[46]....
        /*05d8*/ 	.word	0x00010d90


	//   ....[47]....
        /*05dc*/ 	.word	0x00011050


	//   ....[48]....
        /*05e0*/ 	.word	0x00011160


	//   ....[49]....
        /*05e4*/ 	.word	0x000116d0


	//   ....[50]....
        /*05e8*/ 	.word	0x00011900


	//   ....[51]....
        /*05ec*/ 	.word	0x00011930


	//   ....[52]....
        /*05f0*/ 	.word	0x00011a20


	//   ....[53]....
        /*05f4*/ 	.word	0x00011b60


	//   ....[54]....
        /*05f8*/ 	.word	0x00011d50


	//   ....[55]....
        /*05fc*/ 	.word	0x00011dd0


	//   ....[56]....
        /*0600*/ 	.word	0x00011e60


	//   ....[57]....
        /*0604*/ 	.word	0x00013990


	//   ....[58]....
        /*0608*/ 	.word	0x000139a0


	//   ....[59]....
        /*060c*/ 	.word	0x000139b0


	//   ....[60]....
        /*0610*/ 	.word	0x000139c0


	//   ....[61]....
        /*0614*/ 	.word	0x00014d60


	//   ....[62]....
        /*0618*/ 	.word	0x00014d70


	//   ....[63]....
        /*061c*/ 	.word	0x00014d80


	//   ....[64]....
        /*0620*/ 	.word	0x00014d90


	//   ....[65]....
        /*0624*/ 	.word	0x00014f90


	//   ....[66]....
        /*0628*/ 	.word	0x00014fa0


	//   ....[67]....
        /*062c*/ 	.word	0x00014fb0


	//   ....[68]....
        /*0630*/ 	.word	0x00014fd0


	//   ....[69]....
        /*0634*/ 	.word	0x000154f0


	//   ....[70]....
        /*0638*/ 	.word	0x00015630


	//   ....[71]....
        /*063c*/ 	.word	0x00015880


	//   ....[72]....
        /*0640*/ 	.word	0x00015c60


	//   ....[73]....
        /*0644*/ 	.word	0x00015cd0


	//   ....[74]....
        /*0648*/ 	.word	0x00015db0


	//   ....[75]....
        /*064c*/ 	.word	0x00015de0


	//   ....[76]....
        /*0650*/ 	.word	0x00015ec0


	//   ....[77]....
        /*0654*/ 	.word	0x00018400


	//   ....[78]....
        /*0658*/ 	.word	0x00018420


	//   ....[79]....
        /*065c*/ 	.word	0x00018430


	//   ....[80]....
        /*0660*/ 	.word	0x00018440


	//   ....[81]....
        /*0664*/ 	.word	0x000189a0


	//   ....[82]....
        /*0668*/ 	.word	0x000189d0


	//   ....[83]....
        /*066c*/ 	.word	0x000189f0


	//   ....[84]....
        /*0670*/ 	.word	0x00018a00


	//   ....[85]....
        /*0674*/ 	.word	0x00019b50


	//   ....[86]....
        /*0678*/ 	.word	0x00019bf0


	//   ....[87]....
        /*067c*/ 	.word	0x00019cf0


	//   ....[88]....
        /*0680*/ 	.word	0x00019d30


	//   ....[89]....
        /*0684*/ 	.word	0x00019d60


	//   ....[90]....
        /*0688*/ 	.word	0x00019e40


	//   ....[91]....
        /*068c*/ 	.word	0x00019e60


	//   ....[92]....
        /*0690*/ 	.word	0x0001a2c0


	//   ....[93]....
        /*0694*/ 	.word	0x0001c070


	//   ....[94]....
        /*0698*/ 	.word	0x0001c080


	//   ....[95]....
        /*069c*/ 	.word	0x0001c090


	//   ....[96]....
        /*06a0*/ 	.word	0x0001c0a0


	//   ....[97]....
        /*06a4*/ 	.word	0x0001c0d0


	//   ....[98]....
        /*06a8*/ 	.word	0x0001c0f0


	//   ....[99]....
        /*06ac*/ 	.word	0x0001c110


	//   ....[100]....
        /*06b0*/ 	.word	0x0001c120


	//   ....[101]....
        /*06b4*/ 	.word	0x0001d900


	//   ....[102]....
        /*06b8*/ 	.word	0x0001d950


	//   ....[103]....
        /*06bc*/ 	.word	0x0001d990


	//   ....[104]....
        /*06c0*/ 	.word	0x0001d9d0


	//   ....[105]....
        /*06c4*/ 	.word	0x0001d9e0


	//   ....[106]....
        /*06c8*/ 	.word	0x0001d9f0


	//   ....[107]....
        /*06cc*/ 	.word	0x0001da00


	//   ....[108]....
        /*06d0*/ 	.word	0x0001da10


	//   ....[109]....
        /*06d4*/ 	.word	0x0001dc30


	//   ....[110]....
        /*06d8*/ 	.word	0x0001dc40


	//   ....[111]....
        /*06dc*/ 	.word	0x0001ddc0


	//   ....[112]....
        /*06e0*/ 	.word	0x0001ddf0


	//   ....[113]....
        /*06e4*/ 	.word	0x0001df40


	//   ....[114]....
        /*06e8*/ 	.word	0x0001df70


	//   ....[115]....
        /*06ec*/ 	.word	0x0001e0c0


	//   ....[116]....
        /*06f0*/ 	.word	0x0001e0e0


	//   ....[117]....
        /*06f4*/ 	.word	0x0001e9f0


	//   ....[118]....
        /*06f8*/ 	.word	0x0001ea10


	//   ....[119]....
        /*06fc*/ 	.word	0x0001eb60


	//   ....[120]....
        /*0700*/ 	.word	0x0001eb90


	//   ....[121]....
        /*0704*/ 	.word	0x0001ecc0


	//   ....[122]....
        /*0708*/ 	.word	0x0001ecf0


	//   ....[123]....
        /*070c*/ 	.word	0x0001ee20


	//   ....[124]....
        /*0710*/ 	.word	0x0001ee40


	//----- nvinfo : EIATTR_EXIT_INSTR_OFFSETS
	.align		4
.L_232:
        /*0714*/ 	.byte	0x04, 0x1c
        /*0716*/ 	.short	(.L_234 - .L_233)


	//   ....[0]....
.L_233:
        /*0718*/ 	.word	0x00000450


	//   ....[1]....
        /*071c*/ 	.word	0x0001e0f0


	//   ....[2]....
        /*0720*/ 	.word	0x0001e1c0


	//   ....[3]....
        /*0724*/ 	.word	0x0001e220


	//   ....[4]....
        /*0728*/ 	.word	0x0001ee50


	//   ....[5]....
        /*072c*/ 	.word	0x0001ef00


	//   ....[6]....
        /*0730*/ 	.word	0x0001ef60


	//----- nvinfo : EIATTR_CTAIDZ_USED
	.align		4
.L_234:
        /*0734*/ 	.byte	0x01, 0x04
	.zero		2


	//----- nvinfo : EIATTR_MAX_THREADS
	.align		4
        /*0738*/ 	.byte	0x04, 0x05
        /*073a*/ 	.short	(.L_236 - .L_235)
.L_235:
        /*073c*/ 	.word	0x00000080
        /*0740*/ 	.word	0x00000001
        /*0744*/ 	.word	0x00000001


	//----- nvinfo : EIATTR_CRS_STACK_SIZE
	.align		4
.L_236:
        /*0748*/ 	.byte	0x04, 0x1e
        /*074a*/ 	.short	(.L_238 - .L_237)
.L_237:
        /*074c*/ 	.word	0x00000000
.L_238:


//--------------------- .nv.callgraph             --------------------------
	.section	.nv.callgraph,"",@"SHT_CUDA_CALLGRAPH"
	.align	4
	.sectionentsize	8
	.align		4
        /*0000*/ 	.word	0x00000000
	.align		4
        /*0004*/ 	.word	0xffffffff
	.align		4
        /*0008*/ 	.word	0x00000000
	.align		4
        /*000c*/ 	.word	0xfffffffe
	.align		4
        /*0010*/ 	.word	0x00000000
	.align		4
        /*0014*/ 	.word	0xfffffffd
	.align		4
        /*0018*/ 	.word	0x00000000
	.align		4
        /*001c*/ 	.word	0xfffffffc


//--------------------- .nv.rel.action            --------------------------
	.section	.nv.rel.action,"",@"SHT_CUDA_RELOCINFO"
	.align	8
	.sectionentsize	8
        /*0000*/ 	.byte	0x73, 0x00, 0x00, 0x00, 0x00, 0x00, 0x00, 0x00, 0x00, 0x00, 0x00, 0x11, 0x25, 0x00, 0x05, 0x36


//--------------------- .nv.constant4             --------------------------
	.section	.nv.constant4,"a",@progbits
	.align	8
	.align		8
.nv.constant4:
        /*0000*/ 	.dword	_ZN79_INTERNAL_b10f9c58_43_flash_fwd_hdim96_bf16_paged_softcap_sm80_cu_58b58f81_29614cuda3std3__45__cpo5beginE
	.align		8
        /*0008*/ 	.dword	_ZN79_INTERNAL_b10f9c58_43_flash_fwd_hdim96_bf16_paged_softcap_sm80_cu_58b58f81_29614cuda3std3__45__cpo3endE
	.align		8
        /*0010*/ 	.dword	_ZN79_INTERNAL_b10f9c58_43_flash_fwd_hdim96_bf16_paged_softcap_sm80_cu_58b58f81_29614cuda3std3__45__cpo6cbeginE
	.align		8
        /*0018*/ 	.dword	_ZN79_INTERNAL_b10f9c58_43_flash_fwd_hdim96_bf16_paged_softcap_sm80_cu_58b58f81_29614cuda3std3__45__cpo4cendE
	.align		8
        /*0020*/ 	.dword	_ZN79_INTERNAL_b10f9c58_43_flash_fwd_hdim96_bf16_paged_softcap_sm80_cu_58b58f81_29614cuda3std3__481_GLOBAL__N__b10f9c58_43_flash_fwd_hdim96_bf16_paged_softcap_sm80_cu_58b58f81_29616ignoreE
	.align		8
        /*0028*/ 	.dword	_ZN79_INTERNAL_b10f9c58_43_flash_fwd_hdim96_bf16_paged_softcap_sm80_cu_58b58f81_29614cuda3std3__419piecewise_constructE
	.align		8
        /*0030*/ 	.dword	_ZN79_INTERNAL_b10f9c58_43_flash_fwd_hdim96_bf16_paged_softcap_sm80_cu_58b58f81_29614cuda3std3__48in_placeE
	.align		8
        /*0038*/ 	.dword	_ZN79_INTERNAL_b10f9c58_43_flash_fwd_hdim96_bf16_paged_softcap_sm80_cu_58b58f81_29614cuda3std6ranges3__45__cpo4swapE
	.align		8
        /*0040*/ 	.dword	_ZN79_INTERNAL_b10f9c58_43_flash_fwd_hdim96_bf16_paged_softcap_sm80_cu_58b58f81_29614cuda3std6ranges3__45__cpo9iter_moveE
	.align		8
        /*0048*/ 	.dword	_ZN79_INTERNAL_b10f9c58_43_flash_fwd_hdim96_bf16_paged_softcap_sm80_cu_58b58f81_29614cute7productE
	.align		8
        /*0050*/ 	.dword	_ZN79_INTERNAL_b10f9c58_43_flash_fwd_hdim96_bf16_paged_softcap_sm80_cu_58b58f81_29614cute1_E


//--------------------- .nv.constant0._ZN7cutlass13device_kernelIN5flash19enable_sm80_to_sm89INS1_16FlashAttnFwdSm80INS1_25CollectiveMainloopFwdSm80ILi4ELi1ELb0EN4cute5tupleIJNS5_1CILi128EEENS7_ILi64EEENS7_ILi96EEEEEELi96ENS_10bfloat16_tEfNS_4arch4Sm80ELb0ELb0ELb1ELb0ELb1ELb0ELb1ELb0EEENS1_21CollectiveEpilogueFwdINS6_IJS8_SA_S9_EEENS6_IJNS7_ILi1EEESI_SI_EEESC_SE_Li128ELb0ELb1ELb0ELb0EEENS1_19SingleTileSchedulerILb0ELb0ELb1ELi128EEEEEEEEEvNT_6ParamsE --------------------------
	.section	.nv.constant0._ZN7cutlass13device_kernelIN5flash19enable_sm80_to_sm89INS1_16FlashAttnFwdSm80INS1_25CollectiveMainloopFwdSm80ILi4ELi1ELb0EN4cute5tupleIJNS5_1CILi128EEENS7_ILi64EEENS7_ILi96EEEEEELi96ENS_10bfloat16_tEfNS_4arch4Sm80ELb0ELb0ELb1ELb0ELb1ELb0ELb1ELb0EEENS1_21CollectiveEpilogueFwdINS6_IJS8_SA_S9_EEENS6_IJNS7_ILi1EEESI_SI_EEESC_SE_Li128ELb0ELb1ELb0ELb0EEENS1_19SingleTileSchedulerILb0ELb0ELb1ELi128EEEEEEEEEvNT_6ParamsE,"a",@progbits
	.sectionflags	@""
	.align	4
.nv.constant0._ZN7cutlass13device_kernelIN5flash19enable_sm80_to_sm89INS1_16FlashAttnFwdSm80INS1_25CollectiveMainloopFwdSm80ILi4ELi1ELb0EN4cute5tupleIJNS5_1CILi128EEENS7_ILi64EEENS7_ILi96EEEEEELi96ENS_10bfloat16_tEfNS_4arch4Sm80ELb0ELb0ELb1ELb0ELb1ELb0ELb1ELb0EEENS1_21CollectiveEpilogueFwdINS6_IJS8_SA_S9_EEENS6_IJNS7_ILi1EEESI_SI_EEESC_SE_Li128ELb0ELb1ELb0ELb0EEENS1_19SingleTileSchedulerILb0ELb0ELb1ELi128EEEEEEEEEvNT_6ParamsE:
	.zero		1400


//--------------------- .nv.constant0._ZN7cutlass13device_kernelIN5flash19enable_sm80_to_sm89INS1_16FlashAttnFwdSm80INS1_25CollectiveMainloopFwdSm80ILi4ELi1ELb0EN4cute5tupleIJNS5_1CILi128EEENS7_ILi64EEENS7_ILi96EEEEEELi96ENS_10bfloat16_tEfNS_4arch4Sm80ELb0ELb0ELb1ELb1ELb1ELb0ELb1ELb0EEENS1_21CollectiveEpilogueFwdINS6_IJS8_SA_S9_EEENS6_IJNS7_ILi1EEESI_SI_EEESC_SE_Li128ELb1ELb1ELb0ELb0EEENS1_19SingleTileSchedulerILb1ELb0ELb1ELi128EEEEEEEEEvNT_6ParamsE --------------------------
	.section	.nv.constant0._ZN7cutlass13device_kernelIN5flash19enable_sm80_to_sm89INS1_16FlashAttnFwdSm80INS1_25CollectiveMainloopFwdSm80ILi4ELi1ELb0EN4cute5tupleIJNS5_1CILi128EEENS7_ILi64EEENS7_ILi96EEEEEELi96ENS_10bfloat16_tEfNS_4arch4Sm80ELb0ELb0ELb1ELb1ELb1ELb0ELb1ELb0EEENS1_21CollectiveEpilogueFwdINS6_IJS8_SA_S9_EEENS6_IJNS7_ILi1EEESI_SI_EEESC_SE_Li128ELb1ELb1ELb0ELb0EEENS1_19SingleTileSchedulerILb1ELb0ELb1ELi128EEEEEEEEEvNT_6ParamsE,"a",@progbits
	.sectionflags	@""
	.align	4
.nv.constant0._ZN7cutlass13device_kernelIN5flash19enable_sm80_to_sm89INS1_16FlashAttnFwdSm80INS1_25CollectiveMainloopFwdSm80ILi4ELi1ELb0EN4cute5tupleIJNS5_1CILi128EEENS7_ILi64EEENS7_ILi96EEEEEELi96ENS_10bfloat16_tEfNS_4arch4Sm80ELb0ELb0ELb1ELb1ELb1ELb0ELb1ELb0EEENS1_21CollectiveEpilogueFwdINS6_IJS8_SA_S9_EEENS6_IJNS7_ILi1EEESI_SI_EEESC_SE_Li128ELb1ELb1ELb0ELb0EEENS1_19SingleTileSchedulerILb1ELb0ELb1ELi128EEEEEEEEEvNT_6ParamsE:
	.zero		1400


//--------------------- .nv.constant0._ZN7cutlass13device_kernelIN5flash19enable_sm80_to_sm89INS1_16FlashAttnFwdSm80INS1_25CollectiveMainloopFwdSm80ILi4ELi1ELb0EN4cute5tupleIJNS5_1CILi128EEENS7_ILi64EEENS7_ILi96EEEEEELi96ENS_10bfloat16_tEfNS_4arch4Sm80ELb0ELb0ELb1ELb1ELb1ELb1ELb1ELb0EEENS1_21CollectiveEpilogueFwdINS6_IJS8_SA_S9_EEENS6_IJNS7_ILi1EEESI_SI_EEESC_SE_Li128ELb1ELb1ELb0ELb0EEENS1_19SingleTileSchedulerILb1ELb0ELb1ELi128EEEEEEEEEvNT_6ParamsE --------------------------
	.section	.nv.constant0._ZN7cutlass13device_kernelIN5flash19enable_sm80_to_sm89INS1_16FlashAttnFwdSm80INS1_25CollectiveMainloopFwdSm80ILi4ELi1ELb0EN4cute5tupleIJNS5_1CILi128EEENS7_ILi64EEENS7_ILi96EEEEEELi96ENS_10bfloat16_tEfNS_4arch4Sm80ELb0ELb0ELb1ELb1ELb1ELb1ELb1ELb0EEENS1_21CollectiveEpilogueFwdINS6_IJS8_SA_S9_EEENS6_IJNS7_ILi1EEESI_SI_EEESC_SE_Li128ELb1ELb1ELb0ELb0EEENS1_19SingleTileSchedulerILb1ELb0ELb1ELi128EEEEEEEEEvNT_6ParamsE,"a",@progbits
	.sectionflags	@""
	.align	4
.nv.constant0._ZN7cutlass13device_kernelIN5flash19enable_sm80_to_sm89INS1_16FlashAttnFwdSm80INS1_25CollectiveMainloopFwdSm80ILi4ELi1ELb0EN4cute5tupleIJNS5_1CILi128EEENS7_ILi64EEENS7_ILi96EEEEEELi96ENS_10bfloat16_tEfNS_4arch4Sm80ELb0ELb0ELb1ELb1ELb1ELb1ELb1ELb0EEENS1_21CollectiveEpilogueFwdINS6_IJS8_SA_S9_EEENS6_IJNS7_ILi1EEESI_SI_EEESC_SE_Li128ELb1ELb1ELb0ELb0EEENS1_19SingleTileSchedulerILb1ELb0ELb1ELi128EEEEEEEEEvNT_6ParamsE:
	.zero		1400


//--------------------- .nv.constant0._ZN7cutlass13device_kernelIN5flash19enable_sm80_to_sm89INS1_16FlashAttnFwdSm80INS1_25CollectiveMainloopFwdSm80ILi4ELi1ELb0EN4cute5tupleIJNS5_1CILi128EEENS7_ILi48EEENS7_ILi96EEEEEELi96ENS_10bfloat16_tEfNS_4arch4Sm80ELb0ELb1ELb1ELb0ELb1ELb0ELb1ELb0EEENS1_21CollectiveEpilogueFwdINS6_IJS8_SA_S9_EEENS6_IJNS7_ILi1EEESI_SI_EEESC_SE_Li128ELb0ELb1ELb0ELb0EEENS1_19SingleTileSchedulerILb0ELb0ELb1ELi128EEEEEEEEEvNT_6ParamsE --------------------------
	.section	.nv.constant0._ZN7cutlass13device_kernelIN5flash19enable_sm80_to_sm89INS1_16FlashAttnFwdSm80INS1_25CollectiveMainloopFwdSm80ILi4ELi1ELb0EN4cute5tupleIJNS5_1CILi128EEENS7_ILi48EEENS7_ILi96EEEEEELi96ENS_10bfloat16_tEfNS_4arch4Sm80ELb0ELb1ELb1ELb0ELb1ELb0ELb1ELb0EEENS1_21CollectiveEpilogueFwdINS6_IJS8_SA_S9_EEENS6_IJNS7_ILi1EEESI_SI_EEESC_SE_Li128ELb0ELb1ELb0ELb0EEENS1_19SingleTileSchedulerILb0ELb0ELb1ELi128EEEEEEEEEvNT_6ParamsE,"a",@progbits
	.sectionflags	@""
	.align	4
.nv.constant0._ZN7cutlass13device_kernelIN5flash19enable_sm80_to_sm89INS1_16FlashAttnFwdSm80INS1_25CollectiveMainloopFwdSm80ILi4ELi1ELb0EN4cute5tupleIJNS5_1CILi128EEENS7_ILi48EEENS7_ILi96EEEEEELi96ENS_10bfloat16_tEfNS_4arch4Sm80ELb0ELb1ELb1ELb0ELb1ELb0ELb1ELb0EEENS1_21CollectiveEpilogueFwdINS6_IJS8_SA_S9_EEENS6_IJNS7_ILi1EEESI_SI_EEESC_SE_Li128ELb0ELb1ELb0ELb0EEENS1_19SingleTileSchedulerILb0ELb0ELb1ELi128EEEEEEEEEvNT_6ParamsE:
	.zero		1400


//--------------------- .nv.constant0._ZN7cutlass13device_kernelIN5flash19enable_sm80_to_sm89INS1_16FlashAttnFwdSm80INS1_25CollectiveMainloopFwdSm80ILi4ELi1ELb0EN4cute5tupleIJNS5_1CILi128EEENS7_ILi48EEENS7_ILi96EEEEEELi96ENS_10bfloat16_tEfNS_4arch4Sm80ELb0ELb1ELb1ELb1ELb1ELb0ELb1ELb0EEENS1_21CollectiveEpilogueFwdINS6_IJS8_SA_S9_EEENS6_IJNS7_ILi1EEESI_SI_EEESC_SE_Li128ELb1ELb1ELb0ELb0EEENS1_19SingleTileSchedulerILb1ELb0ELb1ELi128EEEEEEEEEvNT_6ParamsE --------------------------
	.section	.nv.constant0._ZN7cutlass13device_kernelIN5flash19enable_sm80_to_sm89INS1_16FlashAttnFwdSm80INS1_25CollectiveMainloopFwdSm80ILi4ELi1ELb0EN4cute5tupleIJNS5_1CILi128EEENS7_ILi48EEENS7_ILi96EEEEEELi96ENS_10bfloat16_tEfNS_4arch4Sm80ELb0ELb1ELb1ELb1ELb1ELb0ELb1ELb0EEENS1_21CollectiveEpilogueFwdINS6_IJS8_SA_S9_EEENS6_IJNS7_ILi1EEESI_SI_EEESC_SE_Li128ELb1ELb1ELb0ELb0EEENS1_19SingleTileSchedulerILb1ELb0ELb1ELi128EEEEEEEEEvNT_6ParamsE,"a",@progbits
	.sectionflags	@""
	.align	4
.nv.constant0._ZN7cutlass13device_kernelIN5flash19enable_sm80_to_sm89INS1_16FlashAttnFwdSm80INS1_25CollectiveMainloopFwdSm80ILi4ELi1ELb0EN4cute5tupleIJNS5_1CILi128EEENS7_ILi48EEENS7_ILi96EEEEEELi96ENS_10bfloat16_tEfNS_4arch4Sm80ELb0ELb1ELb1ELb1ELb1ELb0ELb1ELb0EEENS1_21CollectiveEpilogueFwdINS6_IJS8_SA_S9_EEENS6_IJNS7_ILi1EEESI_SI_EEESC_SE_Li128ELb1ELb1ELb0ELb0EEENS1_19SingleTileSchedulerILb1ELb0ELb1ELi128EEEEEEEEEvNT_6ParamsE:
	.zero		1400


//--------------------- .nv.constant0._ZN7cutlass13device_kernelIN5flash19enable_sm80_to_sm89INS1_16FlashAttnFwdSm80INS1_25CollectiveMainloopFwdSm80ILi4ELi1ELb0EN4cute5tupleIJNS5_1CILi128EEENS7_ILi48EEENS7_ILi96EEEEEELi96ENS_10bfloat16_tEfNS_4arch4Sm80ELb0ELb1ELb1ELb1ELb1ELb1ELb1ELb0EEENS1_21CollectiveEpilogueFwdINS6_IJS8_SA_S9_EEENS6_IJNS7_ILi1EEESI_SI_EEESC_SE_Li128ELb1ELb1ELb0ELb0EEENS1_19SingleTileSchedulerILb1ELb0ELb1ELi128EEEEEEEEEvNT_6ParamsE --------------------------
	.section	.nv.constant0._ZN7cutlass13device_kernelIN5flash19enable_sm80_to_sm89INS1_16FlashAttnFwdSm80INS1_25CollectiveMainloopFwdSm80ILi4ELi1ELb0EN4cute5tupleIJNS5_1CILi128EEENS7_ILi48EEENS7_ILi96EEEEEELi96ENS_10bfloat16_tEfNS_4arch4Sm80ELb0ELb1ELb1ELb1ELb1ELb1ELb1ELb0EEENS1_21CollectiveEpilogueFwdINS6_IJS8_SA_S9_EEENS6_IJNS7_ILi1EEESI_SI_EEESC_SE_Li128ELb1ELb1ELb0ELb0EEENS1_19SingleTileSchedulerILb1ELb0ELb1ELi128EEEEEEEEEvNT_6ParamsE,"a",@progbits
	.sectionflags	@""
	.align	4
.nv.constant0._ZN7cutlass13device_kernelIN5flash19enable_sm80_to_sm89INS1_16FlashAttnFwdSm80INS1_25CollectiveMainloopFwdSm80ILi4ELi1ELb0EN4cute5tupleIJNS5_1CILi128EEENS7_ILi48EEENS7_ILi96EEEEEELi96ENS_10bfloat16_tEfNS_4arch4Sm80ELb0ELb1ELb1ELb1ELb1ELb1ELb1ELb0EEENS1_21CollectiveEpilogueFwdINS6_IJS8_SA_S9_EEENS6_IJNS7_ILi1EEESI_SI_EEESC_SE_Li128ELb1ELb1ELb0ELb0EEENS1_19SingleTileSchedulerILb1ELb0ELb1ELi128EEEEEEEEEvNT_6ParamsE:
	.zero		1400


//--------------------- .nv.constant0._ZN7cutlass13device_kernelIN5flash19enable_sm80_to_sm89INS1_16FlashAttnFwdSm80INS1_25CollectiveMainloopFwdSm80ILi4ELi1ELb0EN4cute5tupleIJNS5_1CILi128EEENS7_ILi64EEENS7_ILi96EEEEEELi96ENS_10bfloat16_tEfNS_4arch4Sm80ELb1ELb0ELb1ELb0ELb1ELb0ELb1ELb0EEENS1_21CollectiveEpilogueFwdINS6_IJS8_SA_S9_EEENS6_IJNS7_ILi1EEESI_SI_EEESC_SE_Li128ELb0ELb1ELb0ELb0EEENS1_30DynamicPersistentTileSchedulerILi128ELi128ELb0ELb1ELb0EEEEEEEEEvNT_6ParamsE --------------------------
	.section	.nv.constant0._ZN7cutlass13device_kernelIN5flash19enable_sm80_to_sm89INS1_16FlashAttnFwdSm80INS1_25CollectiveMainloopFwdSm80ILi4ELi1ELb0EN4cute5tupleIJNS5_1CILi128EEENS7_ILi64EEENS7_ILi96EEEEEELi96ENS_10bfloat16_tEfNS_4arch4Sm80ELb1ELb0ELb1ELb0ELb1ELb0ELb1ELb0EEENS1_21CollectiveEpilogueFwdINS6_IJS8_SA_S9_EEENS6_IJNS7_ILi1EEESI_SI_EEESC_SE_Li128ELb0ELb1ELb0ELb0EEENS1_30DynamicPersistentTileSchedulerILi128ELi128ELb0ELb1ELb0EEEEEEEEEvNT_6ParamsE,"a",@progbits
	.sectionflags	@""
	.align	4
.nv.constant0._ZN7cutlass13device_kernelIN5flash19enable_sm80_to_sm89INS1_16FlashAttnFwdSm80INS1_25CollectiveMainloopFwdSm80ILi4ELi1ELb0EN4cute5tupleIJNS5_1CILi128EEENS7_ILi64EEENS7_ILi96EEEEEELi96ENS_10bfloat16_tEfNS_4arch4Sm80ELb1ELb0ELb1ELb0ELb1ELb0ELb1ELb0EEENS1_21CollectiveEpilogueFwdINS6_IJS8_SA_S9_EEENS6_IJNS7_ILi1EEESI_SI_EEESC_SE_Li128ELb0ELb1ELb0ELb0EEENS1_30DynamicPersistentTileSchedulerILi128ELi128ELb0ELb1ELb0EEEEEEEEEvNT_6ParamsE:
	.zero		1416


//--------------------- .nv.constant0._ZN7cutlass13device_kernelIN5flash19enable_sm80_to_sm89INS1_16FlashAttnFwdSm80INS1_25CollectiveMainloopFwdSm80ILi4ELi1ELb0EN4cute5tupleIJNS5_1CILi128EEENS7_ILi64EEENS7_ILi96EEEEEELi96ENS_10bfloat16_tEfNS_4arch4Sm80ELb1ELb0ELb1ELb1ELb1ELb0ELb1ELb0EEENS1_21CollectiveEpilogueFwdINS6_IJS8_SA_S9_EEENS6_IJNS7_ILi1EEESI_SI_EEESC_SE_Li128ELb1ELb1ELb0ELb0EEENS1_19SingleTileSchedulerILb1ELb0ELb1ELi128EEEEEEEEEvNT_6ParamsE --------------------------
	.section	.nv.constant0._ZN7cutlass13device_kernelIN5flash19enable_sm80_to_sm89INS1_16FlashAttnFwdSm80INS1_25CollectiveMainloopFwdSm80ILi4ELi1ELb0EN4cute5tupleIJNS5_1CILi128EEENS7_ILi64EEENS7_ILi96EEEEEELi96ENS_10bfloat16_tEfNS_4arch4Sm80ELb1ELb0ELb1ELb1ELb1ELb0ELb1ELb0EEENS1_21CollectiveEpilogueFwdINS6_IJS8_SA_S9_EEENS6_IJNS7_ILi1EEESI_SI_EEESC_SE_Li128ELb1ELb1ELb0ELb0EEENS1_19SingleTileSchedulerILb1ELb0ELb1ELi128EEEEEEEEEvNT_6ParamsE,"a",@progbits
	.sectionflags	@""
	.align	4
.nv.constant0._ZN7cutlass13device_kernelIN5flash19enable_sm80_to_sm89INS1_16FlashAttnFwdSm80INS1_25CollectiveMainloopFwdSm80ILi4ELi1ELb0EN4cute5tupleIJNS5_1CILi128EEENS7_ILi64EEENS7_ILi96EEEEEELi96ENS_10bfloat16_tEfNS_4arch4Sm80ELb1ELb0ELb1ELb1ELb1ELb0ELb1ELb0EEENS1_21CollectiveEpilogueFwdINS6_IJS8_SA_S9_EEENS6_IJNS7_ILi1EEESI_SI_EEESC_SE_Li128ELb1ELb1ELb0ELb0EEENS1_19SingleTileSchedulerILb1ELb0ELb1ELi128EEEEEEEEEvNT_6ParamsE:
	.zero		1400


//--------------------- .nv.constant0._ZN7cutlass13device_kernelIN5flash19enable_sm80_to_sm89INS1_16FlashAttnFwdSm80INS1_25CollectiveMainloopFwdSm80ILi4ELi1ELb0EN4cute5tupleIJNS5_1CILi128EEENS7_ILi64EEENS7_ILi96EEEEEELi96ENS_10bfloat16_tEfNS_4arch4Sm80ELb1ELb0ELb1ELb1ELb1ELb1ELb1ELb0EEENS1_21CollectiveEpilogueFwdINS6_IJS8_SA_S9_EEENS6_IJNS7_ILi1EEESI_SI_EEESC_SE_Li128ELb1ELb1ELb0ELb0EEENS1_19SingleTileSchedulerILb1ELb0ELb1ELi128EEEEEEEEEvNT_6ParamsE --------------------------
	.section	.nv.constant0._ZN7cutlass13device_kernelIN5flash19enable_sm80_to_sm89INS1_16FlashAttnFwdSm80INS1_25CollectiveMainloopFwdSm80ILi4ELi1ELb0EN4cute5tupleIJNS5_1CILi128EEENS7_ILi64EEENS7_ILi96EEEEEELi96ENS_10bfloat16_tEfNS_4arch4Sm80ELb1ELb0ELb1ELb1ELb1ELb1ELb1ELb0EEENS1_21CollectiveEpilogueFwdINS6_IJS8_SA_S9_EEENS6_IJNS7_ILi1EEESI_SI_EEESC_SE_Li128ELb1ELb1ELb0ELb0EEENS1_19SingleTileSchedulerILb1ELb0ELb1ELi128EEEEEEEEEvNT_6ParamsE,"a",@progbits
	.sectionflags	@""
	.align	4
.nv.constant0._ZN7cutlass13device_kernelIN5flash19enable_sm80_to_sm89INS1_16FlashAttnFwdSm80INS1_25CollectiveMainloopFwdSm80ILi4ELi1ELb0EN4cute5tupleIJNS5_1CILi128EEENS7_ILi64EEENS7_ILi96EEEEEELi96ENS_10bfloat16_tEfNS_4arch4Sm80ELb1ELb0ELb1ELb1ELb1ELb1ELb1ELb0EEENS1_21CollectiveEpilogueFwdINS6_IJS8_SA_S9_EEENS6_IJNS7_ILi1EEESI_SI_EEESC_SE_Li128ELb1ELb1ELb0ELb0EEENS1_19SingleTileSchedulerILb1ELb0ELb1ELi128EEEEEEEEEvNT_6ParamsE:
	.zero		1400


//--------------------- .text._ZN7cutlass13device_kernelIN5flash19enable_sm80_to_sm89INS1_16FlashAttnFwdSm80INS1_25CollectiveMainloopFwdSm80ILi4ELi1ELb0EN4cute5tupleIJNS5_1CILi128EEENS7_ILi64EEENS7_ILi96EEEEEELi96ENS_10bfloat16_tEfNS_4arch4Sm80ELb0ELb0ELb1ELb0ELb1ELb0ELb1ELb0EEENS1_21CollectiveEpilogueFwdINS6_IJS8_SA_S9_EEENS6_IJNS7_ILi1EEESI_SI_EEESC_SE_Li128ELb0ELb1ELb0ELb0EEENS1_19SingleTileSchedulerILb0ELb0ELb1ELi128EEEEEEEEEvNT_6ParamsE --------------------------
	.section	.text._ZN7cutlass13device_kernelIN5flash19enable_sm80_to_sm89INS1_16FlashAttnFwdSm80INS1_25CollectiveMainloopFwdSm80ILi4ELi1ELb0EN4cute5tupleIJNS5_1CILi128EEENS7_ILi64EEENS7_ILi96EEEEEELi96ENS_10bfloat16_tEfNS_4arch4Sm80ELb0ELb0ELb1ELb0ELb1ELb0ELb1ELb0EEENS1_21CollectiveEpilogueFwdINS6_IJS8_SA_S9_EEENS6_IJNS7_ILi1EEESI_SI_EEESC_SE_Li128ELb0ELb1ELb0ELb0EEENS1_19SingleTileSchedulerILb0ELb0ELb1ELi128EEEEEEEEEvNT_6ParamsE,"ax",@progbits
	.sectioninfo	@"SHI_REGISTERS=255"
	.align	128
.text._ZN7cutlass13device_kernelIN5flash19enable_sm80_to_sm89INS1_16FlashAttnFwdSm80INS1_25CollectiveMainloopFwdSm80ILi4ELi1ELb0EN4cute5tupleIJNS5_1CILi128EEENS7_ILi64EEENS7_ILi96EEEEEELi96ENS_10bfloat16_tEfNS_4arch4Sm80ELb0ELb0ELb1ELb0ELb1ELb0ELb1ELb0EEENS1_21CollectiveEpilogueFwdINS6_IJS8_SA_S9_EEENS6_IJNS7_ILi1EEESI_SI_EEESC_SE_Li128ELb0ELb1ELb0ELb0EEENS1_19SingleTileSchedulerILb0ELb0ELb1ELi128EEEEEEEEEvNT_6ParamsE:
        .type           _ZN7cutlass13device_kernelIN5flash19enable_sm80_to_sm89INS1_16FlashAttnFwdSm80INS1_25CollectiveMainloopFwdSm80ILi4ELi1ELb0EN4cute5tupleIJNS5_1CILi128EEENS7_ILi64EEENS7_ILi96EEEEEELi96ENS_10bfloat16_tEfNS_4arch4Sm80ELb0ELb0ELb1ELb0ELb1ELb0ELb1ELb0EEENS1_21CollectiveEpilogueFwdINS6_IJS8_SA_S9_EEENS6_IJNS7_ILi1EEESI_SI_EEESC_SE_Li128ELb0ELb1ELb0ELb0EEENS1_19SingleTileSchedulerILb0ELb0ELb1ELi128EEEEEEEEEvNT_6ParamsE,@function
        .size           _ZN7cutlass13device_kernelIN5flash19enable_sm80_to_sm89INS1_16FlashAttnFwdSm80INS1_25CollectiveMainloopFwdSm80ILi4ELi1ELb0EN4cute5tupleIJNS5_1CILi128EEENS7_ILi64EEENS7_ILi96EEEEEELi96ENS_10bfloat16_tEfNS_4arch4Sm80ELb0ELb0ELb1ELb0ELb1ELb0ELb1ELb0EEENS1_21CollectiveEpilogueFwdINS6_IJS8_SA_S9_EEENS6_IJNS7_ILi1EEESI_SI_EEESC_SE_Li128ELb0ELb1ELb0ELb0EEENS1_19SingleTileSchedulerILb0ELb0ELb1ELi128EEEEEEEEEvNT_6ParamsE,(.L_x_855 - _ZN7cutlass13device_kernelIN5flash19enable_sm80_to_sm89INS1_16FlashAttnFwdSm80INS1_25CollectiveMainloopFwdSm80ILi4ELi1ELb0EN4cute5tupleIJNS5_1CILi128EEENS7_ILi64EEENS7_ILi96EEEEEELi96ENS_10bfloat16_tEfNS_4arch4Sm80ELb0ELb0ELb1ELb0ELb1ELb0ELb1ELb0EEENS1_21CollectiveEpilogueFwdINS6_IJS8_SA_S9_EEENS6_IJNS7_ILi1EEESI_SI_EEESC_SE_Li128ELb0ELb1ELb0ELb0EEENS1_19SingleTileSchedulerILb0ELb0ELb1ELi128EEEEEEEEEvNT_6ParamsE)
        .other          _ZN7cutlass13device_kernelIN5flash19enable_sm80_to_sm89INS1_16FlashAttnFwdSm80INS1_25CollectiveMainloopFwdSm80ILi4ELi1ELb0EN4cute5tupleIJNS5_1CILi128EEENS7_ILi64EEENS7_ILi96EEEEEELi96ENS_10bfloat16_tEfNS_4arch4Sm80ELb0ELb0ELb1ELb0ELb1ELb0ELb1ELb0EEENS1_21CollectiveEpilogueFwdINS6_IJS8_SA_S9_EEENS6_IJNS7_ILi1EEESI_SI_EEESC_SE_Li128ELb0ELb1ELb0ELb0EEENS1_19SingleTileSchedulerILb0ELb0ELb1ELi128EEEEEEEEEvNT_6ParamsE,@"STO_CUDA_ENTRY STV_DEFAULT"
_ZN7cutlass13device_kernelIN5flash19enable_sm80_to_sm89INS1_16FlashAttnFwdSm80INS1_25CollectiveMainloopFwdSm80ILi4ELi1ELb0EN4cute5tupleIJNS5_1CILi128EEENS7_ILi64EEENS7_ILi96EEEEEELi96ENS_10bfloat16_tEfNS_4arch4Sm80ELb0ELb0ELb1ELb0ELb1ELb0ELb1ELb0EEENS1_21CollectiveEpilogueFwdINS6_IJS8_SA_S9_EEENS6_IJNS7_ILi1EEESI_SI_EEESC_SE_Li128ELb0ELb1ELb0ELb0EEENS1_19SingleTileSchedulerILb0ELb0ELb1ELi128EEEEEEEEEvNT_6ParamsE:
[----:B------:R-:W-:-:S03]  /*0000*/  MOV R1, c[0x0][0x28] ;  /* 0x00000a0000017a02 */ /* 0x000fc60000000f00 */
[----:B------:R-:W1:Y:S01]  /*0010*/  S2UR UR11, SR_CTAID.Z ;  /* 0x00000000000b79c3 */ /* 0x000e620000002700 */
[----:B------:R-:W-:Y:S02]  /*0020*/  IADD3 R1, R1, -0x58, RZ ;  /* 0xffffffa801017810 */ /* 0x000fe40007ffe0ff */
[----:B-1----:R-:W-:-:S13]  /*0030*/  ISETP.LE.AND P0, PT, RZ, UR11, PT ;  /* 0x0000000bff007c0c */ /* 0x002fda000bf03270 */
[----:B------:R-:W-:Y:S05]  /*0040*/  @!P0 EXIT ;  /* 0x000000000000894d */ /* 0x000fea0003800000 */
[----:B------:R-:W-:Y:S02]  /*0050*/  ULDC.64 UR4, c[0x0][0x370] ;  /* 0x0000dc0000047ab9 */ /* 0x000fe40000000a00 */
[----:B------:R-:W-:Y:S02]  /*0060*/  UISETP.NE.U32.AND UP1, UPT, URZ, UR4, UPT ;  /* 0x000000043f00728c */ /* 0x000fe4000bf25070 */
[----:B------:R-:W-:Y:S02]  /*0070*/  ULDC.64 UR14, c[0x0][0x118] ;  /* 0x00004600000e7ab9 */ /* 0x000fe40000000a00 */
[----:B------:R-:W-:Y:S02]  /*0080*/  UISETP.NE.AND.EX UP1, UPT, URZ, UR5, UPT, UP1 ;  /* 0x000000053f00728c */ /* 0x000fe4000bf25310 */
[----:B------:R-:W-:Y:S02]  /*0090*/  ULDC.64 UR6, c[0x0][0x340] ;  /* 0x0000d00000067ab9 */ /* 0x000fe40000000a00 */
[----:B------:R-:W-:-:S02]  /*00a0*/  ULDC.64 UR4, c[0x0][0x340] ;  /* 0x0000d00000047ab9 */ /* 0x000fc40000000a00 */
[----:B------:R-:W-:Y:S01]  /*00b0*/  UISETP.NE.U32.AND UP0, UPT, URZ, UR4, UPT ;  /* 0x000000043f00728c */ /* 0x000fe2000bf05070 */
[----:B------:R-:W-:-:S03]  /*00c0*/  PLOP3.LUT P3, PT, PT, PT, UP1, 0x80, 0x0 ;  /* 0x000000000000781c */ /* 0x000fc60003f6f018 */
[----:B------:R-:W-:Y:S02]  /*00d0*/  UISETP.NE.AND.EX UP0, UPT, URZ, UR5, UPT, UP0 ;  /* 0x000000053f00728c */ /* 0x000fe4000bf05300 */
[----:B------:R-:W-:Y:S02]  /*00e0*/  @UP1 UMOV UR8, 0x4 ;  /* 0x0000000400081882 */ /* 0x000fe40000000000 */
[----:B------:R-:W-:Y:S02]  /*00f0*/  ULDC.64 UR4, c[0x0][0x370] ;  /* 0x0000dc0000047ab9 */ /* 0x000fe40000000a00 */
[----:B------:R-:W-:Y:S01]  /*0100*/  @UP1 UIMAD.WIDE UR8, UR11, UR8, UR4 ;  /* 0x000000080b0812a5 */ /* 0x000fe2000f8e0204 */
[----:B------:R-:W-:-:S04]  /*0110*/  PLOP3.LUT P6, PT, PT, PT, UP0, 0x80, 0x0 ;  /* 0x000000000000781c */ /* 0x000fc80003fcf008 */
[----:B------:R-:W-:Y:S01]  /*0120*/  @UP0 UMOV UR4, 0x4 ;  /* 0x0000000400040882 */ /* 0x000fe20000000000 */
[----:B------:R-:W-:Y:S01]  /*0130*/  IMAD.U32 R2, RZ, RZ, UR8 ;  /* 0x00000008ff027e24 */ /* 0x000fe2000f8e00ff */
[----:B------:R-:W-:Y:S01]  /*0140*/  @UP0 UIMAD.WIDE UR4, UR11, UR4, UR6 ;  /* 0x000000040b0402a5 */ /* 0x000fe2000f8e0206 */
[----:B------:R-:W-:-:S05]  /*0150*/  IMAD.U32 R3, RZ, RZ, UR9 ;  /* 0x00000009ff037e24 */ /* 0x000fca000f8e00ff */
[----:B------:R1:W2:Y:S02]  /*0160*/  @P3 LDG.E R9, [R2.64] ;  /* 0x0000000e02093981 */ /* 0x0002a4000c1e1900 */
[----:B-1----:R-:W-:Y:S02]  /*0170*/  IMAD.U32 R2, RZ, RZ, UR4 ;  /* 0x00000004ff027e24 */ /* 0x002fe4000f8e00ff */
[----:B------:R-:W-:Y:S01]  /*0180*/  IMAD.U32 R3, RZ, RZ, UR5 ;  /* 0x00000005ff037e24 */ /* 0x000fe2000f8e00ff */
[----:B------:R-:W1:Y:S01]  /*0190*/  S2R R57, SR_TID.X ;  /* 0x0000000000397919 */ /* 0x000e620000002100 */
[----:B------:R-:W3:Y:S03]  /*01a0*/  S2UR UR8, SR_CTAID.Y ;  /* 0x00000000000879c3 */ /* 0x000ee60000002600 */
[----:B------:R-:W4:Y:S01]  /*01b0*/  S2R R8, SR_CTAID.X ;  /* 0x0000000000087919 */ /* 0x000f220000002500 */
[----:B------:R-:W-:Y:S01]  /*01c0*/  IMAD.MOV.U32 R17, RZ, RZ, c[0x0][0x2c4] ;  /* 0x0000b100ff117624 */ /* 0x000fe200078e00ff */
[----:B------:R-:W-:-:S02]  /*01d0*/  ULDC.64 UR4, c[0x0][0x1b8] ;  /* 0x00006e0000047ab9 */ /* 0x000fc40000000a00 */
[----:B------:R5:W2:Y:S01]  /*01e0*/  @P6 LDG.E R18, [R2.64] ;  /* 0x0000000e02126981 */ /* 0x000aa2000c1e1900 */
[----:B------:R-:W-:Y:S01]  /*01f0*/  USHF.R.S32.HI UR9, URZ, 0x1f, UR11 ;  /* 0x0000001f3f097899 */ /* 0x000fe2000801140b */
[C---:B------:R-:W-:Y:S01]  /*0200*/  ISETP.NE.AND P0, PT, R17.reuse, 0x1, PT ;  /* 0x000000011100780c */ /* 0x040fe20003f05270 */
[----:B------:R-:W-:Y:S01]  /*0210*/  IMAD R17, R17, c[0x0][0x168], RZ ;  /* 0x00005a0011117a24 */ /* 0x000fe200078e02ff */
[----:B------:R-:W-:Y:S01]  /*0220*/  UMOV UR10, URZ ;  /* 0x0000003f000a7c82 */ /* 0x000fe20008000000 */
[----:B------:R-:W-:Y:S01]  /*0230*/  IMAD.MOV.U32 R236, RZ, RZ, RZ ;  /* 0x000000ffffec7224 */ /* 0x000fe200078e00ff */
[----:B-1----:R-:W-:Y:S01]  /*0240*/  SHF.R.S32.HI R22, RZ, 0x1f, R57 ;  /* 0x0000001fff167819 */ /* 0x002fe20000011439 */
[----:B---3--:R-:W-:Y:S02]  /*0250*/  USHF.R.S32.HI UR6, URZ, 0x1f, UR8 ;  /* 0x0000001f3f067899 */ /* 0x008fe40008011408 */
[----:B------:R-:W-:Y:S01]  /*0260*/  UIMAD.WIDE.U32 UR12, UR8, UR4, URZ ;  /* 0x00000004080c72a5 */ /* 0x000fe2000f8e003f */
[CC--:B------:R-:W-:Y:S01]  /*0270*/  LEA.HI R25, R22.reuse, R57.reuse, RZ, 0x3 ;  /* 0x0000003916197211 */ /* 0x0c0fe200078f18ff */
[----:B------:R-:W-:Y:S01]  /*0280*/  UIMAD UR7, UR6, UR4, URZ ;  /* 0x00000004060772a4 */ /* 0x000fe2000f8e023f */
[----:B------:R-:W-:-:S02]  /*0290*/  LEA.HI R32, R22, R57, RZ, 0x5 ;  /* 0x0000003916207211 */ /* 0x000fc400078f28ff */
[----:B------:R-:W-:Y:S01]  /*02a0*/  SHF.R.S32.HI R24, RZ, 0x3, R25 ;  /* 0x00000003ff187819 */ /* 0x000fe20000011419 */
[----:B------:R-:W-:Y:S01]  /*02b0*/  UIMAD UR7, UR8, UR5, UR7 ;  /* 0x00000005080772a4 */ /* 0x000fe2000f8e0207 */
[----:B-----5:R-:W-:Y:S02]  /*02c0*/  LEA.HI R2, R22, R57, RZ, 0x2 ;  /* 0x0000003916027211 */ /* 0x020fe400078f10ff */
[----:B------:R-:W-:Y:S01]  /*02d0*/  ULDC.64 UR4, c[0x0][0x1c0] ;  /* 0x0000700000047ab9 */ /* 0x000fe20000000a00 */
[----:B------:R-:W-:Y:S01]  /*02e0*/  SHF.R.S32.HI R27, RZ, 0x5, R32 ;  /* 0x00000005ff1b7819 */ /* 0x000fe20000011420 */
[----:B------:R-:W-:Y:S01]  /*02f0*/  UIADD3 UR13, UR13, UR7, URZ ;  /* 0x000000070d0d7290 */ /* 0x000fe2000fffe03f */
[----:B------:R-:W-:Y:S01]  /*0300*/  LOP3.LUT R0, R2, 0xfffffffc, RZ, 0xc0, !PT ;  /* 0xfffffffc02007812 */ /* 0x000fe200078ec0ff */
[----:B------:R-:W-:Y:S01]  /*0310*/  UIMAD UR9, UR9, UR4, URZ ;  /* 0x00000004090972a4 */ /* 0x000fe2000f8e023f */
[----:B------:R-:W-:Y:S01]  /*0320*/  SHF.R.S32.HI R26, RZ, 0x2, R2 ;  /* 0x00000002ff1a7819 */ /* 0x000fe20000011402 */
[----:B------:R-:W-:-:S02]  /*0330*/  UIMAD.WIDE.U32 UR12, UR11, UR4, UR12 ;  /* 0x000000040b0c72a5 */ /* 0x000fc4000f8e000c */
[----:B------:R-:W-:Y:S01]  /*0340*/  IMAD.IADD R7, R57, 0x1, -R0 ;  /* 0x0000000139077824 */ /* 0x000fe200078e0a00 */
[----:B------:R-:W-:Y:S01]  /*0350*/  UIMAD UR5, UR11, UR5, UR9 ;  /* 0x000000050b0572a4 */ /* 0x000fe2000f8e0209 */
[C-C-:B----4-:R-:W-:Y:S01]  /*0360*/  IMAD R19, R8.reuse, 0x80, R26.reuse ;  /* 0x0000008008137824 */ /* 0x150fe200078e021a */
[----:B------:R-:W-:Y:S01]  /*0370*/  ULDC UR4, c[0x0][0x2ac] ;  /* 0x0000ab0000047ab9 */ /* 0x000fe20000000800 */
[C---:B------:R-:W-:Y:S01]  /*0380*/  IMAD R156, R7.reuse, 0x20, R26 ;  /* 0x00000020079c7824 */ /* 0x040fe200078e021a */
[----:B------:R-:W-:Y:S01]  /*0390*/  UIADD3 UR5, UR13, UR5, URZ ;  /* 0x000000050d057290 */ /* 0x000fe2000fffe03f */
[----:B------:R-:W-:Y:S01]  /*03a0*/  IMAD.U32 R3, RZ, RZ, UR13 ;  /* 0x0000000dff037e24 */ /* 0x000fe2000f8e00ff */
[----:B------:R-:W-:Y:S01]  /*03b0*/  ULDC UR9, c[0x0][0x1d0] ;  /* 0x0000740000097ab9 */ /* 0x000fe20000000800 */
[----:B------:R-:W-:Y:S01]  /*03c0*/  IMAD R10, R8, 0x80, R156 ;  /* 0x00000080080a7824 */ /* 0x000fe200078e029c */
[----:B------:R-:W-:Y:S01]  /*03d0*/  STL [R1+0x10], R156 ;  /* 0x0000109c01007387 */ /* 0x000fe20000100800 */
[----:B------:R-:W-:Y:S01]  /*03e0*/  IMAD.U32 R2, RZ, RZ, UR12 ;  /* 0x0000000cff027e24 */ /* 0x000fe2000f8e00ff */
[----:B------:R-:W-:Y:S01]  /*03f0*/  UIMAD UR9, UR4, UR9, URZ ;  /* 0x00000009040972a4 */ /* 0x000fe2000f8e023f */
[----:B------:R-:W-:Y:S01]  /*0400*/  @P0 IMAD.HI.U32 R0, R10, c[0x0][0x2c8], RZ ;  /* 0x0000b2000a000a27 */ /* 0x000fe200078e00ff */
[----:B------:R-:W-:Y:S03]  /*0410*/  STL [R1+0x40], R10 ;  /* 0x0000400a01007387 */ /* 0x000fe60000100800 */
[----:B------:R-:W-:Y:S01]  /*0420*/  IMAD.MOV.U32 R4, RZ, RZ, R10 ;  /* 0x000000ffff047224 */ /* 0x000fe200078e000a */
[----:B------:R-:W-:Y:S01]  /*0430*/  @P0 SHF.R.U32.HI R4, RZ, c[0x0][0x2cc], R0 ;  /* 0x0000b300ff040a19 */ /* 0x000fe20000011600 */
[----:B------:R-:W-:Y:S01]  /*0440*/  IMAD.U32 R3, RZ, RZ, UR5 ;  /* 0x00000005ff037e24 */ /* 0x000fe2000f8e00ff */
[----:B------:R-:W-:Y:S01]  /*0450*/  ULDC UR5, c[0x0][0x1d0] ;  /* 0x0000740000057ab9 */ /* 0x000fe20000000800 */
[----:B------:R-:W-:Y:S01]  /*0460*/  IMAD.SHL.U32 R56, R7, 0x8, RZ ;  /* 0x0000000807387824 */ /* 0x000fe200078e00ff */
[--C-:B------:R-:W-:Y:S01]  /*0470*/  SHF.R.S32.HI R5, RZ, 0x1f, R4.reuse ;  /* 0x0000001fff057819 */ /* 0x100fe20000011404 */
[----:B------:R-:W-:Y:S01]  /*0480*/  IMAD.MOV R0, RZ, RZ, -R4 ;  /* 0x000000ffff007224 */ /* 0x000fe200078e0a04 */
[----:B------:R-:W-:Y:S01]  /*0490*/  UIMAD UR5, UR4, UR5, 0x3f ;  /* 0x0000003f040574a4 */ /* 0x000fe2000f8e0205 */
[----:B------:R-:W-:Y:S01]  /*04a0*/  IMAD.WIDE.U32 R2, R4, c[0x0][0x1b0], R2 ;  /* 0x00006c0004027a25 */ /* 0x000fe200078e0002 */
[C---:B------:R-:W-:Y:S01]  /*04b0*/  IADD3 R155, R56.reuse, 0x20, RZ ;  /* 0x00000020389b7810 */ /* 0x040fe20007ffe0ff */
[----:B------:R-:W-:Y:S01]  /*04c0*/  STL [R1+0x3c], R19 ;  /* 0x00003c1301007387 */ /* 0x000fe20000100800 */
[C---:B------:R-:W-:Y:S01]  /*04d0*/  IADD3 R154, R56.reuse, 0x40, RZ ;  /* 0x00000040389a7810 */ /* 0x040fe20007ffe0ff */
[----:B------:R-:W-:Y:S01]  /*04e0*/  IMAD R6, R5, c[0x0][0x1b0], RZ ;  /* 0x00006c0005067a24 */ /* 0x000fe200078e02ff */
[----:B------:R-:W-:Y:S01]  /*04f0*/  ISETP.GE.AND P5, PT, R56, c[0x0][0x198], PT ;  /* 0x0000660038007a0c */ /* 0x000fe20003fa6270 */
[----:B------:R-:W-:Y:S01]  /*0500*/  IMAD R5, R0, c[0x0][0x2c4], R10 ;  /* 0x0000b10000057a24 */ /* 0x000fe200078e020a */
[----:B------:R-:W-:Y:S01]  /*0510*/  USHF.R.S32.HI UR7, URZ, 0x1f, UR5 ;  /* 0x0000001f3f077899 */ /* 0x000fe20008011405 */
[----:B------:R-:W-:Y:S01]  /*0520*/  IMAD R0, R4, c[0x0][0x1b4], R6 ;  /* 0x00006d0004007a24 */ /* 0x000fe200078e0206 */
[----:B------:R-:W-:Y:S01]  /*0530*/  IADD3 R6, R19, 0x40, RZ ;  /* 0x0000004013067810 */ /* 0x000fe20007ffe0ff */
[----:B------:R-:W-:Y:S01]  /*0540*/  STL [R1+0x24], R155 ;  /* 0x0000249b01007387 */ /* 0x000fe20000100800 */
[----:B------:R-:W-:Y:S01]  /*0550*/  SHF.R.S32.HI R4, RZ, 0x1f, R5 ;  /* 0x0000001fff047819 */ /* 0x000fe20000011405 */
[----:B------:R-:W-:Y:S01]  /*0560*/  IMAD.IADD R3, R3, 0x1, R0 ;  /* 0x0000000103037824 */ /* 0x000fe200078e0200 */
[-C--:B------:R-:W-:Y:S01]  /*0570*/  ISETP.GE.AND P2, PT, R6, R17.reuse, PT ;  /* 0x000000110600720c */ /* 0x080fe20003f46270 */
[----:B------:R-:W-:Y:S01]  /*0580*/  ULEA.HI UR7, UR7, UR5, URZ, 0x6 ;  /* 0x0000000507077291 */ /* 0x000fe2000f8f303f */
[----:B------:R-:W-:Y:S01]  /*0590*/  ISETP.GE.AND P4, PT, R155, c[0x0][0x198], PT ;  /* 0x000066009b007a0c */ /* 0x000fe20003f86270 */
[----:B------:R-:W-:Y:S01]  /*05a0*/  IMAD R0, R4, c[0x0][0x1a8], RZ ;  /* 0x00006a0004007a24 */ /* 0x000fe200078e02ff */
[----:B------:R-:W-:Y:S01]  /*05b0*/  IADD3 R4, R19, 0x20, RZ ;  /* 0x0000002013047810 */ /* 0x000fe20007ffe0ff */
[C---:B------:R-:W-:Y:S01]  /*05c0*/  IMAD.WIDE.U32 R2, R5.reuse, c[0x0][0x1a8], R2 ;  /* 0x00006a0005027a25 */ /* 0x040fe200078e0002 */
[----:B------:R-:W-:Y:S01]  /*05d0*/  USHF.R.S32.HI UR7, URZ, 0x6, UR7 ;  /* 0x000000063f077899 */ /* 0x000fe20008011407 */
[----:B------:R-:W-:Y:S01]  /*05e0*/  STL [R1+0x28], R154 ;  /* 0x0000289a01007387 */ /* 0x000fe20000100800 */
[----:B------:R-:W-:Y:S01]  /*05f0*/  ISETP.GE.AND P0, PT, R4, R17, PT ;  /* 0x000000110400720c */ /* 0x000fe20003f06270 */
[----:B------:R-:W-:Y:S01]  /*0600*/  IMAD R0, R5, c[0x0][0x1ac], R0 ;  /* 0x00006b0005007a24 */ /* 0x000fe200078e0200 */
[----:B------:R-:W-:Y:S01]  /*0610*/  LEA R16, P1, R2, c[0x0][0x160], 0x1 ;  /* 0x0000580002107a11 */ /* 0x000fe200078208ff */
[----:B------:R-:W-:-:S02]  /*0620*/  ULDC UR5, c[0x0][0x2b8] ;  /* 0x0000ae0000057ab9 */ /* 0x000fc40000000800 */
[----:B------:R-:W-:Y:S01]  /*0630*/  IMAD.IADD R0, R3, 0x1, R0 ;  /* 0x0000000103007824 */ /* 0x000fe200078e0200 */
[----:B------:R-:W-:Y:S01]  /*0640*/  UISETP.NE.AND UP1, UPT, UR5, 0x1, UPT ;  /* 0x000000010500788c */ /* 0x000fe2000bf25270 */
[----:B------:R-:W-:Y:S01]  /*0650*/  IMAD.SHL.U32 R3, R24, 0x40, RZ ;  /* 0x0000004018037824 */ /* 0x000fe200078e00ff */
[----:B------:R-:W-:Y:S01]  /*0660*/  SHFL.IDX PT, R4, R16, RZ, 0x1c1f ;  /* 0x001c1fff10047589 */ /* 0x000fe200000e0000 */
[----:B------:R-:W-:Y:S01]  /*0670*/  ULDC.64 UR4, c[0x0][0x2b0] ;  /* 0x0000ac0000047ab9 */ /* 0x000fe20000000a00 */
[----:B------:R-:W-:Y:S02]  /*0680*/  LEA.HI.X R11, R2, c[0x0][0x164], R0, 0x1, P1 ;  /* 0x00005900020b7a11 */ /* 0x000fe400008f0c00 */
[----:B------:R-:W-:Y:S02]  /*0690*/  ISETP.GE.AND P1, PT, R19, R17, PT ;  /* 0x000000111300720c */ /* 0x000fe40003f26270 */
[----:B------:R-:W-:Y:S01]  /*06a0*/  LOP3.LUT R0, R3, 0xc0, RZ, 0xc0, !PT ;  /* 0x000000c003007812 */ /* 0x000fe200078ec0ff */
[----:B------:R-:W1:Y:S01]  /*06b0*/  SHFL.IDX PT, R5, R11, RZ, 0x1c1f ;  /* 0x001c1fff0b057589 */ /* 0x000e6200000e0000 */
[----:B------:R-:W-:-:S02]  /*06c0*/  LEA.HI R2, R26, R26, RZ, 0x1 ;  /* 0x0000001a1a027211 */ /* 0x000fc400078f08ff */
[----:B------:R-:W-:Y:S02]  /*06d0*/  SHF.R.U32.HI R3, RZ, 0x3, R0 ;  /* 0x00000003ff037819 */ /* 0x000fe40000011600 */
[----:B------:R-:W-:Y:S02]  /*06e0*/  LOP3.LUT R0, R0, 0x18, R56, 0xf8, !PT ;  /* 0x0000001800007812 */ /* 0x000fe400078ef838 */
[----:B------:R-:W-:Y:S02]  /*06f0*/  LOP3.LUT R2, R2, 0x7fffffe, RZ, 0xc0, !PT ;  /* 0x07fffffe02027812 */ /* 0x000fe400078ec0ff */
[----:B------:R-:W-:Y:S02]  /*0700*/  LOP3.LUT R6, R0, R3, RZ, 0x3c, !PT ;  /* 0x0000000300067212 */ /* 0x000fe400078e3cff */
[----:B------:R-:W-:Y:S01]  /*0710*/  @!P1 SHF.R.S32.HI R3, RZ, 0x1f, R154 ;  /* 0x0000001fff039819 */ /* 0x000fe2000001149a */
[----:B------:R-:W-:Y:S01]  /*0720*/  IMAD.IADD R0, R26, 0x1, -R2 ;  /* 0x000000011a007824 */ /* 0x000fe200078e0a02 */
[----:B------:R-:W-:-:S03]  /*0730*/  @!P1 SHF.R.S32.HI R2, RZ, 0x1f, R155 ;  /* 0x0000001fff029819 */ /* 0x000fc6000001149b */
[----:B------:R-:W-:Y:S01]  /*0740*/  IMAD R0, R27, 0x8, R0 ;  /* 0x000000081b007824 */ /* 0x000fe200078e0200 */
[----:B------:R-:W-:-:S03]  /*0750*/  @!P1 LEA.HI R2, R2, R155, RZ, 0x3 ;  /* 0x0000009b02029211 */ /* 0x000fc600078f18ff */
[----:B------:R-:W-:Y:S01]  /*0760*/  IMAD.U32 R153, R0, 0x20, R6 ;  /* 0x0000002000997824 */ /* 0x000fe200078e0006 */
[----:B------:R-:W-:Y:S02]  /*0770*/  @!P1 LEA.HI R0, R3, R154, RZ, 0x3 ;  /* 0x0000009a03009211 */ /* 0x000fe400078f18ff */
[----:B------:R-:W-:Y:S01]  /*0780*/  @!P1 LOP3.LUT R8, R2, 0xfffffff8, RZ, 0xc0, !PT ;  /* 0xfffffff802089812 */ /* 0x000fe200078ec0ff */
[----:B------:R-:W-:Y:S01]  /*0790*/  SHFL.IDX PT, R3, R11, 0x1, 0x1c1f ;  /* 0x003c1f000b037f89 */ /* 0x000fe200000e0000 */
[----:B------:R-:W-:Y:S01]  /*07a0*/  @!P1 LOP3.LUT R0, R0, 0xfffffff8, RZ, 0xc0, !PT ;  /* 0xfffffff800009812 */ /* 0x000fe200078ec0ff */
[--C-:B-1----:R-:W-:Y:S02]  /*07b0*/  @!P1 IMAD.WIDE R6, R56, 0x2, R4.reuse ;  /* 0x0000000238069825 */ /* 0x102fe400078e0204 */
[----:B------:R-:W1:Y:S02]  /*07c0*/  SHFL.IDX PT, R2, R16, 0x1, 0x1c1f ;  /* 0x003c1f0010027f89 */ /* 0x000e6400000e0000 */
[----:B------:R-:W-:Y:S01]  /*07d0*/  @!P1 IMAD.WIDE R12, R0, 0x2, R4 ;  /* 0x00000002000c9825 */ /* 0x000fe200078e0204 */
[----:B------:R-:W-:Y:S01]  /*07e0*/  @!P0 SHF.R.S32.HI R0, RZ, 0x1f, R154 ;  /* 0x0000001fff008819 */ /* 0x000fe2000001149a */
[----:B--2---:R1:W2:Y:S02]  /*07f0*/  @P3 R2UR UR10, R9 ;  /* 0x00000000090a33c2 */ /* 0x0042a400000e0000 */
[----:B------:R-:W-:Y:S01]  /*0800*/  @!P1 IMAD.WIDE R14, R8, 0x2, R4 ;  /* 0x00000002080e9825 */ /* 0x000fe200078e0204 */
[----:B------:R-:W-:-:S05]  /*0810*/  ISETP.GE.AND P3, PT, R154, c[0x0][0x198], PT ;  /* 0x000066009a007a0c */ /* 0x000fca0003f66270 */
[----:B------:R3:W4:Y:S01]  /*0820*/  @P6 R2UR UR16, R18 ;  /* 0x00000000121063c2 */ /* 0x00072200000e0000 */
[----:B------:R-:W-:Y:S01]  /*0830*/  @!P0 SHF.R.S32.HI R4, RZ, 0x1f, R155 ;  /* 0x0000001fff048819 */ /* 0x000fe2000001149b */
[----:B------:R-:W-:Y:S01]  /*0840*/  @!P1 IMAD.SHL.U32 R10, R153, 0x2, RZ ;  /* 0x00000002990a9824 */ /* 0x000fe200078e00ff */
[----:B------:R-:W-:Y:S01]  /*0850*/  @!P0 LEA.HI R0, R0, R154, RZ, 0x3 ;  /* 0x0000009a00008211 */ /* 0x000fe200078f18ff */
[----:B----4-:R-:W-:Y:S01]  /*0860*/  @!UP0 UMOV UR16, UR11 ;  /* 0x0000000b00108c82 */ /* 0x010fe20008000000 */
[----:B------:R-:W-:Y:S01]  /*0870*/  @!P0 LEA.HI R4, R4, R155, RZ, 0x3 ;  /* 0x0000009b04048211 */ /* 0x000fe200078f18ff */
[----:B------:R-:W-:Y:S01]  /*0880*/  USHF.R.S32.HI UR11, URZ, 0x1f, UR16 ;  /* 0x0000001f3f0b7899 */ /* 0x000fe20008011410 */
[----:B------:R-:W-:Y:S01]  /*0890*/  @!P0 LOP3.LUT R0, R0, 0xfffffff8, RZ, 0xc0, !PT ;  /* 0xfffffff800008812 */ /* 0x000fe200078ec0ff */
[----:B------:R4:W-:Y:S01]  /*08a0*/  @!P1 LDGSTS.E.BYPASS.LTC128B.128 [R10+0x6100], [R6.64], !P5 ;  /* 0x06100000060a9fae */ /* 0x0009e2000e901d4e */
[----:B------:R-:W-:Y:S01]  /*08b0*/  @!P0 LOP3.LUT R4, R4, 0xfffffff8, RZ, 0xc0, !PT ;  /* 0xfffffff804048812 */ /* 0x000fe200078ec0ff */
[----:B------:R-:W-:Y:S01]  /*08c0*/  UIMAD UR11, UR11, UR4, URZ ;  /* 0x000000040b0b72a4 */ /* 0x000fe2000f8e023f */
[----:B------:R-:W-:Y:S01]  /*08d0*/  PLOP3.LUT P6, PT, PT, PT, UP1, 0x80, 0x0 ;  /* 0x000000000000781c */ /* 0x000fe20003fcf018 */
[----:B-1----:R-:W-:Y:S01]  /*08e0*/  @!P0 IMAD.WIDE R8, R0, 0x2, R2 ;  /* 0x0000000200088825 */ /* 0x002fe200078e0202 */
[----:B------:R1:W-:Y:S01]  /*08f0*/  @!P1 LDGSTS.E.BYPASS.LTC128B.128 [R10+0x8100], [R14.64], !P4 ;  /* 0x081000000e0a9fae */ /* 0x0003e2000e101d4e */
[----:B------:R-:W-:-:S02]  /*0900*/  UIMAD.WIDE.U32 UR12, UR16, UR4, URZ ;  /* 0x00000004100c72a5 */ /* 0x000fc4000f8e003f */
[--C-:B------:R-:W-:Y:S01]  /*0910*/  @!P0 IMAD.WIDE R4, R4, 0x2, R2.reuse ;  /* 0x0000000204048825 */ /* 0x100fe200078e0202 */
[----:B------:R1:W-:Y:S01]  /*0920*/  @!P1 LDGSTS.E.BYPASS.LTC128B.128 [R10+0xa100], [R12.64], !P3 ;  /* 0x0a1000000c0a9fae */ /* 0x0003e2000d901d4e */
[----:B------:R-:W-:Y:S01]  /*0930*/  PLOP3.LUT P1, PT, PT, PT, UP1, 0x80, 0x0 ;  /* 0x000000000000781c */ /* 0x000fe20003f2f018 */
[----:B------:R-:W-:Y:S01]  /*0940*/  UIMAD UR11, UR16, UR5, UR11 ;  /* 0x00000005100b72a4 */ /* 0x000fe2000f8e020b */
[----:B------:R-:W-:Y:S01]  /*0950*/  @!P0 IMAD.WIDE R2, R56, 0x2, R2 ;  /* 0x0000000238028825 */ /* 0x000fe200078e0202 */
[----:B------:R-:W-:Y:S01]  /*0960*/  ULEA UR17, UR7, 0xffffffc0, 0x6 ;  /* 0xffffffc007117891 */ /* 0x000fe2000f8e303f */
[----:B------:R-:W-:Y:S01]  /*0970*/  STL [R1+0x38], R153 ;  /* 0x0000389901007387 */ /* 0x000fe20000100800 */
[----:B------:R-:W-:Y:S02]  /*0980*/  UIADD3 UR11, UR13, UR11, URZ ;  /* 0x0000000b0d0b7290 */ /* 0x000fe4000fffe03f */
[----:B------:R-:W-:Y:S01]  /*0990*/  ULDC.64 UR4, c[0x0][0x1e8] ;  /* 0x00007a0000047ab9 */ /* 0x000fe20000000a00 */
[----:B----4-:R-:W-:-:S02]  /*09a0*/  IMAD.U32 R7, RZ, RZ, UR7 ;  /* 0x00000007ff077e24 */ /* 0x010fc4000f8e00ff */
[----:B------:R-:W-:Y:S02]  /*09b0*/  @!P0 IMAD.SHL.U32 R6, R153, 0x2, RZ ;  /* 0x0000000299068824 */ /* 0x000fe400078e00ff */
[----:B------:R-:W-:Y:S01]  /*09c0*/  IMAD R0, R7, 0x40, R156 ;  /* 0x0000004007007824 */ /* 0x000fe200078e029c */
[----:B------:R-:W-:Y:S02]  /*09d0*/  @!P2 SHF.R.S32.HI R7, RZ, 0x1f, R155 ;  /* 0x0000001fff07a819 */ /* 0x000fe4000001149b */
[----:B------:R4:W-:Y:S02]  /*09e0*/  @!P0 LDGSTS.E.BYPASS.LTC128B.128 [R6+0x6900], [R2.64], !P5 ;  /* 0x0690000002068fae */ /* 0x0009e4000e901d4e */
[----:B------:R-:W-:Y:S02]  /*09f0*/  IADD3 R0, R0, -0x40, RZ ;  /* 0xffffffc000007810 */ /* 0x000fe40007ffe0ff */
[----:B------:R5:W-:Y:S01]  /*0a00*/  @!P0 LDGSTS.E.BYPASS.LTC128B.128 [R6+0x8900], [R4.64], !P4 ;  /* 0x0890000004068fae */ /* 0x000be2000e101d4e */
[----:B-1----:R-:W-:-:S03]  /*0a10*/  @!P2 LEA.HI R10, R7, R155, RZ, 0x3 ;  /* 0x0000009b070aa211 */ /* 0x002fc600078f18ff */
[----:B------:R1:W-:Y:S01]  /*0a20*/  @!P0 LDGSTS.E.BYPASS.LTC128B.128 [R6+0xa900], [R8.64], !P3 ;  /* 0x0a90000008068fae */ /* 0x0003e2000d901d4e */
[----:B------:R-:W-:Y:S02]  /*0a30*/  @!P2 LOP3.LUT R10, R10, 0xfffffff8, RZ, 0xc0, !PT ;  /* 0xfffffff80a0aa812 */ /* 0x000fe400078ec0ff */
[----:B----4-:R-:W-:Y:S01]  /*0a40*/  IADD3 R2, R19, 0x60, RZ ;  /* 0x0000006013027810 */ /* 0x010fe20007ffe0ff */
[----:B------:R-:W-:Y:S01]  /*0a50*/  SHFL.IDX PT, R3, R11, 0x3, 0x1c1f ;  /* 0x007c1f000b037f89 */ /* 0x000fe200000e0000 */
[----:B--2---:R-:W-:Y:S02]  /*0a60*/  IADD3 R19, R0, UR10, RZ ;  /* 0x0000000a00137c10 */ /* 0x004fe4000fffe0ff */
[----:B------:R-:W-:Y:S01]  /*0a70*/  ISETP.GE.AND P0, PT, R2, R17, PT ;  /* 0x000000110200720c */ /* 0x000fe20003f06270 */
[----:B-----5:R-:W-:Y:S02]  /*0a80*/  SHFL.IDX PT, R4, R16, 0x2, 0x1c1f ;  /* 0x005c1f0010047f89 */ /* 0x020fe400000e0000 */
[----:B------:R-:W-:Y:S01]  /*0a90*/  @P1 IMAD.HI.U32 R2, R19, c[0x0][0x2bc], RZ ;  /* 0x0000af0013021a27 */ /* 0x000fe200078e00ff */
[----:B------:R-:W-:Y:S01]  /*0aa0*/  ISETP.GE.AND P1, PT, R0, UR9, PT ;  /* 0x0000000900007c0c */ /* 0x000fe2000bf26270 */
[----:B------:R2:W4:Y:S01]  /*0ab0*/  SHFL.IDX PT, R5, R11, 0x2, 0x1c1f ;  /* 0x005c1f000b057f89 */ /* 0x00052200000e0000 */
[----:B-1----:R-:W-:Y:S01]  /*0ac0*/  @!P2 SHF.R.S32.HI R6, RZ, 0x1f, R154 ;  /* 0x0000001fff06a819 */ /* 0x002fe2000001149a */
[----:B------:R-:W-:Y:S01]  /*0ad0*/  IMAD.MOV.U32 R9, RZ, RZ, R19 ;  /* 0x000000ffff097224 */ /* 0x000fe200078e0013 */
[----:B------:R-:W-:-:S02]  /*0ae0*/  @P6 SHF.R.U32.HI R9, RZ, c[0x0][0x2c0], R2 ;  /* 0x0000b000ff096a19 */ /* 0x000fc40000011602 */
[----:B------:R1:W5:Y:S01]  /*0af0*/  SHFL.IDX PT, R2, R16, 0x3, 0x1c1f ;  /* 0x007c1f0010027f89 */ /* 0x00036200000e0000 */
[-C--:B------:R-:W-:Y:S02]  /*0b00*/  @!P2 LEA.HI R7, R6, R154.reuse, RZ, 0x3 ;  /* 0x0000009a0607a211 */ /* 0x080fe400078f18ff */
[----:B------:R-:W-:Y:S02]  /*0b10*/  @!P0 SHF.R.S32.HI R0, RZ, 0x1f, R155 ;  /* 0x0000001fff008819 */ /* 0x000fe4000001149b */
[----:B------:R-:W-:Y:S02]  /*0b20*/  @!P0 SHF.R.S32.HI R8, RZ, 0x1f, R154 ;  /* 0x0000001fff088819 */ /* 0x000fe4000001149a */
[----:B------:R-:W-:Y:S02]  /*0b30*/  @!P0 LEA.HI R6, R0, R155, RZ, 0x3 ;  /* 0x0000009b00068211 */ /* 0x000fe400078f18ff */
[----:B------:R-:W-:Y:S01]  /*0b40*/  @!P0 LEA.HI R0, R8, R154, RZ, 0x3 ;  /* 0x0000009a08008211 */ /* 0x000fe200078f18ff */
[----:B------:R-:W-:Y:S01]  /*0b50*/  @!P2 IMAD.SHL.U32 R8, R153, 0x2, RZ ;  /* 0x000000029908a824 */ /* 0x000fe200078e00ff */
[----:B------:R-:W-:-:S02]  /*0b60*/  @!P2 LOP3.LUT R7, R7, 0xfffffff8, RZ, 0xc0, !PT ;  /* 0xfffffff80707a812 */ /* 0x000fc400078ec0ff */
[----:B------:R-:W-:Y:S01]  /*0b70*/  @!P0 LOP3.LUT R20, R0, 0xfffffff8, RZ, 0xc0, !PT ;  /* 0xfffffff800148812 */ /* 0x000fe200078ec0ff */
[----:B------:R-:W-:Y:S01]  /*0b80*/  @!P0 IMAD.SHL.U32 R0, R153, 0x2, RZ ;  /* 0x0000000299008824 */ /* 0x000fe200078e00ff */
[----:B------:R-:W-:Y:S02]  /*0b90*/  ISETP.GT.OR P1, PT, R156, 0x3f, P1 ;  /* 0x0000003f9c00780c */ /* 0x000fe40000f24670 */
[----:B--2---:R-:W-:Y:S01]  /*0ba0*/  @!P0 LOP3.LUT R11, R6, 0xfffffff8, RZ, 0xc0, !PT ;  /* 0xfffffff8060b8812 */ /* 0x004fe200078ec0ff */
[----:B----4-:R-:W-:-:S04]  /*0bb0*/  @!P2 IMAD.WIDE R12, R56, 0x2, R4 ;  /* 0x00000002380ca825 */ /* 0x010fc800078e0204 */
[--C-:B-1----:R-:W-:Y:S01]  /*0bc0*/  @!P2 IMAD.WIDE R16, R10, 0x2, R4.reuse ;  /* 0x000000020a10a825 */ /* 0x102fe200078e0204 */
[----:B------:R1:W-:Y:S03]  /*0bd0*/  @!P2 LDGSTS.E.BYPASS.LTC128B.128 [R8+0x7100], [R12.64], !P5 ;  /* 0x071000000c08afae */ /* 0x0003e6000e901d4e */
[----:B------:R-:W-:Y:S01]  /*0be0*/  @!P2 IMAD.WIDE R14, R7, 0x2, R4 ;  /* 0x00000002070ea825 */ /* 0x000fe200078e0204 */
[----:B------:R1:W-:Y:S01]  /*0bf0*/  @!P2 LDGSTS.E.BYPASS.LTC128B.128 [R8+0x9100], [R16.64], !P4 ;  /* 0x091000001008afae */ /* 0x0003e2000e101d4e */
[----:B---3--:R-:W-:Y:S02]  /*0c00*/  @!P1 IADD3 R18, P6, R9, UR12, RZ ;  /* 0x0000000c09129c10 */ /* 0x008fe4000ffde0ff */
[----:B-----5:R-:W-:Y:S01]  /*0c10*/  @!P0 IMAD.WIDE R10, R11, 0x2, R2 ;  /* 0x000000020b0a8825 */ /* 0x020fe200078e0202 */
[----:B------:R1:W-:Y:S01]  /*0c20*/  @!P2 LDGSTS.E.BYPASS.LTC128B.128 [R8+0xb100], [R14.64], !P3 ;  /* 0x0b1000000e08afae */ /* 0x0003e2000d901d4e */
[----:B------:R-:W-:-:S02]  /*0c30*/  @!P1 LEA.HI.X.SX32 R21, R9, UR11, 0x1, P6 ;  /* 0x0000000b09159c11 */ /* 0x000fc4000b0f0eff */
[----:B------:R-:W-:Y:S01]  /*0c40*/  @!P0 IMAD.WIDE R4, R20, 0x2, R2 ;  /* 0x0000000214048825 */ /* 0x000fe200078e0202 */
[----:B------:R-:W-:-:S03]  /*0c50*/  @!P1 LEA R6, P6, R18, c[0x0][0x2a0], 0x2 ;  /* 0x0000a80012069a11 */ /* 0x000fc600078c10ff */
[----:B------:R-:W-:Y:S01]  /*0c60*/  @!P0 IMAD.WIDE R2, R56, 0x2, R2 ;  /* 0x0000000238028825 */ /* 0x000fe200078e0202 */
[----:B------:R-:W-:-:S04]  /*0c70*/  @!P1 LEA.HI.X R7, R18, c[0x0][0x2a4], R21, 0x2, P6 ;  /* 0x0000a90012079a11 */ /* 0x000fc800030f1415 */
[----:B------:R2:W-:Y:S04]  /*0c80*/  @!P0 LDGSTS.E.BYPASS.LTC128B.128 [R0+0x7900], [R2.64], !P5 ;  /* 0x0790000002008fae */ /* 0x0005e8000e901d4e */
[----:B------:R2:W-:Y:S04]  /*0c90*/  @!P0 LDGSTS.E.BYPASS.LTC128B.128 [R0+0x9900], [R10.64], !P4 ;  /* 0x099000000a008fae */ /* 0x0005e8000e101d4e */
[----:B------:R2:W-:Y:S04]  /*0ca0*/  @!P0 LDGSTS.E.BYPASS.LTC128B.128 [R0+0xb900], [R4.64], !P3 ;  /* 0x0b90000004008fae */ /* 0x0005e8000d901d4e */
[----:B------:R-:W0:Y:S04]  /*0cb0*/  LDGDEPBAR ;  /* 0x00000000000079af */ /* 0x000e280000000000 */
[----:B------:R-:W-:Y:S06]  /*0cc0*/  BAR.SYNC.DEFER_BLOCKING 0x0 ;  /* 0x0000000000007b1d */ /* 0x000fec0000010000 */
[----:B------:R3:W4:Y:S01]  /*0cd0*/  @!P1 LDG.E R236, [R6.64] ;  /* 0x0000000e06ec9981 */ /* 0x000722000c1e1900 */
[----:B--2---:R-:W-:Y:S01]  /*0ce0*/  IMAD.MOV R0, RZ, RZ, -R9 ;  /* 0x000000ffff007224 */ /* 0x004fe200078e0a09 */
[----:B------:R-:W-:Y:S01]  /*0cf0*/  LEA.HI R5, R22, R57, RZ, 0x4 ;  /* 0x0000003916057211 */ /* 0x000fe200078f20ff */
[----:B------:R-:W-:Y:S01]  /*0d00*/  UIMAD UR16, UR6, UR4, URZ ;  /* 0x00000004061072a4 */ /* 0x000fe2000f8e023f */
[----:B-1----:R-:W-:Y:S01]  /*0d10*/  LOP3.LUT R8, R25, 0xfffffff8, RZ, 0xc0, !PT ;  /* 0xfffffff819087812 */ /* 0x002fe200078ec0ff */
[----:B------:R-:W-:Y:S01]  /*0d20*/  IMAD R238, R0, c[0x0][0x2b8], R19 ;  /* 0x0000ae0000ee7a24 */ /* 0x000fe200078e0213 */
[----:B------:R-:W-:Y:S01]  /*0d30*/  UIMAD.WIDE.U32 UR18, UR8, UR4, URZ ;  /* 0x00000004081272a5 */ /* 0x000fe2000f8e003f */
[----:B------:R-:W-:Y:S01]  /*0d40*/  ISETP.GE.AND P3, PT, R56, c[0x0][0x1d4], PT ;  /* 0x0000750038007a0c */ /* 0x000fe20003f66270 */
[----:B------:R-:W-:Y:S01]  /*0d50*/  UIMAD UR16, UR8, UR5, UR16 ;  /* 0x00000005081072a4 */ /* 0x000fe2000f8e0210 */
[----:B------:R-:W-:Y:S01]  /*0d60*/  IMAD.WIDE.U32 R2, R238, c[0x0][0x1e0], RZ ;  /* 0x00007800ee027a25 */ /* 0x000fe200078e00ff */
[----:B------:R-:W-:Y:S01]  /*0d70*/  SHF.R.S32.HI R23, RZ, 0x1f, R238 ;  /* 0x0000001fff177819 */ /* 0x000fe200000114ee */
[----:B------:R-:W-:Y:S01]  /*0d80*/  UIADD3 UR17, UR9, -UR17, URZ ;  /* 0x8000001109117290 */ /* 0x000fe2000fffe03f */
[----:B------:R-:W-:Y:S01]  /*0d90*/  ISETP.GE.AND P4, PT, R155, c[0x0][0x1d4], PT ;  /* 0x000075009b007a0c */ /* 0x000fe20003f86270 */
[----:B------:R-:W-:Y:S01]  /*0da0*/  UIADD3 UR16, UR19, UR16, URZ ;  /* 0x0000001013107290 */ /* 0x000fe2000fffe03f */
[----:B------:R-:W-:Y:S01]  /*0db0*/  IMAD.IADD R8, R57, 0x1, -R8 ;  /* 0x0000000139087824 */ /* 0x000fe200078e0a08 */
[----:B------:R-:W-:Y:S01]  /*0dc0*/  ISETP.GE.AND P5, PT, R154, c[0x0][0x1d4], PT ;  /* 0x000075009a007a0c */ /* 0x000fe20003fa6270 */
[----:B------:R-:W-:Y:S01]  /*0dd0*/  IMAD R0, R23, c[0x0][0x1e0], RZ ;  /* 0x0000780017007a24 */ /* 0x000fe200078e02ff */
[----:B------:R-:W-:Y:S01]  /*0de0*/  IADD3 R26, -R26, UR17, RZ ;  /* 0x000000111a1a7c10 */ /* 0x000fe2000fffe1ff */
[----:B------:R-:W-:Y:S01]  /*0df0*/  UISETP.GE.AND UP0, UPT, UR9, 0x1, UPT ;  /* 0x000000010900788c */ /* 0x000fe2000bf06270 */
[----:B------:R-:W-:Y:S01]  /*0e00*/  LEA.HI R16, R8, R8, RZ, 0x1 ;  /* 0x0000000808107211 */ /* 0x000fe200078f08ff */
[----:B------:R-:W-:Y:S01]  /*0e10*/  IMAD R0, R238, c[0x0][0x1e4], R0 ;  /* 0x00007900ee007a24 */ /* 0x000fe200078e0200 */
[----:B------:R-:W-:Y:S01]  /*0e20*/  ISETP.GE.AND P1, PT, R26, 0x1, PT ;  /* 0x000000011a00780c */ /* 0x000fe20003f26270 */
[----:B------:R-:W-:Y:S01]  /*0e30*/  ULDC.64 UR4, c[0x0][0x210] ;  /* 0x0000840000047ab9 */ /* 0x000fe20000000a00 */
[----:B------:R-:W-:Y:S01]  /*0e40*/  ISETP.GT.AND P2, PT, R156, 0x3f, PT ;  /* 0x0000003f9c00780c */ /* 0x000fe20003f44270 */
[----:B------:R-:W-:Y:S01]  /*0e50*/  IMAD.IADD R3, R3, 0x1, R0 ;  /* 0x0000000103037824 */ /* 0x000fe200078e0200 */
[----:B---3--:R-:W-:Y:S01]  /*0e60*/  SHF.R.S32.HI R6, RZ, 0x4, R5 ;  /* 0x00000004ff067819 */ /* 0x008fe20000011405 */
[----:B------:R-:W-:Y:S01]  /*0e70*/  UIMAD UR6, UR6, UR4, URZ ;  /* 0x00000004060672a4 */ /* 0x000fe2000f8e023f */
[C---:B------:R-:W-:Y:S01]  /*0e80*/  LOP3.LUT R0, R5.reuse, 0xfffffff0, RZ, 0xc0, !PT ;  /* 0xfffffff005007812 */ /* 0x040fe200078ec0ff */
[----:B------:R-:W-:Y:S01]  /*0e90*/  UIMAD.WIDE.U32 UR20, UR8, UR4, URZ ;  /* 0x00000004081472a5 */ /* 0x000fe2000f8e003f */
[----:B------:R-:W-:Y:S01]  /*0ea0*/  LEA.HI R4, R5, R6, RZ, 0x1 ;  /* 0x0000000605047211 */ /* 0x000fe200078f08ff */
[----:B------:R-:W-:Y:S01]  /*0eb0*/  UIMAD UR5, UR8, UR5, UR6 ;  /* 0x00000005080572a4 */ /* 0x000fe2000f8e0206 */
[----:B------:R-:W-:Y:S01]  /*0ec0*/  SEL R152, RZ, 0x10, P5 ;  /* 0x00000010ff987807 */ /* 0x000fe20002800000 */
[----:B------:R-:W-:Y:S01]  /*0ed0*/  IMAD.IADD R0, R57, 0x1, -R0 ;  /* 0x0000000139007824 */ /* 0x000fe200078e0a00 */
[----:B------:R-:W-:Y:S01]  /*0ee0*/  LOP3.LUT R4, R4, 0xfffffffe, RZ, 0xc0, !PT ;  /* 0xfffffffe04047812 */ /* 0x000fe200078ec0ff */
[----:B------:R-:W-:Y:S01]  /*0ef0*/  @P1 IMAD.SHL.U32 R14, R153, 0x2, RZ ;  /* 0x00000002990e1824 */ /* 0x000fe200078e00ff */
[----:B------:R-:W-:-:S02]  /*0f00*/  UIADD3 UR5, UR21, UR5, URZ ;  /* 0x0000000515057290 */ /* 0x000fc4000fffe03f */
[----:B------:R-:W-:Y:S01]  /*0f10*/  SHF.R.S32.HI R9, RZ, 0x1f, R0 ;  /* 0x0000001fff097819 */ /* 0x000fe20000011400 */
[----:B------:R-:W-:Y:S01]  /*0f20*/  IMAD.IADD R19, R6, 0x1, -R4 ;  /* 0x0000000106137824 */ /* 0x000fe200078e0a04 */
[-C--:B------:R-:W-:Y:S02]  /*0f30*/  LEA.HI R4, R0, R0.reuse, RZ, 0x1 ;  /* 0x0000000000047211 */ /* 0x080fe400078f08ff */
[----:B------:R-:W-:Y:S02]  /*0f40*/  LEA.HI R20, R9, R0, RZ, 0x3 ;  /* 0x0000000009147211 */ /* 0x000fe400078f18ff */
[----:B------:R-:W-:Y:S02]  /*0f50*/  LOP3.LUT R6, R4, 0x7fffffe, RZ, 0xc0, !PT ;  /* 0x07fffffe04067812 */ /* 0x000fe400078ec0ff */
[----:B------:R-:W-:-:S03]  /*0f60*/  SHF.R.S32.HI R9, RZ, 0x1, R4 ;  /* 0x00000001ff097819 */ /* 0x000fc60000011404 */
[----:B------:R-:W-:Y:S01]  /*0f70*/  IMAD.IADD R21, R0, 0x1, -R6 ;  /* 0x0000000100157824 */ /* 0x000fe200078e0a06 */
[----:B------:R-:W-:-:S04]  /*0f80*/  SHF.R.S32.HI R0, RZ, 0x1f, R4 ;  /* 0x0000001fff007819 */ /* 0x000fc80000011404 */
[----:B------:R-:W-:-:S04]  /*0f90*/  LEA.HI R0, R0, R9, RZ, 0x2 ;  /* 0x0000000900007211 */ /* 0x000fc800078f10ff */
[----:B------:R-:W-:-:S05]  /*0fa0*/  LOP3.LUT R0, R0, 0xfffffffc, RZ, 0xc0, !PT ;  /* 0xfffffffc00007812 */ /* 0x000fca00078ec0ff */
[----:B------:R-:W-:Y:S01]  /*0fb0*/  IMAD.IADD R18, R9, 0x1, -R0 ;  /* 0x0000000109127824 */ /* 0x000fe200078e0a00 */
[----:B----4-:R-:W-:Y:S01]  /*0fc0*/  SHF.R.S32.HI R22, RZ, 0x1f, R236 ;  /* 0x0000001fff167819 */ /* 0x010fe200000114ec */
[----:B------:R-:W-:-:S04]  /*0fd0*/  IMAD.WIDE.U32 R2, R236, c[0x0][0x1f0], R2 ;  /* 0x00007c00ec027a25 */ /* 0x000fc800078e0002 */
[----:B------:R-:W-:Y:S01]  /*0fe0*/  IMAD R5, R22, c[0x0][0x1f0], RZ ;  /* 0x00007c0016057a24 */ /* 0x000fe200078e02ff */
[----:B------:R-:W-:-:S03]  /*0ff0*/  IADD3 R7, P0, R2, UR18, RZ ;  /* 0x0000001202077c10 */ /* 0x000fc6000ff1e0ff */
[----:B------:R-:W-:-:S05]  /*1000*/  IMAD R5, R236, c[0x0][0x1f4], R5 ;  /* 0x00007d00ec057a24 */ /* 0x000fca00078e0205 */
[----:B------:R-:W-:Y:S02]  /*1010*/  IADD3.X R2, R3, UR16, R5, P0, !PT ;  /* 0x0000001003027c10 */ /* 0x000fe400087fe405 */
[----:B------:R-:W-:-:S04]  /*1020*/  LEA R6, P0, R7, c[0x0][0x1c8], 0x1 ;  /* 0x0000720007067a11 */ /* 0x000fc800078008ff */
[----:B------:R-:W-:Y:S01]  /*1030*/  LEA.HI.X R3, R7, c[0x0][0x1cc], R2, 0x1, P0 ;  /* 0x0000730007037a11 */ /* 0x000fe200000f0c02 */
[----:B------:R-:W-:Y:S01]  /*1040*/  SHFL.IDX PT, R4, R6, RZ, 0x1c1f ;  /* 0x001c1fff06047589 */ /* 0x000fe200000e0000 */
[----:B------:R-:W-:Y:S02]  /*1050*/  ISETP.GE.AND P0, PT, R26, 0x21, PT ;  /* 0x000000211a00780c */ /* 0x000fe40003f06270 */
[----:B------:R-:W-:Y:S01]  /*1060*/  LOP3.LUT R7, R16, 0x3fffffe, RZ, 0xc0, !PT ;  /* 0x03fffffe10077812 */ /* 0x000fe200078ec0ff */
[----:B------:R-:W1:Y:S04]  /*1070*/  SHFL.IDX PT, R5, R3, RZ, 0x1c1f ;  /* 0x001c1fff03057589 */ /* 0x000e6800000e0000 */
[----:B------:R2:W-:Y:S01]  /*1080*/  SHFL.IDX PT, R2, R6, 0x1, 0x1c1f ;  /* 0x003c1f0006027f89 */ /* 0x0005e200000e0000 */
[----:B------:R-:W-:Y:S01]  /*1090*/  IMAD.IADD R17, R8, 0x1, -R7 ;  /* 0x0000000108117824 */ /* 0x000fe200078e0a07 */
[----:B------:R-:W-:-:S02]  /*10a0*/  @P1 SHF.R.S32.HI R7, RZ, 0x1f, R155 ;  /* 0x0000001fff071819 */ /* 0x000fc4000001149b */
[----:B------:R-:W3:Y:S02]  /*10b0*/  SHFL.IDX PT, R3, R3, 0x1, 0x1c1f ;  /* 0x003c1f0003037f89 */ /* 0x000ee400000e0000 */
[----:B------:R-:W-:Y:S01]  /*10c0*/  @P0 SHF.R.S32.HI R0, RZ, 0x1f, R155 ;  /* 0x0000001fff000819 */ /* 0x000fe2000001149b */
[----:B------:R-:W-:Y:S01]  /*10d0*/  @P0 IMAD.SHL.U32 R15, R153, 0x2, RZ ;  /* 0x00000002990f0824 */ /* 0x000fe200078e00ff */
[--C-:B------:R-:W-:Y:S02]  /*10e0*/  @P0 SHF.R.S32.HI R8, RZ, 0x1f, R154.reuse ;  /* 0x0000001fff080819 */ /* 0x100fe4000001149a */
[----:B------:R-:W-:Y:S02]  /*10f0*/  @P1 LEA.HI R7, R7, R155, RZ, 0x3 ;  /* 0x0000009b07071211 */ /* 0x000fe400078f18ff */
[----:B--2---:R-:W-:-:S04]  /*1100*/  @P1 SHF.R.S32.HI R6, RZ, 0x1f, R154 ;  /* 0x0000001fff061819 */ /* 0x004fc8000001149a */
[-C--:B------:R-:W-:Y:S02]  /*1110*/  @P1 LEA.HI R12, R6, R154.reuse, RZ, 0x3 ;  /* 0x0000009a060c1211 */ /* 0x080fe400078f18ff */
[----:B------:R-:W-:Y:S02]  /*1120*/  @P0 LEA.HI R6, R0, R155, RZ, 0x3 ;  /* 0x0000009b00060211 */ /* 0x000fe400078f18ff */
[----:B------:R-:W-:Y:S02]  /*1130*/  @P0 LEA.HI R0, R8, R154, RZ, 0x3 ;  /* 0x0000009a08000211 */ /* 0x000fe400078f18ff */
[----:B------:R-:W-:Y:S02]  /*1140*/  @P1 LOP3.LUT R8, R7, 0xfffffff8, RZ, 0xc0, !PT ;  /* 0xfffffff807081812 */ /* 0x000fe400078ec0ff */
[----:B------:R-:W-:Y:S02]  /*1150*/  @P1 LOP3.LUT R12, R12, 0xfffffff8, RZ, 0xc0, !PT ;  /* 0xfffffff80c0c1812 */ /* 0x000fe400078ec0ff */
[----:B------:R-:W-:Y:S01]  /*1160*/  @P0 LOP3.LUT R0, R0, 0xfffffff8, RZ, 0xc0, !PT ;  /* 0xfffffff800000812 */ /* 0x000fe200078ec0ff */
[----:B-1----:R-:W-:Y:S01]  /*1170*/  @P1 IMAD.WIDE R8, R8, 0x2, R4 ;  /* 0x0000000208081825 */ /* 0x002fe200078e0204 */
[----:B------:R-:W-:-:S03]  /*1180*/  @P0 LOP3.LUT R6, R6, 0xfffffff8, RZ, 0xc0, !PT ;  /* 0xfffffff806060812 */ /* 0x000fc600078ec0ff */
[----:B------:R-:W-:-:S04]  /*1190*/  @P1 IMAD.WIDE R12, R12, 0x2, R4 ;  /* 0x000000020c0c1825 */ /* 0x000fc800078e0204 */
[----:B------:R-:W-:-:S04]  /*11a0*/  @P1 IMAD.WIDE R4, R56, 0x2, R4 ;  /* 0x0000000238041825 */ /* 0x000fc800078e0204 */
[----:B---3--:R-:W-:Y:S01]  /*11b0*/  @P0 IMAD.WIDE R10, R0, 0x2, R2 ;  /* 0x00000002000a0825 */ /* 0x008fe200078e0202 */
[----:B------:R-:W-:Y:S01]  /*11c0*/  SHF.R.S32.HI R0, RZ, 0x1, R16 ;  /* 0x00000001ff007819 */ /* 0x000fe20000011410 */
[----:B------:R1:W-:Y:S02]  /*11d0*/  @P1 LDGSTS.E.BYPASS.LTC128B.128 [R14+0x3100], [R4.64], !P3 ;  /* 0x03100000040e1fae */ /* 0x0003e4000d901d4e */
[--C-:B------:R-:W-:Y:S02]  /*11e0*/  @P0 IMAD.WIDE R6, R6, 0x2, R2.reuse ;  /* 0x0000000206060825 */ /* 0x100fe400078e0202 */
[----:B------:R2:W-:Y:S02]  /*11f0*/  @P1 LDGSTS.E.BYPASS.LTC128B.128 [R14+0x4100], [R8.64], !P4 ;  /* 0x04100000080e1fae */ /* 0x0005e4000e101d4e */
[----:B------:R-:W-:Y:S02]  /*1200*/  @P0 IMAD.WIDE R2, R56, 0x2, R2 ;  /* 0x0000000238020825 */ /* 0x000fe400078e0202 */
[----:B------:R2:W-:Y:S01]  /*1210*/  @P1 LDGSTS.E.BYPASS.LTC128B.128 [R14+0x5100], [R12.64], !P5 ;  /* 0x051000000c0e1fae */ /* 0x0005e2000e901d4e */
[C---:B------:R-:W-:Y:S01]  /*1220*/  LOP3.LUT P1, RZ, R0.reuse, 0x2, RZ, 0xc0, !PT ;  /* 0x0000000200ff7812 */ /* 0x040fe2000782c0ff */
[----:B------:R-:W-:-:S02]  /*1230*/  IMAD.SHL.U32 R0, R0, 0x40, RZ ;  /* 0x0000004000007824 */ /* 0x000fc400078e00ff */
[----:B------:R3:W-:Y:S03]  /*1240*/  @P0 LDGSTS.E.BYPASS.LTC128B.128 [R15+0x3900], [R2.64], !P3 ;  /* 0x03900000020f0fae */ /* 0x0007e6000d901d4e */
[----:B------:R-:W-:Y:S01]  /*1250*/  LOP3.LUT R0, R0, 0xc0, RZ, 0xc0, !PT ;  /* 0x000000c000007812 */ /* 0x000fe200078ec0ff */
[----:B------:R4:W-:Y:S04]  /*1260*/  @P0 LDGSTS.E.BYPASS.LTC128B.128 [R15+0x4900], [R6.64], !P4 ;  /* 0x04900000060f0fae */ /* 0x0009e8000e101d4e */
[----:B------:R2:W-:Y:S01]  /*1270*/  @P0 LDGSTS.E.BYPASS.LTC128B.128 [R15+0x5900], [R10.64], !P5 ;  /* 0x059000000a0f0fae */ /* 0x0005e2000e901d4e */
[----:B------:R-:W-:-:S03]  /*1280*/  LOP3.LUT P0, RZ, R18, 0x2, RZ, 0xc0, !PT ;  /* 0x0000000212ff7812 */ /* 0x000fc6000780c0ff */
[----:B------:R-:W0:Y:S01]  /*1290*/  LDGDEPBAR ;  /* 0x00000000000079af */ /* 0x000e220000000000 */
[----:B-1----:R-:W-:Y:S02]  /*12a0*/  IMAD.SHL.U32 R4, R18, 0x40, RZ ;  /* 0x0000004012047824 */ /* 0x002fe400078e00ff */
[----:B------:R-:W-:Y:S02]  /*12b0*/  IMAD.SHL.U32 R5, R20, 0x20, RZ ;  /* 0x0000002014057824 */ /* 0x000fe400078e00ff */
[----:B---3--:R-:W-:Y:S02]  /*12c0*/  IMAD.SHL.U32 R2, R24, 0x8, RZ ;  /* 0x0000000818027824 */ /* 0x008fe400078e00ff */
[----:B----4-:R-:W-:-:S03]  /*12d0*/  IMAD R7, R19, 0x8, R17 ;  /* 0x0000000813077824 */ /* 0x010fc600078e0211 */
[----:B------:R-:W-:Y:S01]  /*12e0*/  LOP3.LUT R3, R0, 0x8, R2, 0xf8, !PT ;  /* 0x0000000800037812 */ /* 0x000fe200078ef802 */
[----:B------:R-:W-:Y:S01]  /*12f0*/  IMAD.SHL.U32 R6, R19, 0x8, RZ ;  /* 0x0000000813067824 */ /* 0x000fe200078e00ff */
[----:B------:R-:W-:Y:S02]  /*1300*/  SHF.R.U32.HI R0, RZ, 0x3, R0 ;  /* 0x00000003ff007819 */ /* 0x000fe40000011600 */
[----:B------:R-:W-:Y:S01]  /*1310*/  LOP3.LUT R2, R4, 0xc0, RZ, 0xc0, !PT ;  /* 0x000000c004027812 */ /* 0x000fe200078ec0ff */
[----:B------:R-:W-:-:S04]  /*1320*/  DEPBAR.LE SB0, 0x1 ;  /* 0x000080400000791a */ /* 0x000fc80000000000 */
[----:B------:R-:W-:Y:S01]  /*1330*/  LOP3.LUT R17, R5, 0xffffff00, RZ, 0xc0, !PT ;  /* 0xffffff0005117812 */ /* 0x000fe200078ec0ff */
[----:B------:R-:W-:-:S04]  /*1340*/  DEPBAR.LE SB0, 0x0 ;  /* 0x000080000000791a */ /* 0x000fc80000000000 */
[----:B------:R-:W-:Y:S02]  /*1350*/  LOP3.LUT R0, R3, R0, RZ, 0x3c, !PT ;  /* 0x0000000003007212 */ /* 0x000fe400078e3cff */
[----:B------:R-:W-:Y:S02]  /*1360*/  LOP3.LUT R4, R2, 0x8, R6, 0xf8, !PT ;  /* 0x0000000802047812 */ /* 0x000fe400078ef806 */
[----:B------:R-:W-:Y:S01]  /*1370*/  SHF.R.U32.HI R3, RZ, 0x3, R2 ;  /* 0x00000003ff037819 */ /* 0x000fe20000011602 */
[----:B------:R-:W-:Y:S02]  /*1380*/  IMAD R2, R27, 0x200, R17 ;  /* 0x000002001b027824 */ /* 0x000fe400078e0211 */
[----:B------:R-:W-:Y:S01]  /*1390*/  IMAD.U32 R0, R7, 0x20, R0 ;  /* 0x0000002007007824 */ /* 0x000fe200078e0000 */
[----:B------:R-:W-:Y:S01]  /*13a0*/  LOP3.LUT R16, R4, R3, RZ, 0x3c, !PT ;  /* 0x0000000304107212 */ /* 0x000fe200078e3cff */
[----:B------:R-:W-:Y:S02]  /*13b0*/  IMAD R2, R21, 0x20, R2 ;  /* 0x0000002015027824 */ /* 0x000fe400078e0202 */
[----:B------:R-:W-:Y:S01]  /*13c0*/  IMAD.SHL.U32 R216, R0, 0x2, RZ ;  /* 0x0000000200d87824 */ /* 0x000fe200078e00ff */
[----:B------:R-:W-:Y:S01]  /*13d0*/  BAR.SYNC.DEFER_BLOCKING 0x0 ;  /* 0x0000000000007b1d */ /* 0x000fe20000010000 */
[----:B------:R-:W-:-:S02]  /*13e0*/  IMAD.IADD R0, R16, 0x1, R2 ;  /* 0x0000000110007824 */ /* 0x000fc400078e0202 */
[----:B------:R-:W-:Y:S01]  /*13f0*/  IMAD.MOV.U32 R3, RZ, RZ, 0x10 ;  /* 0x00000010ff037424 */ /* 0x000fe200078e00ff */
[----:B------:R-:W-:Y:S01]  /*1400*/  IADD3 R2, R216, 0x3100, RZ ;  /* 0x00003100d8027810 */ /* 0x000fe20007ffe0ff */
[----:B------:R-:W-:Y:S01]  /*1410*/  IMAD.SHL.U32 R219, R0, 0x2, RZ ;  /* 0x0000000200db7824 */ /* 0x000fe200078e00ff */
[----:B------:R-:W-:Y:S02]  /*1420*/  SHF.R.S32.HI R0, RZ, 0x1f, R27 ;  /* 0x0000001fff007819 */ /* 0x000fe4000001141b */
[----:B------:R-:W-:Y:S02]  /*1430*/  IADD3 R221, R216, 0x3120, RZ ;  /* 0x00003120d8dd7810 */ /* 0x000fe40007ffe0ff */
[----:B------:R-:W-:Y:S02]  /*1440*/  LEA.HI R0, R0, R27, RZ, 0x2 ;  /* 0x0000001b00007211 */ /* 0x000fe400078f10ff */
[----:B------:R-:W-:Y:S02]  /*1450*/  @P1 IADD3 R221, R2, -0x20, RZ ;  /* 0xffffffe002dd1810 */ /* 0x000fe40007ffe0ff */
[----:B------:R-:W-:-:S02]  /*1460*/  LOP3.LUT R2, R32, 0xffffffe0, RZ, 0xc0, !PT ;  /* 0xffffffe020027812 */ /* 0x000fc400078ec0ff */
[----:B------:R-:W-:Y:S02]  /*1470*/  LOP3.LUT R0, R0, 0xfffffffc, RZ, 0xc0, !PT ;  /* 0xfffffffc00007812 */ /* 0x000fe400078ec0ff */
[----:B------:R-:W-:Y:S01]  /*1480*/  SEL R3, R3, 0xfffffff0, !P0 ;  /* 0xfffffff003037807 */ /* 0x000fe20004000000 */
[----:B------:R-:W-:Y:S01]  /*1490*/  IMAD.IADD R57, R57, 0x1, -R2 ;  /* 0x0000000139397824 */ /* 0x000fe200078e0a02 */
[----:B------:R-:W-:Y:S01]  /*14a0*/  PLOP3.LUT P0, PT, PT, PT, UP0, 0x80, 0x0 ;  /* 0x000000000000781c */ /* 0x000fe20003f0f008 */
[----:B------:R-:W-:Y:S01]  /*14b0*/  IMAD.IADD R2, R27, 0x1, -R0 ;  /* 0x000000011b027824 */ /* 0x000fe200078e0a00 */
[----:B------:R-:W-:Y:S01]  /*14c0*/  IADD3 R232, R221, 0x400, RZ ;  /* 0x00000400dde87810 */ /* 0x000fe20007ffe0ff */
[----:B------:R-:W-:Y:S01]  /*14d0*/  IMAD R220, R3, 0x2, R219 ;  /* 0x0000000203dc7824 */ /* 0x000fe200078e02db */
[----:B--2---:R1:W2:Y:S01]  /*14e0*/  LDSM.16.M88.4 R12, [R219+0x6100] ;  /* 0x00610000db0c783b */ /* 0x0042a20000000200 */
[----:B------:R-:W-:Y:S01]  /*14f0*/  IMAD R0, R21, 0x20, R17 ;  /* 0x0000002015007824 */ /* 0x000fe200078e0211 */
[----:B------:R-:W-:-:S02]  /*1500*/  IADD3 R231, R221, 0x800, RZ ;  /* 0x00000800dde77810 */ /* 0x000fc40007ffe0ff */
[----:B------:R1:W-:Y:S01]  /*1510*/  STL [R1+0x50], R2 ;  /* 0x0000500201007387 */ /* 0x0003e20000100800 */
[----:B------:R-:W-:Y:S01]  /*1520*/  IMAD.IADD R0, R16, 0x1, R0 ;  /* 0x0000000110007824 */ /* 0x000fe200078e0200 */
[----:B------:R-:W-:Y:S02]  /*1530*/  IADD3 R230, R221, 0xc00, RZ ;  /* 0x00000c00dde67810 */ /* 0x000fe40007ffe0ff */
[----:B------:R1:W3:Y:S04]  /*1540*/  LDSM.16.M88.4 R8, [R219+0x7100] ;  /* 0x00710000db08783b */ /* 0x0002e80000000200 */
[----:B------:R1:W4:Y:S04]  /*1550*/  LDSM.16.M88.4 R28, [R216+0x3100] ;  /* 0x00310000d81c783b */ /* 0x0003280000000200 */
[----:B------:R1:W1:Y:S04]  /*1560*/  LDSM.16.M88.4 R48, [R216+0x3500] ;  /* 0x00350000d830783b */ /* 0x0002680000000200 */
[----:B------:R1:W1:Y:S04]  /*1570*/  LDSM.16.M88.4 R44, [R216+0x3900] ;  /* 0x00390000d82c783b */ /* 0x0002680000000200 */
[----:B------:R1:W1:Y:S04]  /*1580*/  LDSM.16.M88.4 R40, [R216+0x3d00] ;  /* 0x003d0000d828783b */ /* 0x0002680000000200 */
[----:B------:R1:W1:Y:S04]  /*1590*/  LDSM.16.M88.4 R36, [R220+0x6100] ;  /* 0x00610000dc24783b */ /* 0x0002680000000200 */
[----:B------:R1:W1:Y:S04]  /*15a0*/  LDSM.16.M88.4 R4, [R220+0x7100] ;  /* 0x00710000dc04783b */ /* 0x0002680000000200 */
[----:B------:R1:W1:Y:S04]  /*15b0*/  LDSM.16.M88.4 R80, [R221] ;  /* 0x00000000dd50783b */ /* 0x0002680000000200 */
[----:B------:R1:W1:Y:S04]  /*15c0*/  LDSM.16.M88.4 R104, [R221+0x400] ;  /* 0x00040000dd68783b */ /* 0x0002680000000200 */
[----:B------:R1:W1:Y:S04]  /*15d0*/  LDSM.16.M88.4 R112, [R221+0x800] ;  /* 0x00080000dd70783b */ /* 0x0002680000000200 */
[----:B------:R1:W1:Y:S01]  /*15e0*/  LDSM.16.M88.4 R116, [R221+0xc00] ;  /* 0x000c0000dd74783b */ /* 0x0002620000000200 */
[----:B------:R-:W-:Y:S05]  /*15f0*/  @!P0 BRA `(.L_x_0) ;  /* 0x0000036000008947 */ /* 0x000fea0003800000 */
[----:B-123--:R-:W-:Y:S01]  /*1600*/  IMAD R2, R23, c[0x0][0x208], RZ ;  /* 0x0000820017027a24 */ /* 0x00efe200078e02ff */
[----:B------:R-:W-:Y:S01]  /*1610*/  P2R R27, PR, RZ, 0x4 ;  /* 0x00000004ff1b7803 */ /* 0x000fe20000000000 */
[----:B------:R-:W-:Y:S01]  /*1620*/  IMAD.WIDE.U32 R16, R238, c[0x0][0x208], RZ ;  /* 0x00008200ee107a25 */ /* 0x000fe200078e00ff */
[----:B------:R-:W-:-:S02]  /*1630*/  ISETP.GE.AND P2, PT, R56, c[0x0][0x1d4], PT ;  /* 0x0000750038007a0c */ /* 0x000fc40003f46270 */
[----:B------:R-:W-:Y:S01]  /*1640*/  ISETP.GE.AND P6, PT, R155, c[0x0][0x1d4], PT ;  /* 0x000075009b007a0c */ /* 0x000fe20003fc6270 */
[----:B------:R-:W-:Y:S01]  /*1650*/  IMAD R2, R238, c[0x0][0x20c], R2 ;  /* 0x00008300ee027a24 */ /* 0x000fe200078e0202 */
[----:B------:R-:W-:Y:S01]  /*1660*/  ISETP.LT.OR P1, PT, R26, 0x1, P2 ;  /* 0x000000011a00780c */ /* 0x000fe20001721670 */
[----:B------:R-:W-:Y:S01]  /*1670*/  IMAD.WIDE R32, R56, 0x2, RZ ;  /* 0x0000000238207825 */ /* 0x000fe200078e02ff */
[----:B------:R-:W-:-:S03]  /*1680*/  SHF.R.S32.HI R24, RZ, 0x1f, R154 ;  /* 0x0000001fff187819 */ /* 0x000fc6000001149a */
[----:B------:R-:W-:Y:S01]  /*1690*/  IMAD.IADD R17, R17, 0x1, R2 ;  /* 0x0000000111117824 */ /* 0x000fe200078e0202 */
[----:B------:R-:W-:Y:S01]  /*16a0*/  LEA.HI R24, R24, R154, RZ, 0x3 ;  /* 0x0000009a18187211 */ /* 0x000fe200078f18ff */
[----:B------:R-:W-:Y:S02]  /*16b0*/  IMAD R2, R22, c[0x0][0x218], RZ ;  /* 0x0000860016027a24 */ /* 0x000fe400078e02ff */
[----:B------:R-:W-:Y:S01]  /*16c0*/  IMAD.WIDE.U32 R16, R236, c[0x0][0x218], R16 ;  /* 0x00008600ec107a25 */ /* 0x000fe200078e0010 */
[----:B------:R-:W-:-:S03]  /*16d0*/  LOP3.LUT R24, R24, 0xfffffff8, RZ, 0xc0, !PT ;  /* 0xfffffff818187812 */ /* 0x000fc600078ec0ff */
[----:B------:R-:W-:Y:S01]  /*16e0*/  IMAD R18, R236, c[0x0][0x21c], R2 ;  /* 0x00008700ec127a24 */ /* 0x000fe200078e0202 */
[----:B------:R-:W-:-:S04]  /*16f0*/  IADD3 R2, P0, R16, UR20, RZ ;  /* 0x0000001410027c10 */ /* 0x000fc8000ff1e0ff */
[----:B------:R-:W-:Y:S02]  /*1700*/  IADD3.X R16, R17, UR5, R18, P0, !PT ;  /* 0x0000000511107c10 */ /* 0x000fe400087fe412 */
[----:B------:R-:W-:-:S04]  /*1710*/  LEA R20, P0, R2, c[0x0][0x1f8], 0x1 ;  /* 0x00007e0002147a11 */ /* 0x000fc800078008ff */
[----:B------:R-:W-:Y:S01]  /*1720*/  LEA.HI.X R21, R2, c[0x0][0x1fc], R16, 0x1, P0 ;  /* 0x00007f0002157a11 */ /* 0x000fe200000f0c10 */
[----:B------:R-:W1:Y:S01]  /*1730*/  SHFL.IDX PT, R22, R20, RZ, 0x1c1f ;  /* 0x001c1fff14167589 */ /* 0x000e6200000e0000 */
[----:B------:R-:W-:-:S03]  /*1740*/  SHF.R.S32.HI R2, RZ, 0x1f, R155 ;  /* 0x0000001fff027819 */ /* 0x000fc6000001149b */
[----:B------:R-:W2:Y:S01]  /*1750*/  SHFL.IDX PT, R23, R21, RZ, 0x1c1f ;  /* 0x001c1fff15177589 */ /* 0x000ea200000e0000 */
[----:B------:R-:W-:-:S03]  /*1760*/  LEA.HI R2, R2, R155, RZ, 0x3 ;  /* 0x0000009b02027211 */ /* 0x000fc600078f18ff */
[----:B------:R-:W3:Y:S01]  /*1770*/  SHFL.IDX PT, R20, R20, 0x1, 0x1c1f ;  /* 0x003c1f0014147f89 */ /* 0x000ee200000e0000 */
[----:B------:R-:W-:Y:S01]  /*1780*/  LOP3.LUT R18, R2, 0xfffffff8, RZ, 0xc0, !PT ;  /* 0xfffffff802127812 */ /* 0x000fe200078ec0ff */
[----:B------:R-:W-:Y:S02]  /*1790*/  IMAD.SHL.U32 R2, R153, 0x2, RZ ;  /* 0x0000000299027824 */ /* 0x000fe400078e00ff */
[----:B------:R-:W5:Y:S02]  /*17a0*/  SHFL.IDX PT, R21, R21, 0x1, 0x1c1f ;  /* 0x003c1f0015157f89 */ /* 0x000f6400000e0000 */
[----:B------:R-:W-:Y:S01]  /*17b0*/  IMAD.WIDE R18, R18, 0x2, RZ ;  /* 0x0000000212127825 */ /* 0x000fe200078e02ff */
[----:B-1----:R-:W-:-:S05]  /*17c0*/  IADD3 R16, P0, R22, R32, RZ ;  /* 0x0000002016107210 */ /* 0x002fca0007f1e0ff */
[----:B--2---:R-:W-:-:S05]  /*17d0*/  IMAD.X R17, R23, 0x1, R33, P0 ;  /* 0x0000000117117824 */ /* 0x004fca00000e0621 */
[----:B------:R1:W-:Y:S02]  /*17e0*/  LDGSTS.E.BYPASS.LTC128B.128 [R2+0x100], [R16.64], !P1 ;  /* 0x0010000010027fae */ /* 0x0003e4000c901d4e */
[----:B-1----:R-:W-:-:S05]  /*17f0*/  IADD3 R16, P0, R22, R18, RZ ;  /* 0x0000001216107210 */ /* 0x002fca0007f1e0ff */
[----:B------:R-:W-:Y:S01]  /*1800*/  IMAD.X R17, R23, 0x1, R19, P0 ;  /* 0x0000000117117824 */ /* 0x000fe200000e0613 */
[----:B------:R-:W-:-:S13]  /*1810*/  ISETP.LT.OR P0, PT, R26, 0x1, P6 ;  /* 0x000000011a00780c */ /* 0x000fda0003701670 */
[----:B------:R1:W-:Y:S02]  /*1820*/  LDGSTS.E.BYPASS.LTC128B.128 [R2+0x1100], [R16.64], !P0 ;  /* 0x0110000010027fae */ /* 0x0003e4000c101d4e */
[----:B-1----:R-:W-:Y:S01]  /*1830*/  IMAD.WIDE R16, R24, 0x2, RZ ;  /* 0x0000000218107825 */ /* 0x002fe200078e02ff */
[----:B---3--:R-:W-:-:S05]  /*1840*/  IADD3 R24, P0, R32, R20, RZ ;  /* 0x0000001420187210 */ /* 0x008fca0007f1e0ff */
[----:B-----5:R-:W-:Y:S01]  /*1850*/  IMAD.X R25, R33, 0x1, R21, P0 ;  /* 0x0000000121197824 */ /* 0x020fe200000e0615 */
[----:B------:R-:W-:-:S05]  /*1860*/  IADD3 R22, P0, R22, R16, RZ ;  /* 0x0000001016167210 */ /* 0x000fca0007f1e0ff */
[----:B------:R-:W-:Y:S01]  /*1870*/  IMAD.X R23, R23, 0x1, R17, P0 ;  /* 0x0000000117177824 */ /* 0x000fe200000e0611 */
[----:B------:R-:W-:-:S04]  /*1880*/  ISETP.GE.AND P0, PT, R154, c[0x0][0x1d4], PT ;  /* 0x000075009a007a0c */ /* 0x000fc80003f06270 */
[----:B------:R-:W-:-:S13]  /*1890*/  ISETP.LT.OR P1, PT, R26, 0x1, P0 ;  /* 0x000000011a00780c */ /* 0x000fda0000721670 */
[----:B------:R1:W-:Y:S01]  /*18a0*/  LDGSTS.E.BYPASS.LTC128B.128 [R2+0x2100], [R22.64], !P1 ;  /* 0x0210000016027fae */ /* 0x0003e2000c901d4e */
[C---:B------:R-:W-:Y:S02]  /*18b0*/  ISETP.LT.OR P1, PT, R26.reuse, 0x21, P2 ;  /* 0x000000211a00780c */ /* 0x040fe40001721670 */
[C---:B------:R-:W-:Y:S02]  /*18c0*/  ISETP.LT.OR P2, PT, R26.reuse, 0x21, P6 ;  /* 0x000000211a00780c */ /* 0x040fe40003741670 */
[----:B------:R-:W-:Y:S02]  /*18d0*/  ISETP.LT.OR P6, PT, R26, 0x21, P0 ;  /* 0x000000211a00780c */ /* 0x000fe400007c1670 */
[----:B------:R-:W-:-:S05]  /*18e0*/  IADD3 R16, P0, R16, R20, RZ ;  /* 0x0000001410107210 */ /* 0x000fca0007f1e0ff */
[----:B------:R-:W-:Y:S02]  /*18f0*/  IMAD.X R17, R17, 0x1, R21, P0 ;  /* 0x0000000111117824 */ /* 0x000fe400000e0615 */
[----:B------:R1:W-:Y:S01]  /*1900*/  LDGSTS.E.BYPASS.LTC128B.128 [R2+0x900], [R24.64], !P1 ;  /* 0x0090000018027fae */ /* 0x0003e2000c901d4e */
[----:B------:R-:W-:-:S05]  /*1910*/  IADD3 R18, P1, R18, R20, RZ ;  /* 0x0000001412127210 */ /* 0x000fca0007f3e0ff */
[----:B------:R-:W-:-:S05]  /*1920*/  IMAD.X R19, R19, 0x1, R21, P1 ;  /* 0x0000000113137824 */ /* 0x000fca00008e0615 */
[----:B------:R1:W-:Y:S01]  /*1930*/  LDGSTS.E.BYPASS.LTC128B.128 [R2+0x1900], [R18.64], !P2 ;  /* 0x0190000012027fae */ /* 0x0003e2000d101d4e */
[----:B------:R-:W-:-:S03]  /*1940*/  ISETP.NE.AND P2, PT, R27, RZ, PT ;  /* 0x000000ff1b00720c */ /* 0x000fc60003f45270 */
[----:B------:R1:W-:Y:S04]  /*1950*/  LDGSTS.E.BYPASS.LTC128B.128 [R2+0x2900], [R16.64], !P6 ;  /* 0x0290000010027fae */ /* 0x0003e8000f101d4e */
.L_x_0:
[-C--:B-1234-:R-:W-:Y:S01]  /*1960*/  HMMA.16816.F32.BF16 R16, R12, R28.reuse, RZ ;  /* 0x0000001c0c10723c */ /* 0x09efe200000418ff */
[----:B------:R-:W-:Y:S01]  /*1970*/  LDSM.16.M88.4 R76, [R216+0x4100] ;  /* 0x00410000d84c783b */ /* 0x000fe20000000200 */
[----:B------:R-:W-:Y:S01]  /*1980*/  UISETP.GE.AND UP0, UPT, UR9, 0x41, UPT ;  /* 0x000000410900788c */ /* 0x000fe2000bf06270 */
[C---:B------:R-:W-:Y:S02]  /*1990*/  IADD3 R229, R221.reuse, 0x1000, RZ ;  /* 0x00001000dde57810 */ /* 0x040fe40007ffe0ff */
[----:B------:R-:W1:Y:S01]  /*19a0*/  LDSM.16.M88.4 R32, [R219+0x8100] ;  /* 0x00810000db20783b */ /* 0x000e620000000200 */
[----:B------:R-:W-:Y:S02]  /*19b0*/  IADD3 R228, R221, 0x1400, RZ ;  /* 0x00001400dde47810 */ /* 0x000fe40007ffe0ff */
[----:B------:R-:W-:Y:S01]  /*19c0*/  HMMA.16816.F32.BF16 R20, R8, R28, RZ ;  /* 0x0000001c0814723c */ /* 0x000fe200000418ff */
[----:B------:R-:W-:Y:S01]  /*19d0*/  LDSM.16.M88.4 R60, [R221+0x1000] ;  /* 0x00100000dd3c783b */ /* 0x000fe20000000200 */
[----:B------:R-:W-:-:S02]  /*19e0*/  PLOP3.LUT P0, PT, PT, PT, UP0, 0x40, 0x0 ;  /* 0x000000000000781c */ /* 0x000fc40003f0e808 */
[C---:B------:R-:W-:Y:S01]  /*19f0*/  IADD3 R227, R221.reuse, 0x1800, RZ ;  /* 0x00001800dde37810 */ /* 0x040fe20007ffe0ff */
[----:B------:R-:W-:Y:S01]  /*1a00*/  LDSM.16.M88.4 R24, [R220+0x8100] ;  /* 0x00810000dc18783b */ /* 0x000fe20000000200 */
[C---:B------:R-:W-:Y:S02]  /*1a10*/  IADD3 R226, R221.reuse, 0x1c00, RZ ;  /* 0x00001c00dde27810 */ /* 0x040fe40007ffe0ff */
[----:B------:R-:W-:Y:S01]  /*1a20*/  HMMA.16816.F32.BF16 R96, R8, R48, RZ ;  /* 0x000000300860723c */ /* 0x000fe200000418ff */
[----:B------:R-:W0:Y:S01]  /*1a30*/  LDGDEPBAR ;  /* 0x00000000000079af */ /* 0x000e220000000000 */
[C---:B------:R-:W-:Y:S02]  /*1a40*/  IADD3 R225, R221.reuse, 0x2000, RZ ;  /* 0x00002000dde17810 */ /* 0x040fe40007ffe0ff */
[C---:B------:R-:W-:Y:S02]  /*1a50*/  IADD3 R224, R221.reuse, 0x2400, RZ ;  /* 0x00002400dde07810 */ /* 0x040fe40007ffe0ff */
[----:B------:R-:W-:-:S02]  /*1a60*/  IADD3 R223, R221, 0x2800, RZ ;  /* 0x00002800dddf7810 */ /* 0x000fc40007ffe0ff */
[----:B------:R-:W-:Y:S01]  /*1a70*/  HMMA.16816.F32.BF16 R88, R8, R44, RZ ;  /* 0x0000002c0858723c */ /* 0x000fe200000418ff */
[----:B------:R-:W-:-:S07]  /*1a80*/  IADD3 R222, R221, 0x2c00, RZ ;  /* 0x00002c00ddde7810 */ /* 0x000fce0007ffe0ff */
[C---:B------:R-:W-:Y:S08]  /*1a90*/  HMMA.16816.F32.BF16 R72, R8.reuse, R40, RZ ;  /* 0x000000280848723c */ /* 0x040ff000000418ff */
[C---:B------:R-:W-:Y:S08]  /*1aa0*/  HMMA.16816.F32.BF16 R100, R8.reuse, R30, RZ ;  /* 0x0000001e0864723c */ /* 0x040ff000000418ff */
[C---:B------:R-:W-:Y:S08]  /*1ab0*/  HMMA.16816.F32.BF16 R92, R8.reuse, R50, RZ ;  /* 0x00000032085c723c */ /* 0x040ff000000418ff */
[C---:B------:R-:W-:Y:S08]  /*1ac0*/  HMMA.16816.F32.BF16 R84, R8.reuse, R46, RZ ;  /* 0x0000002e0854723c */ /* 0x040ff000000418ff */
[----:B------:R-:W-:Y:S08]  /*1ad0*/  HMMA.16816.F32.BF16 R64, R8, R42, RZ ;  /* 0x0000002a0840723c */ /* 0x000ff000000418ff */
[----:B------:R-:W-:Y:S01]  /*1ae0*/  HMMA.16816.F32.BF16 R8, R36, R80, R16 ;  /* 0x000000502408723c */ /* 0x000fe20000041810 */
[----:B------:R-:W-:Y:S07]  /*1af0*/  LDSM.16.M88.4 R16, [R219+0xa100] ;  /* 0x00a10000db10783b */ /* 0x000fee0000000200 */
[C---:B------:R-:W-:Y:S01]  /*1b00*/  HMMA.16816.F32.BF16 R68, R12.reuse, R30, RZ ;  /* 0x0000001e0c44723c */ /* 0x040fe200000418ff */
[----:B------:R-:W2:Y:S07]  /*1b10*/  LDSM.16.M88.4 R28, [R219+0x9100] ;  /* 0x00910000db1c783b */ /* 0x000eae0000000200 */
[C---:B------:R-:W-:Y:S08]  /*1b20*/  HMMA.16816.F32.BF16 R52, R12.reuse, R48, RZ ;  /* 0x000000300c34723c */ /* 0x040ff000000418ff */
[C---:B------:R-:W-:Y:S08]  /*1b30*/  HMMA.16816.F32.BF16 R108, R12.reuse, R44, RZ ;  /* 0x0000002c0c6c723c */ /* 0x040ff000000418ff */
[C---:B------:R-:W-:Y:S08]  /*1b40*/  HMMA.16816.F32.BF16 R124, R12.reuse, R40, RZ ;  /* 0x000000280c7c723c */ /* 0x040ff000000418ff */
[C---:B------:R-:W-:Y:S01]  /*1b50*/  HMMA.16816.F32.BF16 R120, R12.reuse, R50, RZ ;  /* 0x000000320c78723c */ /* 0x040fe200000418ff */
[----:B------:R-:W-:Y:S07]  /*1b60*/  LDSM.16.M88.4 R48, [R216+0x5100] ;  /* 0x00510000d830783b */ /* 0x000fee0000000200 */
[C---:B------:R-:W-:Y:S08]  /*1b70*/  HMMA.16816.F32.BF16 R132, R12.reuse, R46, RZ ;  /* 0x0000002e0c84723c */ /* 0x040ff000000418ff */
[----:B------:R-:W-:Y:S01]  /*1b80*/  HMMA.16816.F32.BF16 R128, R12, R42, RZ ;  /* 0x0000002a0c80723c */ /* 0x000fe200000418ff */
[----:B------:R-:W-:Y:S07]  /*1b90*/  LDSM.16.M88.4 R40, [R221+0x2000] ;  /* 0x00200000dd28783b */ /* 0x000fee0000000200 */
[----:B------:R-:W-:Y:S01]  /*1ba0*/  HMMA.16816.F32.BF16 R12, R4, R80, R20 ;  /* 0x00000050040c723c */ /* 0x000fe20000041814 */
[----:B------:R-:W3:Y:S07]  /*1bb0*/  LDSM.16.M88.4 R20, [R220+0x9100] ;  /* 0x00910000dc14783b */ /* 0x000eee0000000200 */
[----:B-1----:R-:W-:Y:S08]  /*1bc0*/  HMMA.16816.F32.BF16 R8, R32, R76, R8 ;  /* 0x0000004c2008723c */ /* 0x002ff00000041808 */
[C---:B------:R-:W-:Y:S08]  /*1bd0*/  HMMA.16816.F32.BF16 R96, R4.reuse, R104, R96 ;  /* 0x000000680460723c */ /* 0x040ff00000041860 */
[C---:B------:R-:W-:Y:S08]  /*1be0*/  HMMA.16816.F32.BF16 R136, R4.reuse, R112, R88 ;  /* 0x000000700488723c */ /* 0x040ff00000041858 */
[C---:B------:R-:W-:Y:S08]  /*1bf0*/  HMMA.16816.F32.BF16 R144, R4.reuse, R116, R72 ;  /* 0x000000740490723c */ /* 0x040ff00000041848 */
[C---:B------:R-:W-:Y:S08]  /*1c00*/  HMMA.16816.F32.BF16 R100, R4.reuse, R82, R100 ;  /* 0x000000520464723c */ /* 0x040ff00000041864 */
[C---:B------:R-:W-:Y:S08]  /*1c10*/  HMMA.16816.F32.BF16 R92, R4.reuse, R106, R92 ;  /* 0x0000006a045c723c */ /* 0x040ff0000004185c */
[C---:B------:R-:W-:Y:S08]  /*1c20*/  HMMA.16816.F32.BF16 R140, R4.reuse, R114, R84 ;  /* 0x00000072048c723c */ /* 0x040ff00000041854 */
[----:B------:R-:W-:Y:S08]  /*1c30*/  HMMA.16816.F32.BF16 R148, R4, R118, R64 ;  /* 0x000000760494723c */ /* 0x000ff00000041840 */
[----:B--2---:R-:W-:Y:S01]  /*1c40*/  HMMA.16816.F32.BF16 R4, R28, R76, R12 ;  /* 0x0000004c1c04723c */ /* 0x004fe2000004180c */
[----:B------:R-:W1:Y:S07]  /*1c50*/  LDSM.16.M88.4 R12, [R219+0xb100] ;  /* 0x00b10000db0c783b */ /* 0x000e6e0000000200 */
[----:B------:R-:W-:Y:S01]  /*1c60*/  HMMA.16816.F32.BF16 R44, R24, R60, R8 ;  /* 0x0000003c182c723c */ /* 0x000fe20000041808 */
[----:B------:R-:W2:Y:S07]  /*1c70*/  LDSM.16.M88.4 R8, [R220+0xa100] ;  /* 0x00a10000dc08783b */ /* 0x000eae0000000200 */
[C---:B------:R-:W-:Y:S08]  /*1c80*/  HMMA.16816.F32.BF16 R64, R36.reuse, R82, R68 ;  /* 0x000000522440723c */ /* 0x040ff00000041844 */
[----:B------:R-:W-:Y:S08]  /*1c90*/  HMMA.16816.F32.BF16 R88, R36, R104, R52 ;  /* 0x000000682458723c */ /* 0x000ff00000041834 */
[----:B---3--:R-:W-:Y:S01]  /*1ca0*/  HMMA.16816.F32.BF16 R52, R20, R60, R4 ;  /* 0x0000003c1434723c */ /* 0x008fe20000041804 */
[----:B------:R-:W-:Y:S07]  /*1cb0*/  LDSM.16.M88.4 R4, [R220+0xb100] ;  /* 0x00b10000dc04783b */ /* 0x000fee0000000200 */
[----:B------:R-:W-:Y:S01]  /*1cc0*/  HMMA.16816.F32.BF16 R72, R16, R48, R44 ;  /* 0x000000301048723c */ /* 0x000fe2000004182c */
[----:B------:R-:W3:Y:S07]  /*1cd0*/  LDSM.16.M88.4 R44, [R216+0x4500] ;  /* 0x00450000d82c783b */ /* 0x000eee0000000200 */
[-C--:B------:R-:W-:Y:S08]  /*1ce0*/  HMMA.16816.F32.BF16 R68, R32, R78.reuse, R64 ;  /* 0x0000004e2044723c */ /* 0x080ff00000041840 */
[----:B------:R-:W-:Y:S08]  /*1cf0*/  HMMA.16816.F32.BF16 R76, R28, R78, R100 ;  /* 0x0000004e1c4c723c */ /* 0x000ff00000041864 */
[----:B-1----:R-:W-:Y:S01]  /*1d00*/  HMMA.16816.F32.BF16 R64, R12, R48, R52 ;  /* 0x000000300c40723c */ /* 0x002fe20000041834 */
[----:B------:R-:W1:Y:S07]  /*1d10*/  LDSM.16.M88.4 R52, [R221+0x1400] ;  /* 0x00140000dd34783b */ /* 0x000e6e0000000200 */
[----:B------:R-:W-:Y:S08]  /*1d20*/  HMMA.16816.F32.BF16 R68, R24, R62, R68 ;  /* 0x0000003e1844723c */ /* 0x000ff00000041844 */
[----:B--2---:R-:W-:Y:S08]  /*1d30*/  HMMA.16816.F32.BF16 R80, R8, R40, R72 ;  /* 0x000000280850723c */ /* 0x004ff00000041848 */
[----:B------:R-:W-:Y:S08]  /*1d40*/  HMMA.16816.F32.BF16 R76, R20, R62, R76 ;  /* 0x0000003e144c723c */ /* 0x000ff0000004184c */
[----:B---3--:R-:W-:Y:S08]  /*1d50*/  HMMA.16816.F32.BF16 R72, R32, R44, R88 ;  /* 0x0000002c2048723c */ /* 0x008ff00000041858 */
[----:B------:R-:W-:Y:S01]  /*1d60*/  HMMA.16816.F32.BF16 R108, R36, R112, R108 ;  /* 0x00000070246c723c */ /* 0x000fe2000004186c */
[----:B------:R-:W-:-:S07]  /*1d70*/  FMUL.FTZ R2, R80, c[0x0][0x320] ;  /* 0x0000c80050027a20 */ /* 0x000fce0000410000 */
[C---:B------:R-:W-:Y:S08]  /*1d80*/  HMMA.16816.F32.BF16 R124, R36.reuse, R116, R124 ;  /* 0x00000074247c723c */ /* 0x040ff0000004187c */
[C---:B------:R-:W-:Y:S01]  /*1d90*/  HMMA.16816.F32.BF16 R104, R36.reuse, R106, R120 ;  /* 0x0000006a2468723c */ /* 0x040fe20000041878 */
[----:B------:R2:W3:Y:S07]  /*1da0*/  MUFU.TANH R121, R2 ;  /* 0x0000000200797308 */ /* 0x0004ee0000002400 */
[C---:B------:R-:W-:Y:S08]  /*1db0*/  HMMA.16816.F32.BF16 R132, R36.reuse, R114, R132 ;  /* 0x000000722484723c */ /* 0x040ff00000041884 */
[----:B------:R-:W-:Y:S01]  /*1dc0*/  HMMA.16816.F32.BF16 R128, R36, R118, R128 ;  /* 0x000000762480723c */ /* 0x000fe20000041880 */
[----:B------:R-:W4:Y:S01]  /*1dd0*/  LDSM.16.M88.4 R36, [R216+0x5500] ;  /* 0x00550000d824783b */ /* 0x000f220000000200 */
[----:B--2---:R-:W-:-:S04]  /*1de0*/  FMUL.FTZ R2, R81, c[0x0][0x320] ;  /* 0x0000c80051027a20 */ /* 0x004fc80000410000 */
[----:B------:R2:W1:Y:S02]  /*1df0*/  MUFU.TANH R120, R2 ;  /* 0x0000000200787308 */ /* 0x0004640000002400 */
[----:B------:R-:W-:Y:S08]  /*1e00*/  HMMA.16816.F32.BF16 R84, R4, R40, R64 ;  /* 0x000000280454723c */ /* 0x000ff00000041840 */
[----:B------:R-:W-:Y:S01]  /*1e10*/  HMMA.16816.F32.BF16 R64, R16, R50, R68 ;  /* 0x000000321040723c */ /* 0x000fe20000041844 */
[----:B--2---:R-:W-:-:S07]  /*1e20*/  FMUL.FTZ R2, R82, c[0x0][0x320] ;  /* 0x0000c80052027a20 */ /* 0x004fce0000410000 */
[----:B------:R-:W-:Y:S01]  /*1e30*/  HMMA.16816.F32.BF16 R60, R28, R44, R96 ;  /* 0x0000002c1c3c723c */ /* 0x000fe20000041860 */
[----:B------:R2:W2:Y:S07]  /*1e40*/  MUFU.TANH R119, R2 ;  /* 0x0000000200777308 */ /* 0x0004ae0000002400 */
[----:B------:R-:W-:Y:S01]  /*1e50*/  HMMA.16816.F32.BF16 R68, R12, R50, R76 ;  /* 0x000000320c44723c */ /* 0x000fe2000004184c */
[----:B------:R-:W5:Y:S07]  /*1e60*/  LDSM.16.M88.4 R48, [R221+0x2400] ;  /* 0x00240000dd30783b */ /* 0x000f6e0000000200 */
[----:B-1----:R-:W-:Y:S01]  /*1e70*/  HMMA.16816.F32.BF16 R72, R24, R52, R72 ;  /* 0x000000341848723c */ /* 0x002fe20000041848 */
[----:B--2---:R-:W-:-:S04]  /*1e80*/  FMUL.FTZ R2, R83, c[0x0][0x320] ;  /* 0x0000c80053027a20 */ /* 0x004fc80000410000 */
[----:B------:R1:W2:Y:S03]  /*1e90*/  MUFU.TANH R118, R2 ;  /* 0x0000000200767308 */ /* 0x0002a60000002400 */
[----:B------:R-:W-:Y:S08]  /*1ea0*/  HMMA.16816.F32.BF16 R76, R8, R42, R64 ;  /* 0x0000002a084c723c */ /* 0x000ff00000041840 */
[----:B------:R-:W-:Y:S01]  /*1eb0*/  HMMA.16816.F32.BF16 R64, R20, R52, R60 ;  /* 0x000000341440723c */ /* 0x000fe2000004183c */
[----:B------:R-:W2:Y:S01]  /*1ec0*/  LDSM.16.M88.4 R60, [R216+0x4900] ;  /* 0x00490000d83c783b */ /* 0x000ea20000000200 */
[----:B-1----:R-:W-:-:S06]  /*1ed0*/  FMUL.FTZ R2, R84, c[0x0][0x320] ;  /* 0x0000c80054027a20 */ /* 0x002fcc0000410000 */
[----:B------:R-:W-:Y:S01]  /*1ee0*/  HMMA.16816.F32.BF16 R88, R4, R42, R68 ;  /* 0x0000002a0458723c */ /* 0x000fe20000041844 */
[----:B------:R1:W1:Y:S07]  /*1ef0*/  MUFU.TANH R117, R2 ;  /* 0x0000000200757308 */ /* 0x00026e0000002400 */
[----:B------:R-:W-:Y:S08]  /*1f00*/  HMMA.16816.F32.BF16 R40, R32, R46, R104 ;  /* 0x0000002e2028723c */ /* 0x000ff00000041868 */
[----:B----4-:R-:W-:Y:S01]  /*1f10*/  HMMA.16816.F32.BF16 R68, R16, R36, R72 ;  /* 0x000000241044723c */ /* 0x010fe20000041848 */
[----:B-1----:R-:W-:-:S04]  /*1f20*/  FMUL.FTZ R2, R85, c[0x0][0x320] ;  /* 0x0000c80055027a20 */ /* 0x002fc80000410000 */
[----:B------:R1:W4:Y:S03]  /*1f30*/  MUFU.TANH R116, R2 ;  /* 0x0000000200747308 */ /* 0x0003260000002400 */
[----:B------:R-:W-:Y:S08]  /*1f40*/  HMMA.16816.F32.BF16 R72, R28, R46, R92 ;  /* 0x0000002e1c48723c */ /* 0x000ff0000004185c */
[----:B------:R-:W-:Y:S01]  /*1f50*/  HMMA.16816.F32.BF16 R44, R12, R36, R64 ;  /* 0x000000240c2c723c */ /* 0x000fe20000041840 */
[----:B-1----:R-:W-:-:S07]  /*1f60*/  FMUL.FTZ R2, R86, c[0x0][0x320] ;  /* 0x0000c80056027a20 */ /* 0x002fce0000410000 */
[----:B------:R-:W-:Y:S01]  /*1f70*/  HMMA.16816.F32.BF16 R64, R24, R54, R40 ;  /* 0x000000361840723c */ /* 0x000fe20000041828 */
[----:B------:R-:W1:Y:S01]  /*1f80*/  LDSM.16.M88.4 R40, [R221+0x1800] ;  /* 0x00180000dd28783b */ /* 0x000e620000000200 */
[----:B------:R2:W1:Y:S11]  /*1f90*/  MUFU.TANH R115, R2 ;  /* 0x0000000200737308 */ /* 0x0004760000002400 */
[----:B------:R-:W-:Y:S03]  /*1fa0*/  @!UPT UIADD3 URZ, URZ, URZ, URZ ;  /* 0x0000003f3f3ff290 */ /* 0x000fe6000fffe03f */
[----:B-----5:R-:W-:Y:S01]  /*1fb0*/  HMMA.16816.F32.BF16 R80, R4, R48, R44 ;  /* 0x000000300450723c */ /* 0x020fe2000004182c */
[----:B--2---:R-:W-:-:S04]  /*1fc0*/  FMUL.FTZ R2, R87, c[0x0][0x320] ;  /* 0x0000c80057027a20 */ /* 0x004fc80000410000 */
[----:B------:R2:W1:Y:S03]  /*1fd0*/  MUFU.TANH R113, R2 ;  /* 0x0000000200717308 */ /* 0x0004660000002400 */
[----:B------:R-:W-:Y:S08]  /*1fe0*/  HMMA.16816.F32.BF16 R64, R16, R38, R64 ;  /* 0x000000261040723c */ /* 0x000ff00000041840 */
[----:B------:R-:W-:Y:S01]  /*1ff0*/  HMMA.16816.F32.BF16 R44, R28, R60, R136 ;  /* 0x0000003c1c2c723c */ /* 0x000fe20000041888 */
[----:B--2---:R-:W-:-:S04]  /*2000*/  FMUL.FTZ R2, R76, c[0x0][0x320] ;  /* 0x0000c8004c027a20 */ /* 0x004fc80000410000 */
[----:B------:R2:W1:Y:S02]  /*2010*/  MUFU.TANH R114, R2 ;  /* 0x0000000200727308 */ /* 0x0004640000002400 */
[----:B--2---:R-:W-:-:S06]  /*2020*/  FMUL.FTZ R2, R77, c[0x0][0x320] ;  /* 0x0000c8004d027a20 */ /* 0x004fcc0000410000 */
[----:B------:R2:W1:Y:S02]  /*2030*/  MUFU.TANH R112, R2 ;  /* 0x0000000200707308 */ /* 0x0004640000002400 */
[----:B--2---:R-:W-:-:S06]  /*2040*/  FMUL.FTZ R2, R78, c[0x0][0x320] ;  /* 0x0000c8004e027a20 */ /* 0x004fcc0000410000 */
[----:B------:R2:W1:Y:S02]  /*2050*/  MUFU.TANH R107, R2 ;  /* 0x00000002006b7308 */ /* 0x0004640000002400 */
[----:B--2---:R-:W-:Y:S02]  /*2060*/  FMUL.FTZ R2, R79, c[0x0][0x320] ;  /* 0x0000c8004f027a20 */ /* 0x004fe40000410000 */
[----:B------:R-:W-:Y:S04]  /*2070*/  HMMA.16816.F32.BF16 R76, R8, R48, R68 ;  /* 0x00000030084c723c */ /* 0x000fe80000041844 */
[----:B------:R2:W1:Y:S04]  /*2080*/  MUFU.TANH R106, R2 ;  /* 0x00000002006a7308 */ /* 0x0004680000002400 */
[----:B------:R-:W-:Y:S01]  /*2090*/  HMMA.16816.F32.BF16 R68, R20, R54, R72 ;  /* 0x000000361444723c */ /* 0x000fe20000041848 */
[----:B------:R-:W5:Y:S07]  /*20a0*/  LDSM.16.M88.4 R52, [R216+0x5900] ;  /* 0x00590000d834783b */ /* 0x000f6e0000000200 */
[----:B------:R-:W-:Y:S01]  /*20b0*/  HMMA.16816.F32.BF16 R72, R32, R60, R108 ;  /* 0x0000003c2048723c */ /* 0x000fe2000004186c */
[----:B--2---:R-:W-:-:S04]  /*20c0*/  FMUL.FTZ R2, R88, c[0x0][0x320] ;  /* 0x0000c80058027a20 */ /* 0x004fc80000410000 */
[----:B------:R2:W1:Y:S11]  /*20d0*/  MUFU.TANH R105, R2 ;  /* 0x0000000200697308 */ /* 0x0004760000002400 */
[----:B------:R-:W-:Y:S01]  /*20e0*/  HMMA.16816.F32.BF16 R68, R12, R38, R68 ;  /* 0x000000260c44723c */ /* 0x000fe20000041844 */
[----:B------:R-:W3:Y:S01]  /*20f0*/  LDSM.16.M88.4 R36, [R221+0x2800] ;  /* 0x00280000dd24783b */ /* 0x000ee20000000200 */
[----:B--2---:R-:W-:-:S06]  /*2100*/  FMUL.FTZ R2, R89, c[0x0][0x320] ;  /* 0x0000c80059027a20 */ /* 0x004fcc0000410000 */
[----:B-1----:R-:W-:Y:S01]  /*2110*/  HMMA.16816.F32.BF16 R72, R24, R40, R72 ;  /* 0x000000281848723c */ /* 0x002fe20000041848 */
[----:B------:R1:W2:Y:S11]  /*2120*/  MUFU.TANH R104, R2 ;  /* 0x0000000200687308 */ /* 0x0002b60000002400 */
[----:B------:R-:W-:Y:S04]  /*2130*/  @!UPT UIADD3 URZ, URZ, URZ, URZ ;  /* 0x0000003f3f3ff290 */ /* 0x000fe8000fffe03f */
[----:B------:R-:W-:Y:S01]  /*2140*/  HMMA.16816.F32.BF16 R84, R4, R50, R68 ;  /* 0x000000320454723c */ /* 0x000fe20000041844 */
[----:B-1----:R-:W-:-:S04]  /*2150*/  FMUL.FTZ R2, R90, c[0x0][0x320] ;  /* 0x0000c8005a027a20 */ /* 0x002fc80000410000 */
[----:B------:R1:W1:Y:S03]  /*2160*/  MUFU.TANH R103, R2 ;  /* 0x0000000200677308 */ /* 0x0002660000002400 */
[----:B-----5:R-:W-:Y:S08]  /*2170*/  HMMA.16816.F32.BF16 R68, R16, R52, R72 ;  /* 0x000000341044723c */ /* 0x020ff00000041848 */
[----:B------:R-:W-:Y:S01]  /*2180*/  HMMA.16816.F32.BF16 R72, R28, R62, R140 ;  /* 0x0000003e1c48723c */ /* 0x000fe2000004188c */
[----:B-1----:R-:W-:-:S04]  /*2190*/  FMUL.FTZ R2, R91, c[0x0][0x320] ;  /* 0x0000c8005b027a20 */ /* 0x002fc80000410000 */
[----:B------:R1:W1:Y:S11]  /*21a0*/  MUFU.TANH R100, R2 ;  /* 0x0000000200647308 */ /* 0x0002760000002400 */
[----:B------:R-:W-:Y:S08]  /*21b0*/  @!UPT UIADD3 URZ, URZ, URZ, URZ ;  /* 0x0000003f3f3ff290 */ /* 0x000ff0000fffe03f */
[----:B------:R-:W-:Y:S01]  /*21c0*/  HMMA.16816.F32.BF16 R72, R20, R42, R72 ;  /* 0x0000002a1448723c */ /* 0x000fe20000041848 */
[----:B-1----:R-:W-:-:S04]  /*21d0*/  FMUL.FTZ R2, R76, c[0x0][0x320] ;  /* 0x0000c8004c027a20 */ /* 0x002fc80000410000 */
[----:B------:R1:W1:Y:S02]  /*21e0*/  MUFU.TANH R102, R2 ;  /* 0x0000000200667308 */ /* 0x0002640000002400 */
[----:B-1----:R-:W-:Y:S11]  /*21f0*/  FMUL.FTZ R2, R77, c[0x0][0x320] ;  /* 0x0000c8004d027a20 */ /* 0x002ff60000410000 */
[----:B------:R-:W-:Y:S06]  /*2200*/  @!UPT UIADD3 URZ, URZ, URZ, URZ ;  /* 0x0000003f3f3ff290 */ /* 0x000fec000fffe03f */
[----:B------:R-:W-:Y:S01]  /*2210*/  HMMA.16816.F32.BF16 R72, R12, R54, R72 ;  /* 0x000000360c48723c */ /* 0x000fe20000041848 */
[----:B------:R1:W1:Y:S02]  /*2220*/  MUFU.TANH R101, R2 ;  /* 0x0000000200657308 */ /* 0x0002640000002400 */
[----:B-1----:R-:W-:-:S06]  /*2230*/  FMUL.FTZ R2, R78, c[0x0][0x320] ;  /* 0x0000c8004e027a20 */ /* 0x002fcc0000410000 */
[----:B------:R1:W1:Y:S11]  /*2240*/  MUFU.TANH R99, R2 ;  /* 0x0000000200637308 */ /* 0x0002760000002400 */
[----:B------:R-:W-:Y:S04]  /*2250*/  @!UPT UIADD3 URZ, URZ, URZ, URZ ;  /* 0x0000003f3f3ff290 */ /* 0x000fe8000fffe03f */
[----:B---3--:R-:W-:Y:S01]  /*2260*/  HMMA.16816.F32.BF16 R72, R4, R38, R72 ;  /* 0x000000260448723c */ /* 0x008fe20000041848 */
[----:B-1----:R-:W-:-:S07]  /*2270*/  FMUL.FTZ R2, R79, c[0x0][0x320] ;  /* 0x0000c8004f027a20 */ /* 0x002fce0000410000 */
[----:B------:R-:W-:Y:S01]  /*2280*/  HMMA.16816.F32.BF16 R76, R8, R50, R64 ;  /* 0x00000032084c723c */ /* 0x000fe20000041840 */
[----:B------:R1:W3:Y:S07]  /*2290*/  MUFU.TANH R98, R2 ;  /* 0x0000000200627308 */ /* 0x0002ee0000002400 */
[----:B------:R-:W-:Y:S01]  /*22a0*/  HMMA.16816.F32.BF16 R64, R20, R40, R44 ;  /* 0x000000281440723c */ /* 0x000fe2000004182c */
[----:B------:R-:W5:Y:S07]  /*22b0*/  LDSM.16.M88.4 R44, [R216+0x4d00] ;  /* 0x004d0000d82c783b */ /* 0x000f6e0000000200 */
[----:B------:R-:W-:-:S02]  /*22c0*/  FMUL.FTZ R72, R72, c[0x0][0x320] ;  /* 0x0000c80048487a20 */ /* 0x000fc40000410000 */
[----:B------:R-:W-:Y:S02]  /*22d0*/  FMUL.FTZ R73, R73, c[0x0][0x320] ;  /* 0x0000c80049497a20 */ /* 0x000fe40000410000 */
[----:B------:R-:W-:Y:S01]  /*22e0*/  FMUL.FTZ R74, R74, c[0x0][0x320] ;  /* 0x0000c8004a4a7a20 */ /* 0x000fe20000410000 */
[----:B------:R-:W-:Y:S01]  /*22f0*/  HMMA.16816.F32.BF16 R48, R32, R62, R132 ;  /* 0x0000003e2030723c */ /* 0x000fe20000041884 */
[----:B------:R-:W2:Y:S01]  /*2300*/  MUFU.TANH R72, R72 ;  /* 0x0000004800487308 */ /* 0x000ea20000002400 */
[----:B-1----:R-:W-:-:S07]  /*2310*/  FMUL.FTZ R2, R80, c[0x0][0x320] ;  /* 0x0000c80050027a20 */ /* 0x002fce0000410000 */
[----:B------:R1:W1:Y:S02]  /*2320*/  MUFU.TANH R97, R2 ;  /* 0x0000000200617308 */ /* 0x0002640000002400 */
[----:B------:R-:W-:Y:S06]  /*2330*/  HMMA.16816.F32.BF16 R60, R12, R52, R64 ;  /* 0x000000340c3c723c */ /* 0x000fec0000041840 */
[----:B------:R-:W2:Y:S07]  /*2340*/  MUFU.TANH R73, R73 ;  /* 0x0000004900497308 */ /* 0x000eae0000002400 */
[----:B------:R-:W-:Y:S01]  /*2350*/  HMMA.16816.F32.BF16 R64, R24, R42, R48 ;  /* 0x0000002a1840723c */ /* 0x000fe20000041830 */
[----:B-1----:R-:W-:Y:S01]  /*2360*/  FMUL.FTZ R2, R81, c[0x0][0x320] ;  /* 0x0000c80051027a20 */ /* 0x002fe20000410000 */
[----:B------:R-:W1:Y:S01]  /*2370*/  LDSM.16.M88.4 R48, [R221+0x1c00] ;  /* 0x001c0000dd30783b */ /* 0x000e620000000200 */
[----:B------:R-:W1:Y:S03]  /*2380*/  MUFU.TANH R74, R74 ;  /* 0x0000004a004a7308 */ /* 0x000e660000002400 */
[----:B------:R-:W1:Y:S05]  /*2390*/  LDSM.16.M88.4 R40, [R216+0x5d00] ;  /* 0x005d0000d828783b */ /* 0x000e6a0000000200 */
[----:B------:R2:W1:Y:S02]  /*23a0*/  MUFU.TANH R96, R2 ;  /* 0x0000000200607308 */ /* 0x0004640000002400 */
[----:B--2---:R-:W-:-:S06]  /*23b0*/  FMUL.FTZ R2, R82, c[0x0][0x320] ;  /* 0x0000c80052027a20 */ /* 0x004fcc0000410000 */
[----:B------:R2:W1:Y:S02]  /*23c0*/  MUFU.TANH R95, R2 ;  /* 0x00000002005f7308 */ /* 0x0004640000002400 */
[----:B--2---:R-:W-:Y:S02]  /*23d0*/  FMUL.FTZ R2, R83, c[0x0][0x320] ;  /* 0x0000c80053027a20 */ /* 0x004fe40000410000 */
[----:B------:R-:W-:Y:S04]  /*23e0*/  HMMA.16816.F32.BF16 R80, R4, R36, R60 ;  /* 0x000000240450723c */ /* 0x000fe8000004183c */
[----:B------:R2:W1:Y:S04]  /*23f0*/  MUFU.TANH R93, R2 ;  /* 0x00000002005d7308 */ /* 0x0004680000002400 */
[----:B------:R-:W-:Y:S08]  /*2400*/  HMMA.16816.F32.BF16 R60, R16, R54, R64 ;  /* 0x00000036103c723c */ /* 0x000ff00000041840 */
[----:B-----5:R-:W-:Y:S01]  /*2410*/  HMMA.16816.F32.BF16 R64, R28, R44, R144 ;  /* 0x0000002c1c40723c */ /* 0x020fe20000041890 */
[----:B--2---:R-:W-:-:S04]  /*2420*/  FMUL.FTZ R2, R76, c[0x0][0x320] ;  /* 0x0000c8004c027a20 */ /* 0x004fc80000410000 */
[----:B------:R2:W1:Y:S03]  /*2430*/  MUFU.TANH R94, R2 ;  /* 0x00000002005e7308 */ /* 0x0004660000002400 */
[----:B------:R-:W-:Y:S01]  /*2440*/  HMMA.16816.F32.BF16 R28, R28, R46, R148 ;  /* 0x0000002e1c1c723c */ /* 0x000fe20000041894 */
[----:B--2---:R-:W-:Y:S11]  /*2450*/  FMUL.FTZ R2, R77, c[0x0][0x320] ;  /* 0x0000c8004d027a20 */ /* 0x004ff60000410000 */
[----:B------:R-:W-:Y:S04]  /*2460*/  @!UPT UIADD3 URZ, URZ, URZ, URZ ;  /* 0x0000003f3f3ff290 */ /* 0x000fe8000fffe03f */
[----:B-1----:R-:W-:Y:S01]  /*2470*/  HMMA.16816.F32.BF16 R64, R20, R48, R64 ;  /* 0x000000301440723c */ /* 0x002fe20000041840 */
[----:B------:R1:W2:Y:S02]  /*2480*/  MUFU.TANH R92, R2 ;  /* 0x00000002005c7308 */ /* 0x0002a40000002400 */
[----:B-1----:R-:W-:-:S06]  /*2490*/  FMUL.FTZ R2, R78, c[0x0][0x320] ;  /* 0x0000c8004e027a20 */ /* 0x002fcc0000410000 */
[----:B------:R1:W1:Y:S02]  /*24a0*/  MUFU.TANH R91, R2 ;  /* 0x00000002005b7308 */ /* 0x0002640000002400 */
[----:B-1----:R-:W-:Y:S02]  /*24b0*/  FMUL.FTZ R2, R79, c[0x0][0x320] ;  /* 0x0000c8004f027a20 */ /* 0x002fe40000410000 */
[----:B------:R-:W-:Y:S04]  /*24c0*/  HMMA.16816.F32.BF16 R76, R8, R36, R68 ;  /* 0x00000024084c723c */ /* 0x000fe80000041844 */
[----:B------:R1:W1:Y:S04]  /*24d0*/  MUFU.TANH R90, R2 ;  /* 0x00000002005a7308 */ /* 0x0002680000002400 */
[----:B------:R-:W-:Y:S01]  /*24e0*/  HMMA.16816.F32.BF16 R68, R32, R44, R124 ;  /* 0x0000002c2044723c */ /* 0x000fe2000004187c */
[----:B-1----:R-:W-:-:S04]  /*24f0*/  FMUL.FTZ R2, R84, c[0x0][0x320] ;  /* 0x0000c80054027a20 */ /* 0x002fc80000410000 */
[----:B------:R1:W1:Y:S11]  /*2500*/  MUFU.TANH R89, R2 ;  /* 0x0000000200597308 */ /* 0x0002760000002400 */
[----:B------:R-:W-:Y:S08]  /*2510*/  @!UPT UIADD3 URZ, URZ, URZ, URZ ;  /* 0x0000003f3f3ff290 */ /* 0x000ff0000fffe03f */
[----:B------:R-:W-:Y:S01]  /*2520*/  HMMA.16816.F32.BF16 R52, R24, R48, R68 ;  /* 0x000000301834723c */ /* 0x000fe20000041844 */
[----:B-1----:R-:W-:-:S07]  /*2530*/  FMUL.FTZ R2, R85, c[0x0][0x320] ;  /* 0x0000c80055027a20 */ /* 0x002fce0000410000 */
[----:B------:R-:W-:Y:S01]  /*2540*/  HMMA.16816.F32.BF16 R68, R8, R38, R60 ;  /* 0x000000260844723c */ /* 0x000fe2000004183c */
[----:B------:R1:W1:Y:S07]  /*2550*/  MUFU.TANH R88, R2 ;  /* 0x0000000200587308 */ /* 0x00026e0000002400 */
[----:B------:R-:W-:Y:S01]  /*2560*/  HMMA.16816.F32.BF16 R60, R32, R46, R128 ;  /* 0x0000002e203c723c */ /* 0x000fe20000041880 */
[----:B------:R-:W5:Y:S01]  /*2570*/  LDSM.16.M88.4 R32, [R221+0x2c00] ;  /* 0x002c0000dd20783b */ /* 0x000f620000000200 */
[----:B------:R-:W-:-:S06]  /*2580*/  DEPBAR.LE SB0, 0x0 ;  /* 0x000080000000791a */ /* 0x000fcc0000000000 */
[----:B------:R-:W-:Y:S01]  /*2590*/  HMMA.16816.F32.BF16 R52, R16, R40, R52 ;  /* 0x000000281034723c */ /* 0x000fe20000041834 */
[----:B-1----:R-:W-:-:S04]  /*25a0*/  FMUL.FTZ R2, R86, c[0x0][0x320] ;  /* 0x0000c80056027a20 */ /* 0x002fc80000410000 */
[----:B------:R1:W1:Y:S03]  /*25b0*/  MUFU.TANH R58, R2 ;  /* 0x00000002003a7308 */ /* 0x0002660000002400 */
[----:B------:R-:W-:Y:S01]  /*25c0*/  HMMA.16816.F32.BF16 R36, R12, R40, R64 ;  /* 0x000000280c24723c */ /* 0x000fe20000041840 */
[----:B------:R-:W-:Y:S02]  /*25d0*/  FMUL.FTZ R69, R69, c[0x0][0x320] ;  /* 0x0000c80045457a20 */ /* 0x000fe40000410000 */
[----:B------:R-:W-:Y:S02]  /*25e0*/  FMUL.FTZ R70, R70, c[0x0][0x320] ;  /* 0x0000c80046467a20 */ /* 0x000fe40000410000 */
[----:B------:R-:W-:Y:S02]  /*25f0*/  FMUL.FTZ R71, R71, c[0x0][0x320] ;  /* 0x0000c80047477a20 */ /* 0x000fe40000410000 */
[----:B------:R-:W2:Y:S01]  /*2600*/  MUFU.TANH R69, R69 ;  /* 0x0000004500457308 */ /* 0x000ea20000002400 */
[----:B------:R-:W-:Y:S01]  /*2610*/  HMMA.16816.F32.BF16 R24, R24, R50, R60 ;  /* 0x000000321818723c */ /* 0x000fe2000004183c */
[----:B-1----:R-:W-:-:S06]  /*2620*/  FMUL.FTZ R2, R87, c[0x0][0x320] ;  /* 0x0000c80057027a20 */ /* 0x002fcc0000410000 */
[----:B------:R-:W1:Y:S01]  /*2630*/  MUFU.TANH R70, R70 ;  /* 0x0000004600467308 */ /* 0x000e620000002400 */
[----:B------:R-:W-:Y:S07]  /*2640*/  HMMA.16816.F32.BF16 R48, R20, R50, R28 ;  /* 0x000000321430723c */ /* 0x000fee000004181c */
[----:B------:R1:W1:Y:S01]  /*2650*/  MUFU.TANH R59, R2 ;  /* 0x00000002003b7308 */ /* 0x0002620000002400 */
[----:B-----5:R-:W-:Y:S07]  /*2660*/  HMMA.16816.F32.BF16 R52, R8, R32, R52 ;  /* 0x000000200834723c */ /* 0x020fee0000041834 */
[----:B------:R-:W2:Y:S01]  /*2670*/  MUFU.TANH R71, R71 ;  /* 0x0000004700477308 */ /* 0x000ea20000002400 */
[----:B------:R-:W-:Y:S01]  /*2680*/  HMMA.16816.F32.BF16 R16, R16, R42, R24 ;  /* 0x0000002a1010723c */ /* 0x000fe20000041818 */
[----:B-1----:R-:W-:-:S07]  /*2690*/  FMUL.FTZ R2, R76, c[0x0][0x320] ;  /* 0x0000c8004c027a20 */ /* 0x002fce0000410000 */
[----:B------:R-:W-:Y:S01]  /*26a0*/  HMMA.16816.F32.BF16 R12, R12, R42, R48 ;  /* 0x0000002a0c0c723c */ /* 0x000fe20000041830 */
[----:B------:R1:W1:Y:S07]  /*26b0*/  MUFU.TANH R86, R2 ;  /* 0x0000000200567308 */ /* 0x00026e0000002400 */
[----:B------:R-:W-:Y:S01]  /*26c0*/  HMMA.16816.F32.BF16 R20, R4, R32, R36 ;  /* 0x000000200414723c */ /* 0x000fe20000041824 */
[----:B------:R-:W-:Y:S02]  /*26d0*/  FMUL.FTZ R52, R52, c[0x0][0x320] ;  /* 0x0000c80034347a20 */ /* 0x000fe40000410000 */
[----:B------:R-:W-:-:S02]  /*26e0*/  FMUL.FTZ R53, R53, c[0x0][0x320] ;  /* 0x0000c80035357a20 */ /* 0x000fc40000410000 */
[----:B------:R-:W-:Y:S02]  /*26f0*/  FMUL.FTZ R54, R54, c[0x0][0x320] ;  /* 0x0000c80036367a20 */ /* 0x000fe40000410000 */
[----:B------:R-:W2:Y:S01]  /*2700*/  MUFU.TANH R52, R52 ;  /* 0x0000003400347308 */ /* 0x000ea20000002400 */
[----:B------:R-:W-:Y:S01]  /*2710*/  HMMA.16816.F32.BF16 R8, R8, R34, R16 ;  /* 0x000000220808723c */ /* 0x000fe20000041810 */
[----:B-1----:R-:W-:-:S06]  /*2720*/  FMUL.FTZ R2, R77, c[0x0][0x320] ;  /* 0x0000c8004d027a20 */ /* 0x002fcc0000410000 */
[----:B------:R1:W1:Y:S01]  /*2730*/  MUFU.TANH R87, R2 ;  /* 0x0000000200577308 */ /* 0x0002620000002400 */
[----:B------:R-:W-:Y:S07]  /*2740*/  HMMA.16816.F32.BF16 R4, R4, R34, R12 ;  /* 0x000000220404723c */ /* 0x000fee000004180c */
[----:B------:R-:W2:Y:S01]  /*2750*/  MUFU.TANH R53, R53 ;  /* 0x0000003500357308 */ /* 0x000ea20000002400 */
[----:B------:R-:W-:Y:S02]  /*2760*/  FMUL.FTZ R21, R21, c[0x0][0x320] ;  /* 0x0000c80015157a20 */ /* 0x000fe40000410000 */
[----:B------:R-:W-:-:S02]  /*2770*/  FMUL.FTZ R22, R22, c[0x0][0x320] ;  /* 0x0000c80016167a20 */ /* 0x000fc40000410000 */
[----:B------:R-:W-:Y:S02]  /*2780*/  FMUL.FTZ R23, R23, c[0x0][0x320] ;  /* 0x0000c80017177a20 */ /* 0x000fe40000410000 */
[----:B------:R-:W-:Y:S01]  /*2790*/  FMUL.FTZ R20, R20, c[0x0][0x320] ;  /* 0x0000c80014147a20 */ /* 0x000fe20000410000 */
[----:B------:R-:W2:Y:S01]  /*27a0*/  MUFU.TANH R26, R21 ;  /* 0x00000015001a7308 */ /* 0x000ea20000002400 */
[----:B-1----:R-:W-:Y:S02]  /*27b0*/  FMUL.FTZ R2, R78, c[0x0][0x320] ;  /* 0x0000c8004e027a20 */ /* 0x002fe40000410000 */
[----:B------:R-:W-:Y:S02]  /*27c0*/  FMUL.FTZ R8, R8, c[0x0][0x320] ;  /* 0x0000c80008087a20 */ /* 0x000fe40000410000 */
[----:B------:R-:W-:Y:S02]  /*27d0*/  FMUL.FTZ R9, R9, c[0x0][0x320] ;  /* 0x0000c80009097a20 */ /* 0x000fe40000410000 */
[----:B------:R-:W-:Y:S01]  /*27e0*/  FMUL.FTZ R10, R10, c[0x0][0x320] ;  /* 0x0000c8000a0a7a20 */ /* 0x000fe20000410000 */
[----:B------:R1:W1:Y:S01]  /*27f0*/  MUFU.TANH R85, R2 ;  /* 0x0000000200557308 */ /* 0x0002620000002400 */
[----:B------:R-:W-:-:S02]  /*2800*/  FMUL.FTZ R11, R11, c[0x0][0x320] ;  /* 0x0000c8000b0b7a20 */ /* 0x000fc40000410000 */
[----:B------:R-:W-:Y:S02]  /*2810*/  FMUL.FTZ R4, R4, c[0x0][0x320] ;  /* 0x0000c80004047a20 */ /* 0x000fe40000410000 */
[----:B------:R-:W-:Y:S02]  /*2820*/  FMUL.FTZ R5, R5, c[0x0][0x320] ;  /* 0x0000c80005057a20 */ /* 0x000fe40000410000 */
[----:B------:R-:W-:Y:S01]  /*2830*/  FMUL.FTZ R6, R6, c[0x0][0x320] ;  /* 0x0000c80006067a20 */ /* 0x000fe20000410000 */
[----:B------:R-:W2:Y:S01]  /*2840*/  MUFU.TANH R25, R22 ;  /* 0x0000001600197308 */ /* 0x000ea20000002400 */
[----:B------:R-:W-:Y:S02]  /*2850*/  FMUL.FTZ R7, R7, c[0x0][0x320] ;  /* 0x0000c80007077a20 */ /* 0x000fe40000410000 */
[----:B-1----:R-:W-:-:S05]  /*2860*/  FMUL.FTZ R2, R79, c[0x0][0x320] ;  /* 0x0000c8004f027a20 */ /* 0x002fca0000410000 */
[----:B------:R-:W1:Y:S08]  /*2870*/  MUFU.TANH R28, R23 ;  /* 0x00000017001c7308 */ /* 0x000e700000002400 */
[----:B------:R5:W1:Y:S08]  /*2880*/  MUFU.TANH R84, R2 ;  /* 0x0000000200547308 */ /* 0x000a700000002400 */
[----:B------:R-:W1:Y:S01]  /*2890*/  MUFU.TANH R54, R54 ;  /* 0x0000003600367308 */ /* 0x000e620000002400 */
[----:B-----5:R-:W-:-:S07]  /*28a0*/  FMUL.FTZ R2, R80, c[0x0][0x320] ;  /* 0x0000c80050027a20 */ /* 0x020fce0000410000 */
        /* <DEDUP_REMOVED lines=17> */
[----:B------:R5:W1:Y:S02]  /*29c0*/  MUFU.TANH R68, R2 ;  /* 0x0000000200447308 */ /* 0x000a640000002400 */
[----:B-----5:R-:W-:-:S06]  /*29d0*/  FMUL.FTZ R2, R75, c[0x0][0x320] ;  /* 0x0000c8004b027a20 */ /* 0x020fcc0000410000 */
[----:B------:R5:W1:Y:S02]  /*29e0*/  MUFU.TANH R31, R2 ;  /* 0x00000002001f7308 */ /* 0x000a640000002400 */
[----:B-----5:R-:W-:-:S06]  /*29f0*/  FMUL.FTZ R2, R55, c[0x0][0x320] ;  /* 0x0000c80037027a20 */ /* 0x020fcc0000410000 */
[----:B------:R1:W1:Y:S01]  /*2a00*/  MUFU.TANH R40, R2 ;  /* 0x0000000200287308 */ /* 0x0002620000002400 */
[----:B------:R-:W-:Y:S06]  /*2a10*/  BAR.SYNC.DEFER_BLOCKING 0x0 ;  /* 0x0000000000007b1d */ /* 0x000fec0000010000 */
[----:B------:R-:W-:Y:S05]  /*2a20*/  @P0 BRA `(.L_x_1) ;  /* 0x0000048000000947 */ /* 0x000fea0003800000 */
[----:B--234-:R-:W-:Y:S01]  /*2a30*/  ULEA UR4, UR7, UR10, 0x6 ;  /* 0x0000000a07047291 */ /* 0x01cfe2000f8e303f */
[----:B------:R-:W-:Y:S01]  /*2a40*/  PLOP3.LUT P1, PT, PT, PT, UP1, 0x80, 0x0 ;  /* 0x000000000000781c */ /* 0x000fe20003f2f018 */
[----:B------:R-:W-:Y:S01]  /*2a50*/  IMAD.MOV.U32 R236, RZ, RZ, RZ ;  /* 0x000000ffffec7224 */ /* 0x000fe200078e00ff */
[----:B------:R-:W-:-:S03]  /*2a60*/  PLOP3.LUT P0, PT, PT, PT, UP1, 0x80, 0x0 ;  /* 0x000000000000781c */ /* 0x000fc60003f0f018 */
[----:B------:R-:W-:-:S05]  /*2a70*/  IMAD.U32 R4, RZ, RZ, UR4 ;  /* 0x00000004ff047e24 */ /* 0x000fca000f8e00ff */
[----:B------:R-:W-:-:S05]  /*2a80*/  IADD3 R4, R4, -0x80, R156 ;  /* 0xffffff8004047810 */ /* 0x000fca0007ffe09c */
[----:B------:R-:W-:-:S04]  /*2a90*/  @P1 IMAD.HI.U32 R5, R4, c[0x0][0x2bc], RZ ;  /* 0x0000af0004051a27 */ /* 0x000fc800078e00ff */
[----:B-1----:R-:W-:Y:S01]  /*2aa0*/  IMAD.MOV.U32 R2, RZ, RZ, R4 ;  /* 0x000000ffff027224 */ /* 0x002fe200078e0004 */
[----:B------:R-:W-:-:S04]  /*2ab0*/  @P0 SHF.R.U32.HI R2, RZ, c[0x0][0x2c0], R5 ;  /* 0x0000b000ff020a19 */ /* 0x000fc80000011605 */
[----:B------:R-:W-:-:S04]  /*2ac0*/  @!P2 IADD3 R5, P0, R2, UR12, RZ ;  /* 0x0000000c0205ac10 */ /* 0x000fc8000ff1e0ff */
[----:B------:R-:W-:Y:S02]  /*2ad0*/  @!P2 LEA.HI.X.SX32 R7, R2, UR11, 0x1, P0 ;  /* 0x0000000b0207ac11 */ /* 0x000fe400080f0eff */
[----:B------:R-:W-:-:S04]  /*2ae0*/  @!P2 LEA R6, P0, R5, c[0x0][0x2a0], 0x2 ;  /* 0x0000a8000506aa11 */ /* 0x000fc800078010ff */
[----:B------:R-:W-:-:S05]  /*2af0*/  @!P2 LEA.HI.X R7, R5, c[0x0][0x2a4], R7, 0x2, P0 ;  /* 0x0000a9000507aa11 */ /* 0x000fca00000f1407 */
[----:B------:R-:W2:Y:S01]  /*2b00*/  @!P2 LDG.E R236, [R6.64] ;  /* 0x0000000e06eca981 */ /* 0x000ea2000c1e1900 */
[----:B------:R-:W-:Y:S01]  /*2b10*/  IMAD.MOV R2, RZ, RZ, -R2 ;  /* 0x000000ffff027224 */ /* 0x000fe200078e0a02 */
[----:B------:R-:W-:Y:S01]  /*2b20*/  SEL R20, RZ, 0x10, P3 ;  /* 0x00000010ff147807 */ /* 0x000fe20001800000 */
[----:B------:R-:W-:Y:S01]  /*2b30*/  IMAD.WIDE R14, R56, 0x2, RZ ;  /* 0x00000002380e7825 */ /* 0x000fe200078e02ff */
[----:B------:R-:W-:Y:S02]  /*2b40*/  SEL R11, RZ, 0x10, P4 ;  /* 0x00000010ff0b7807 */ /* 0x000fe40002000000 */
[----:B------:R-:W-:Y:S01]  /*2b50*/  IADD3 R18, -R20, 0x10, RZ ;  /* 0x0000001014127810 */ /* 0x000fe20007ffe1ff */
[----:B------:R-:W-:Y:S01]  /*2b60*/  IMAD R238, R2, c[0x0][0x2b8], R4 ;  /* 0x0000ae0002ee7a24 */ /* 0x000fe200078e0204 */
[----:B------:R-:W-:Y:S02]  /*2b70*/  IADD3 R16, -R11, 0x10, RZ ;  /* 0x000000100b107810 */ /* 0x000fe40007ffe1ff */
[----:B------:R-:W-:Y:S01]  /*2b80*/  LOP3.LUT R18, R18, 0xf, RZ, 0xc0, !PT ;  /* 0x0000000f12127812 */ /* 0x000fe200078ec0ff */
[----:B------:R-:W-:Y:S01]  /*2b90*/  IMAD.WIDE.U32 R4, R238, c[0x0][0x1e0], RZ ;  /* 0x00007800ee047a25 */ /* 0x000fe200078e00ff */
[----:B------:R-:W-:-:S02]  /*2ba0*/  SHF.R.S32.HI R2, RZ, 0x1f, R238 ;  /* 0x0000001fff027819 */ /* 0x000fc400000114ee */
[----:B------:R-:W-:Y:S02]  /*2bb0*/  LOP3.LUT R16, R16, 0xf, RZ, 0xc0, !PT ;  /* 0x0000000f10107812 */ /* 0x000fe400078ec0ff */
[----:B------:R-:W-:Y:S01]  /*2bc0*/  IADD3 R12, -R152, 0x10, RZ ;  /* 0x00000010980c7810 */ /* 0x000fe20007ffe1ff */
[----:B------:R-:W-:-:S03]  /*2bd0*/  IMAD R2, R2, c[0x0][0x1e0], RZ ;  /* 0x0000780002027a24 */ /* 0x000fc600078e02ff */
[----:B------:R-:W-:Y:S01]  /*2be0*/  LOP3.LUT R12, R12, 0xf, RZ, 0xc0, !PT ;  /* 0x0000000f0c0c7812 */ /* 0x000fe200078ec0ff */
[----:B------:R-:W-:-:S04]  /*2bf0*/  IMAD R2, R238, c[0x0][0x1e4], R2 ;  /* 0x00007900ee027a24 */ /* 0x000fc800078e0202 */
[----:B------:R-:W-:Y:S01]  /*2c00*/  IMAD.IADD R5, R5, 0x1, R2 ;  /* 0x0000000105057824 */ /* 0x000fe200078e0202 */
[----:B--2---:R-:W-:-:S03]  /*2c10*/  SHF.R.S32.HI R2, RZ, 0x1f, R236 ;  /* 0x0000001fff027819 */ /* 0x004fc600000114ec */
[----:B------:R-:W-:-:S04]  /*2c20*/  IMAD.WIDE.U32 R4, R236, c[0x0][0x1f0], R4 ;  /* 0x00007c00ec047a25 */ /* 0x000fc800078e0004 */
[----:B------:R-:W-:-:S04]  /*2c30*/  IMAD R2, R2, c[0x0][0x1f0], RZ ;  /* 0x00007c0002027a24 */ /* 0x000fc800078e02ff */
[----:B------:R-:W-:Y:S01]  /*2c40*/  IMAD R6, R236, c[0x0][0x1f4], R2 ;  /* 0x00007d00ec067a24 */ /* 0x000fe200078e0202 */
[----:B------:R-:W-:-:S04]  /*2c50*/  IADD3 R2, P0, R4, UR18, RZ ;  /* 0x0000001204027c10 */ /* 0x000fc8000ff1e0ff */
[----:B------:R-:W-:Y:S02]  /*2c60*/  IADD3.X R4, R5, UR16, R6, P0, !PT ;  /* 0x0000001005047c10 */ /* 0x000fe400087fe406 */
[C---:B------:R-:W-:Y:S02]  /*2c70*/  LEA R9, P0, R2.reuse, c[0x0][0x1c8], 0x1 ;  /* 0x0000720002097a11 */ /* 0x040fe400078008ff */
[----:B------:R-:W-:Y:S02]  /*2c80*/  SHF.R.S32.HI R5, RZ, 0x1f, R155 ;  /* 0x0000001fff057819 */ /* 0x000fe4000001149b */
[----:B------:R-:W-:Y:S02]  /*2c90*/  LEA.HI.X R4, R2, c[0x0][0x1cc], R4, 0x1, P0 ;  /* 0x0000730002047a11 */ /* 0x000fe400000f0c04 */
[----:B------:R-:W1:Y:S01]  /*2ca0*/  SHFL.IDX PT, R2, R9, 0x1, 0x1c1f ;  /* 0x003c1f0009027f89 */ /* 0x000e6200000e0000 */
[----:B------:R-:W-:Y:S02]  /*2cb0*/  LEA.HI R5, R5, R155, RZ, 0x3 ;  /* 0x0000009b05057211 */ /* 0x000fe400078f18ff */
[----:B------:R-:W-:Y:S01]  /*2cc0*/  SHF.R.S32.HI R6, RZ, 0x1f, R154 ;  /* 0x0000001fff067819 */ /* 0x000fe2000001149a */
[----:B------:R-:W2:Y:S03]  /*2cd0*/  SHFL.IDX PT, R8, R4, 0x1, 0x1c1f ;  /* 0x003c1f0004087f89 */ /* 0x000ea600000e0000 */
[----:B------:R-:W-:Y:S01]  /*2ce0*/  LEA.HI R6, R6, R154, RZ, 0x3 ;  /* 0x0000009a06067211 */ /* 0x000fe200078f18ff */
[----:B------:R-:W3:Y:S03]  /*2cf0*/  SHFL.IDX PT, R9, R9, RZ, 0x1c1f ;  /* 0x001c1fff09097589 */ /* 0x000ee600000e0000 */
[----:B------:R-:W-:Y:S01]  /*2d00*/  LOP3.LUT R6, R6, 0xfffffff8, RZ, 0xc0, !PT ;  /* 0xfffffff806067812 */ /* 0x000fe200078ec0ff */
[----:B------:R4:W5:Y:S04]  /*2d10*/  SHFL.IDX PT, R10, R4, RZ, 0x1c1f ;  /* 0x001c1fff040a7589 */ /* 0x00096800000e0000 */
[----:B------:R-:W-:Y:S01]  /*2d20*/  IMAD.WIDE R6, R6, 0x2, RZ ;  /* 0x0000000206067825 */ /* 0x000fe200078e02ff */
[----:B-1----:R-:W-:-:S04]  /*2d30*/  IADD3 R18, P1, P0, R18, R2, R14 ;  /* 0x0000000212127210 */ /* 0x002fc8000783e00e */
[----:B--2---:R-:W-:Y:S02]  /*2d40*/  IADD3.X R19, RZ, R8, R15, P1, P0 ;  /* 0x00000008ff137210 */ /* 0x004fe40000fe040f */
[----:B---3--:R-:W-:Y:S02]  /*2d50*/  IADD3 R14, P6, R14, R9, RZ ;  /* 0x000000090e0e7210 */ /* 0x008fe40007fde0ff */
[----:B----4-:R-:W-:-:S03]  /*2d60*/  LOP3.LUT R4, R5, 0xfffffff8, RZ, 0xc0, !PT ;  /* 0xfffffff805047812 */ /* 0x010fc600078ec0ff */
[----:B-----5:R-:W-:Y:S01]  /*2d70*/  IMAD.X R15, R15, 0x1, R10, P6 ;  /* 0x000000010f0f7824 */ /* 0x020fe200030e060a */
[----:B------:R-:W-:Y:S01]  /*2d80*/  ISETP.NE.U32.AND P6, PT, R20, RZ, PT ;  /* 0x000000ff1400720c */ /* 0x000fe20003fc5070 */
[----:B------:R-:W-:-:S05]  /*2d90*/  IMAD.WIDE R4, R4, 0x2, RZ ;  /* 0x0000000204047825 */ /* 0x000fca00078e02ff */
[----:B------:R-:W-:-:S04]  /*2da0*/  IADD3 R16, P1, P0, R16, R2, R4 ;  /* 0x0000000210107210 */ /* 0x000fc8000783e004 */
[----:B------:R-:W-:Y:S02]  /*2db0*/  IADD3.X R17, RZ, R8, R5, P1, P0 ;  /* 0x00000008ff117210 */ /* 0x000fe40000fe0405 */
[----:B------:R-:W-:Y:S01]  /*2dc0*/  IADD3 R12, P1, P0, R12, R2, R6 ;  /* 0x000000020c0c7210 */ /* 0x000fe2000783e006 */
[----:B------:R-:W-:-:S03]  /*2dd0*/  IMAD.SHL.U32 R2, R153, 0x2, RZ ;  /* 0x0000000299027824 */ /* 0x000fc600078e00ff */
[----:B------:R-:W-:Y:S02]  /*2de0*/  IADD3.X R13, RZ, R8, R7, P1, P0 ;  /* 0x00000008ff0d7210 */ /* 0x000fe40000fe0407 */
[-C--:B------:R-:W-:Y:S01]  /*2df0*/  IADD3 R8, P1, R4, R9.reuse, RZ ;  /* 0x0000000904087210 */ /* 0x080fe20007f3e0ff */
[----:B------:R1:W-:Y:S01]  /*2e00*/  LDGSTS.E.BYPASS.LTC128B.128 [R2+0x3100], [R14.64], !P3 ;  /* 0x031000000e027fae */ /* 0x0003e2000d901d4e */
[----:B------:R-:W-:-:S03]  /*2e10*/  IADD3 R4, P0, R6, R9, RZ ;  /* 0x0000000906047210 */ /* 0x000fc60007f1e0ff */
[--C-:B------:R-:W-:Y:S01]  /*2e20*/  IMAD.X R9, R5, 0x1, R10.reuse, P1 ;  /* 0x0000000105097824 */ /* 0x100fe200008e060a */
[----:B------:R-:W-:Y:S01]  /*2e30*/  ISETP.NE.U32.AND P1, PT, R11, RZ, PT ;  /* 0x000000ff0b00720c */ /* 0x000fe20003f25070 */
[----:B------:R-:W-:Y:S01]  /*2e40*/  IMAD.X R5, R7, 0x1, R10, P0 ;  /* 0x0000000107057824 */ /* 0x000fe200000e060a */
[----:B------:R-:W-:Y:S02]  /*2e50*/  ISETP.NE.U32.AND P0, PT, R152, RZ, PT ;  /* 0x000000ff9800720c */ /* 0x000fe40003f05070 */
[----:B------:R1:W-:Y:S04]  /*2e60*/  LDGSTS.E.BYPASS.LTC128B.128 [R2+0x4100], [R8.64], !P4 ;  /* 0x0410000008027fae */ /* 0x0003e8000e101d4e */
[----:B------:R1:W-:Y:S04]  /*2e70*/  LDGSTS.E.BYPASS.LTC128B.128 [R2+0x5100], [R4.64], !P5 ;  /* 0x0510000004027fae */ /* 0x0003e8000e901d4e */
[----:B------:R1:W-:Y:S04]  /*2e80*/  LDGSTS.E.BYPASS.LTC128B.128.ZFILL [R2+0x3900], [R18.64], P6 ;  /* 0x0390000012027fae */ /* 0x0003e8000b141d4e */
[----:B------:R1:W-:Y:S04]  /*2e90*/  LDGSTS.E.BYPASS.LTC128B.128.ZFILL [R2+0x4900], [R16.64], P1 ;  /* 0x0490000010027fae */ /* 0x0003e80008941d4e */
[----:B------:R1:W-:Y:S02]  /*2ea0*/  LDGSTS.E.BYPASS.LTC128B.128.ZFILL [R2+0x5900], [R12.64], P0 ;  /* 0x059000000c027fae */ /* 0x0003e40008141d4e */
.L_x_1:
[----:B-1234-:R-:W-:Y:S01]  /*2eb0*/  SHF.R.S32.HI R2, RZ, 0x1f, R57 ;  /* 0x0000001fff027819 */ /* 0x01efe20000011439 */
[----:B------:R-:W-:Y:S01]  /*2ec0*/  IMAD.SHL.U32 R217, R0, 0x2, RZ ;  /* 0x0000000200d97824 */ /* 0x000fe200078e00ff */
[----:B------:R-:W0:Y:S02]  /*2ed0*/  LDGDEPBAR ;  /* 0x00000000000079af */ /* 0x000e240000000000 */
[----:B------:R-:W-:Y:S01]  /*2ee0*/  LEA.HI R4, R2, R57, RZ, 0x2 ;  /* 0x0000003902047211 */ /* 0x000fe200078f10ff */
[----:B------:R-:W-:-:S03]  /*2ef0*/  IMAD R218, R3, 0x2, R217 ;  /* 0x0000000203da7824 */ /* 0x000fc600078e02d9 */
[----:B------:R-:W-:Y:S01]  /*2f00*/  LOP3.LUT R2, R4, 0x7ffffffc, RZ, 0xc0, !PT ;  /* 0x7ffffffc04027812 */ /* 0x000fe200078ec0ff */
[----:B------:R1:W-:Y:S04]  /*2f10*/  STL [R1+0x44], R4 ;  /* 0x0000440401007387 */ /* 0x0003e80000100800 */
[----:B------:R-:W-:Y:S02]  /*2f20*/  IMAD.IADD R2, R57, 0x1, -R2 ;  /* 0x0000000139027824 */ /* 0x000fe400078e0a02 */
[----:B-1----:R-:W-:-:S04]  /*2f30*/  IMAD.U32 R4, RZ, RZ, UR17 ;  /* 0x00000011ff047e24 */ /* 0x002fc8000f8e00ff */
[----:B------:R-:W-:-:S05]  /*2f40*/  IMAD R2, R2, -0x2, R4 ;  /* 0xfffffffe02027824 */ /* 0x000fca00078e0204 */
[C---:B------:R-:W-:Y:S02]  /*2f50*/  ISETP.GT.AND P0, PT, R2.reuse, RZ, PT ;  /* 0x000000ff0200720c */ /* 0x040fe40003f04270 */
[C---:B------:R-:W-:Y:S02]  /*2f60*/  ISETP.GT.AND P1, PT, R2.reuse, 0x1, PT ;  /* 0x000000010200780c */ /* 0x040fe40003f24270 */
[----:B------:R-:W-:Y:S02]  /*2f70*/  ISETP.GT.AND P6, PT, R2, 0x8, PT ;  /* 0x000000080200780c */ /* 0x000fe40003fc4270 */
[----:B------:R-:W-:Y:S02]  /*2f80*/  FSEL R9, R117, -INF , P0 ;  /* 0xff80000075097808 */ /* 0x000fe40000000000 */
[----:B------:R-:W-:Y:S02]  /*2f90*/  FSEL R10, R116, -INF , P1 ;  /* 0xff800000740a7808 */ /* 0x000fe40000800000 */
[----:B------:R-:W-:-:S02]  /*2fa0*/  FSEL R15, R115, -INF , P0 ;  /* 0xff800000730f7808 */ /* 0x000fc40000000000 */
[----:B------:R-:W-:Y:S02]  /*2fb0*/  FSEL R39, R119, -INF , P0 ;  /* 0xff80000077277808 */ /* 0x000fe40000000000 */
[----:B------:R-:W-:Y:S02]  /*2fc0*/  FSEL R32, R121, -INF , P0 ;  /* 0xff80000079207808 */ /* 0x000fe40000000000 */
[----:B------:R-:W-:Y:S02]  /*2fd0*/  ISETP.GT.AND P0, PT, R2, 0x9, PT ;  /* 0x000000090200780c */ /* 0x000fe40003f04270 */
[----:B------:R-:W-:Y:S02]  /*2fe0*/  FSEL R11, R105, -INF , P6 ;  /* 0xff800000690b7808 */ /* 0x000fe40003000000 */
[----:B------:R-:W-:Y:S02]  /*2ff0*/  FMNMX.FTZ R4, R9, R10, !PT ;  /* 0x0000000a09047209 */ /* 0x000fe40007810000 */
        /* <DEDUP_REMOVED lines=9> */
[----:B------:R-:W-:Y:S02]  /*3090*/  FSEL R47, R97, -INF , P1 ;  /* 0xff800000612f7808 */ /* 0x000fe40000800000 */
[----:B------:R-:W-:Y:S02]  /*30a0*/  FSEL R107, R99, -INF , P1 ;  /* 0xff800000636b7808 */ /* 0x000fe40000800000 */
[----:B------:R-:W-:Y:S02]  /*30b0*/  FSEL R100, R102, -INF , P1 ;  /* 0xff80000066647808 */ /* 0x000fe40000800000 */
[----:B------:R-:W-:-:S02]  /*30c0*/  ISETP.GT.AND P1, PT, R2, 0x11, PT ;  /* 0x000000110200780c */ /* 0x000fc40003f24270 */
[----:B------:R-:W-:Y:S02]  /*30d0*/  FMNMX.FTZ R4, R14, R4, !PT ;  /* 0x000000040e047209 */ /* 0x000fe40007810000 */
[----:B------:R-:W-:Y:S02]  /*30e0*/  FSEL R46, R106, -INF , P0 ;  /* 0xff8000006a2e7808 */ /* 0x000fe40000000000 */
[----:B------:R-:W-:Y:S02]  /*30f0*/  FSEL R38, R112, -INF , P0 ;  /* 0xff80000070267808 */ /* 0x000fe40000000000 */
[----:B------:R-:W-:Y:S02]  /*3100*/  ISETP.GT.AND P0, PT, R2, 0x18, PT ;  /* 0x000000180200780c */ /* 0x000fe40003f04270 */
[----:B------:R-:W-:Y:S02]  /*3110*/  FSEL R48, R96, -INF , P1 ;  /* 0xff80000060307808 */ /* 0x000fe40000800000 */
[----:B------:R-:W-:-:S02]  /*3120*/  FMNMX.FTZ R4, R47, R4, !PT ;  /* 0x000000042f047209 */ /* 0x000fc40007810000 */
        /* <DEDUP_REMOVED lines=9> */
[----:B------:R-:W-:Y:S02]  /*31c0*/  ISETP.GT.AND P6, PT, R2, 0x20, PT ;  /* 0x000000200200780c */ /* 0x000fe40003fc4270 */
[----:B------:R-:W-:Y:S02]  /*31d0*/  FMNMX.FTZ R4, R49, R4, !PT ;  /* 0x0000000431047209 */ /* 0x000fe40007810000 */
[----:B------:R-:W-:-:S02]  /*31e0*/  FMNMX.FTZ R5, R15, R16, !PT ;  /* 0x000000100f057209 */ /* 0x000fc40007810000 */
[----:B------:R-:W-:Y:S02]  /*31f0*/  FSEL R57, R93, -INF , P1 ;  /* 0xff8000005d397808 */ /* 0x000fe40000800000 */
[----:B------:R-:W-:Y:S02]  /*3200*/  FSEL R128, R98, -INF , P1 ;  /* 0xff80000062807808 */ /* 0x000fe40000800000 */
[----:B------:R-:W-:Y:S02]  /*3210*/  FSEL R101, R101, -INF , P1 ;  /* 0xff80000065657808 */ /* 0x000fe40000800000 */
[----:B------:R-:W-:Y:S02]  /*3220*/  ISETP.GT.AND P1, PT, R2, 0x21, PT ;  /* 0x000000210200780c */ /* 0x000fe40003f24270 */
[----:B------:R-:W-:Y:S02]  /*3230*/  FSEL R131, R79, -INF , P6 ;  /* 0xff8000004f837808 */ /* 0x000fe40003000000 */
[----:B------:R-:W-:-:S02]  /*3240*/  FMNMX.FTZ R4, R50, R4, !PT ;  /* 0x0000000432047209 */ /* 0x000fc40007810000 */
[----:B------:R-:W-:Y:S02]  /*3250*/  FMNMX.FTZ R5, R17, R5, !PT ;  /* 0x0000000511057209 */ /* 0x000fe40007810000 */
[----:B------:R-:W-:Y:S02]  /*3260*/  FSEL R58, R58, -INF , P0 ;  /* 0xff8000003a3a7808 */ /* 0x000fe40000000000 */
[----:B------:R-:W-:Y:S02]  /*3270*/  FSEL R129, R91, -INF , P0 ;  /* 0xff8000005b817808 */ /* 0x000fe40000000000 */
[----:B------:R-:W-:Y:S02]  /*3280*/  FSEL R102, R94, -INF , P0 ;  /* 0xff8000005e667808 */ /* 0x000fe40000000000 */
[----:B------:R-:W-:Y:S02]  /*3290*/  ISETP.GT.AND P0, PT, R2, 0x28, PT ;  /* 0x000000280200780c */ /* 0x000fe40003f04270 */
[----:B------:R-:W-:-:S02]  /*32a0*/  FSEL R154, R78, -INF , P1 ;  /* 0xff8000004e9a7808 */ /* 0x000fc40000800000 */
[----:B------:R-:W-:Y:S02]  /*32b0*/  FMNMX.FTZ R4, R131, R4, !PT ;  /* 0x0000000483047209 */ /* 0x000fe40007810000 */
[----:B------:R-:W-:Y:S02]  /*32c0*/  FMNMX.FTZ R5, R18, R5, !PT ;  /* 0x0000000512057209 */ /* 0x000fe40007810000 */
[----:B------:R-:W-:Y:S02]  /*32d0*/  FSEL R164, R76, -INF , P1 ;  /* 0xff8000004ca47808 */ /* 0x000fe40000800000 */
[----:B------:R-:W-:Y:S02]  /*32e0*/  FSEL R187, R84, -INF , P1 ;  /* 0xff80000054bb7808 */ /* 0x000fe40000800000 */
[----:B------:R-:W-:Y:S02]  /*32f0*/  FSEL R184, R87, -INF , P1 ;  /* 0xff80000057b87808 */ /* 0x000fe40000800000 */
[----:B------:R-:W-:-:S02]  /*3300*/  FSEL R153, R72, -INF , P0 ;  /* 0xff80000048997808 */ /* 0x000fc40000000000 */
[----:B------:R-:W-:Y:S02]  /*3310*/  ISETP.GT.AND P1, PT, R2, 0x29, PT ;  /* 0x000000290200780c */ /* 0x000fe40003f24270 */
[----:B------:R-:W-:Y:S02]  /*3320*/  FMNMX.FTZ R4, R154, R4, !PT ;  /* 0x000000049a047209 */ /* 0x000fe40007810000 */
[----:B------:R-:W-:Y:S02]  /*3330*/  FMNMX.FTZ R5, R51, R5, !PT ;  /* 0x0000000533057209 */ /* 0x000fe40007810000 */
[----:B------:R-:W-:Y:S02]  /*3340*/  FSEL R165, R74, -INF , P0 ;  /* 0xff8000004aa57808 */ /* 0x000fe40000000000 */
[----:B------:R-:W-:Y:S02]  /*3350*/  FSEL R190, R70, -INF , P0 ;  /* 0xff80000046be7808 */ /* 0x000fe40000000000 */
[----:B------:R-:W-:-:S02]  /*3360*/  FSEL R186, R68, -INF , P0 ;  /* 0xff80000044ba7808 */ /* 0x000fc40000000000 */
[----:B------:R-:W-:Y:S02]  /*3370*/  FSEL R152, R73, -INF , P1 ;  /* 0xff80000049987808 */ /* 0x000fe40000800000 */
[----:B------:R-:W-:Y:S02]  /*3380*/  ISETP.GT.AND P0, PT, R2, 0x30, PT ;  /* 0x000000300200780c */ /* 0x000fe40003f04270 */
[----:B------:R-:W-:Y:S02]  /*3390*/  FMNMX.FTZ R4, R153, R4, !PT ;  /* 0x0000000499047209 */ /* 0x000fe40007810000 */
[----:B------:R-:W-:Y:S02]  /*33a0*/  FMNMX.FTZ R5, R57, R5, !PT ;  /* 0x0000000539057209 */ /* 0x000fe40007810000 */
[----:B------:R-:W-:Y:S02]  /*33b0*/  FSEL R155, R77, -INF , P6 ;  /* 0xff8000004d9b7808 */ /* 0x000fe40003000000 */
[----:B------:R-:W-:-:S02]  /*33c0*/  FSEL R189, R85, -INF , P6 ;  /* 0xff80000055bd7808 */ /* 0x000fc40003000000 */
[----:B------:R-:W-:Y:S02]  /*33d0*/  FSEL R167, R86, -INF , P6 ;  /* 0xff80000056a77808 */ /* 0x000fe40003000000 */
[----:B------:R-:W-:Y:S02]  /*33e0*/  ISETP.GT.AND P6, PT, R2, 0x31, PT ;  /* 0x000000310200780c */ /* 0x000fe40003fc4270 */
[----:B------:R-:W-:Y:S02]  /*33f0*/  FSEL R200, R27, -INF , P0 ;  /* 0xff8000001bc87808 */ /* 0x000fe40000000000 */
[----:B------:R-:W-:Y:S02]  /*3400*/  FMNMX.FTZ R4, R152, R4, !PT ;  /* 0x0000000498047209 */ /* 0x000fe40007810000 */
        /* <DEDUP_REMOVED lines=10> */
[----:B------:R-:W-:Y:S02]  /*34b0*/  FMNMX.FTZ R5, R59, R5, !PT ;  /* 0x000000053b057209 */ /* 0x000fe40007810000 */
[----:B------:R-:W-:Y:S02]  /*34c0*/  ISETP.GT.AND P0, PT, R2, 0x39, PT ;  /* 0x000000390200780c */ /* 0x000fe40003f04270 */
[----:B------:R-:W-:Y:S02]  /*34d0*/  FSEL R202, R22, -INF , P1 ;  /* 0xff80000016ca7808 */ /* 0x000fe40000800000 */
[----:B------:R-:W-:-:S02]  /*34e0*/  FMNMX.FTZ R2, R201, R4, !PT ;  /* 0x00000004c9027209 */ /* 0x000fc40007810000 */
[----:B------:R-:W-:Y:S02]  /*34f0*/  FMNMX.FTZ R6, R32, R36, !PT ;  /* 0x0000002420067209 */ /* 0x000fe40007810000 */
[----:B------:R-:W-:Y:S02]  /*3500*/  FMNMX.FTZ R4, R155, R5, !PT ;  /* 0x000000059b047209 */ /* 0x000fe40007810000 */
[----:B------:R-:W-:Y:S02]  /*3510*/  FSEL R203, R21, -INF , P0 ;  /* 0xff80000015cb7808 */ /* 0x000fe40000000000 */
[----:B------:R-:W-:Y:S02]  /*3520*/  FMNMX.FTZ R2, R202, R2, !PT ;  /* 0x00000002ca027209 */ /* 0x000fe40007810000 */
[----:B------:R-:W-:Y:S02]  /*3530*/  FMNMX.FTZ R5, R37, R6, !PT ;  /* 0x0000000625057209 */ /* 0x000fe40007810000 */
[----:B------:R-:W-:-:S02]  /*3540*/  FMNMX.FTZ R4, R164, R4, !PT ;  /* 0x00000004a4047209 */ /* 0x000fc40007810000 */
[----:B------:R-:W-:Y:S02]  /*3550*/  FMNMX.FTZ R103, R203, R2, !PT ;  /* 0x00000002cb677209 */ /* 0x000fe40007810000 */
[----:B------:R-:W-:Y:S02]  /*3560*/  FMNMX.FTZ R5, R38, R5, !PT ;  /* 0x0000000526057209 */ /* 0x000fe40007810000 */
[----:B------:R-:W-:Y:S01]  /*3570*/  FMNMX.FTZ R2, R165, R4, !PT ;  /* 0x00000004a5027209 */ /* 0x000fe20007810000 */
[----:B------:R-:W1:Y:S01]  /*3580*/  SHFL.BFLY PT, R7, R103, 0x2, 0x1f ;  /* 0x0c401f0067077f89 */ /* 0x000e6200000e0000 */
[----:B------:R-:W-:Y:S02]  /*3590*/  FMNMX.FTZ R4, R100, R5, !PT ;  /* 0x0000000564047209 */ /* 0x000fe40007810000 */
[----:B------:R-:W-:Y:S02]  /*35a0*/  FMNMX.FTZ R2, R166, R2, !PT ;  /* 0x00000002a6027209 */ /* 0x000fe40007810000 */
[----:B------:R-:W-:-:S02]  /*35b0*/  FSEL R205, R28, -INF , P6 ;  /* 0xff8000001ccd7808 */ /* 0x000fc40003000000 */
[----:B------:R-:W-:Y:S02]  /*35c0*/  FMNMX.FTZ R4, R101, R4, !PT ;  /* 0x0000000465047209 */ /* 0x000fe40007810000 */
[----:B------:R-:W-:Y:S02]  /*35d0*/  FMNMX.FTZ R2, R211, R2, !PT ;  /* 0x00000002d3027209 */ /* 0x000fe40007810000 */
[----:B------:R-:W-:Y:S02]  /*35e0*/  FSEL R204, R24, -INF , P1 ;  /* 0xff80000018cc7808 */ /* 0x000fe40000800000 */
[----:B------:R-:W-:Y:S01]  /*35f0*/  FMNMX.FTZ R4, R102, R4, !PT ;  /* 0x0000000466047209 */ /* 0x000fe20007810000 */
[----:B------:R-:W-:Y:S01]  /*3600*/  LDSM.16.MT88.4 R24, [R218+0x100] ;  /* 0x00010000da18783b */ /* 0x000fe20000004200 */
[----:B------:R-:W-:Y:S02]  /*3610*/  FMNMX.FTZ R2, R205, R2, !PT ;  /* 0x00000002cd027209 */ /* 0x000fe40007810000 */
[----:B------:R-:W-:-:S02]  /*3620*/  FSEL R210, R23, -INF , P0 ;  /* 0xff80000017d27808 */ /* 0x000fc40000000000 */
[----:B------:R-:W-:Y:S01]  /*3630*/  FMNMX.FTZ R4, R106, R4, !PT ;  /* 0x000000046a047209 */ /* 0x000fe20007810000 */
[----:B------:R-:W-:Y:S01]  /*3640*/  LDSM.16.MT88.4 R20, [R217+0x1100] ;  /* 0x00110000d914783b */ /* 0x000fe20000004200 */
[----:B------:R-:W-:Y:S02]  /*3650*/  FMNMX.FTZ R2, R204, R2, !PT ;  /* 0x00000002cc027209 */ /* 0x000fe40007810000 */
[----:B------:R-:W-:Y:S02]  /*3660*/  FMNMX.FTZ R5, R39, R44, !PT ;  /* 0x0000002c27057209 */ /* 0x000fe40007810000 */
[----:B------:R-:W-:Y:S02]  /*3670*/  FMNMX.FTZ R4, R167, R4, !PT ;  /* 0x00000004a7047209 */ /* 0x000fe40007810000 */
[----:B------:R-:W-:Y:S02]  /*3680*/  FMNMX.FTZ R6, R210, R2, !PT ;  /* 0x00000002d2067209 */ /* 0x000fe40007810000 */
[----:B------:R-:W-:-:S02]  /*3690*/  FMNMX.FTZ R2, R45, R5, !PT ;  /* 0x000000052d027209 */ /* 0x000fc40007810000 */
[----:B------:R-:W-:Y:S02]  /*36a0*/  FMNMX.FTZ R4, R184, R4, !PT ;  /* 0x00000004b8047209 */ /* 0x000fe40007810000 */
[----:B------:R-:W-:Y:S02]  /*36b0*/  FMNMX.FTZ R2, R46, R2, !PT ;  /* 0x000000022e027209 */ /* 0x000fe40007810000 */
[----:B-1----:R-:W-:Y:S02]  /*36c0*/  FMNMX.FTZ R103, R103, R7, !PT ;  /* 0x0000000767677209 */ /* 0x002fe40007810000 */
[----:B------:R-:W1:Y:S01]  /*36d0*/  SHFL.BFLY PT, R7, R6, 0x2, 0x1f ;  /* 0x0c401f0006077f89 */ /* 0x000e6200000e0000 */
[----:B------:R-:W-:Y:S02]  /*36e0*/  FMNMX.FTZ R4, R186, R4, !PT ;  /* 0x00000004ba047209 */ /* 0x000fe40007810000 */
[----:B------:R-:W-:Y:S01]  /*36f0*/  FMNMX.FTZ R2, R107, R2, !PT ;  /* 0x000000026b027209 */ /* 0x000fe20007810000 */
[----:B------:R-:W2:Y:S01]  /*3700*/  SHFL.BFLY PT, R8, R103, 0x1, 0x1f ;  /* 0x0c201f0067087f89 */ /* 0x000ea200000e0000 */
[----:B------:R-:W-:-:S02]  /*3710*/  FMNMX.FTZ R4, R185, R4, !PT ;  /* 0x00000004b9047209 */ /* 0x000fc40007810000 */
[----:B------:R-:W-:Y:S02]  /*3720*/  FMNMX.FTZ R2, R128, R2, !PT ;  /* 0x0000000280027209 */ /* 0x000fe40007810000 */
[----:B------:R-:W-:Y:S02]  /*3730*/  FSEL R207, R53, -INF , P6 ;  /* 0xff80000035cf7808 */ /* 0x000fe40003000000 */
[----:B------:R-:W-:Y:S02]  /*3740*/  FMNMX.FTZ R4, R239, R4, !PT ;  /* 0x00000004ef047209 */ /* 0x000fe40007810000 */
[----:B------:R-:W-:Y:S02]  /*3750*/  FMNMX.FTZ R2, R129, R2, !PT ;  /* 0x0000000281027209 */ /* 0x000fe40007810000 */
[----:B------:R-:W-:Y:S02]  /*3760*/  FSEL R212, R30, -INF , P1 ;  /* 0xff8000001ed47808 */ /* 0x000fe40000800000 */
[----:B------:R-:W-:-:S02]  /*3770*/  FMNMX.FTZ R4, R207, R4, !PT ;  /* 0x00000004cf047209 */ /* 0x000fc40007810000 */
[----:B------:R-:W-:Y:S02]  /*3780*/  FMNMX.FTZ R2, R130, R2, !PT ;  /* 0x0000000282027209 */ /* 0x000fe40007810000 */
[----:B------:R-:W-:Y:S02]  /*3790*/  FSEL R214, R29, -INF , P0 ;  /* 0xff8000001dd67808 */ /* 0x000fe40000000000 */
[----:B------:R-:W-:Y:S01]  /*37a0*/  FMNMX.FTZ R4, R212, R4, !PT ;  /* 0x00000004d4047209 */ /* 0x000fe20007810000 */
[----:B------:R-:W-:Y:S01]  /*37b0*/  LDSM.16.MT88.4 R28, [R217+0x100] ;  /* 0x00010000d91c783b */ /* 0x000fe20000004200 */
[----:B------:R-:W-:Y:S02]  /*37c0*/  FMNMX.FTZ R5, R189, R2, !PT ;  /* 0x00000002bd057209 */ /* 0x000fe40007810000 */
[----:B------:R-:W-:Y:S02]  /*37d0*/  FMNMX.FTZ R4, R214, R4, !PT ;  /* 0x00000004d6047209 */ /* 0x000fe40007810000 */
[----:B------:R-:W-:-:S02]  /*37e0*/  FMNMX.FTZ R5, R187, R5, !PT ;  /* 0x00000005bb057209 */ /* 0x000fc40007810000 */
[----:B-1----:R-:W-:Y:S02]  /*37f0*/  FMNMX.FTZ R2, R6, R7, !PT ;  /* 0x0000000706027209 */ /* 0x002fe40007810000 */
[----:B------:R-:W-:Y:S01]  /*3800*/  SHFL.BFLY PT, R7, R4, 0x2, 0x1f ;  /* 0x0c401f0004077f89 */ /* 0x000fe200000e0000 */
[----:B------:R-:W-:Y:S02]  /*3810*/  FMNMX.FTZ R5, R190, R5, !PT ;  /* 0x00000005be057209 */ /* 0x000fe40007810000 */
[----:B--2---:R-:W-:Y:S02]  /*3820*/  FMNMX.FTZ R103, R103, R8, !PT ;  /* 0x0000000867677209 */ /* 0x004fe40007810000 */
[----:B------:R-:W-:Y:S01]  /*3830*/  FMNMX.FTZ R5, R188, R5, !PT ;  /* 0x00000005bc057209 */ /* 0x000fe20007810000 */
[----:B------:R-:W1:Y:S01]  /*3840*/  SHFL.BFLY PT, R8, R2, 0x1, 0x1f ;  /* 0x0c201f0002087f89 */ /* 0x000e6200000e0000 */
[----:B------:R-:W-:Y:S01]  /*3850*/  FSEL R215, R40, -INF , P6 ;  /* 0xff80000028d77808 */ /* 0x000fe20003000000 */
[----:B------:R-:W-:Y:S01]  /*3860*/  FMUL.FTZ R13, R103, c[0x0][0x2d0] ;  /* 0x0000b400670d7a20 */ /* 0x000fe20000410000 */
[----:B------:R-:W-:Y:S01]  /*3870*/  FMNMX.FTZ R5, R137, R5, !PT ;  /* 0x0000000589057209 */ /* 0x000fe20007810000 */
[----:B------:R-:W-:Y:S01]  /*3880*/  LDSM.16.MT88.4 R40, [R218+0x2100] ;  /* 0x00210000da28783b */ /* 0x000fe20000004200 */
[----:B------:R-:W-:-:S02]  /*3890*/  FSETP.NEU.FTZ.AND P6, PT, R103, -INF , PT ;  /* 0xff8000006700780b */ /* 0x000fc40003fdd000 */
[----:B------:R-:W-:Y:S02]  /*38a0*/  FSEL R234, R34, -INF , P1 ;  /* 0xff80000022ea7808 */ /* 0x000fe40000800000 */
[----:B------:R-:W-:Y:S02]  /*38b0*/  FMNMX.FTZ R5, R215, R5, !PT ;  /* 0x00000005d7057209 */ /* 0x000fe40007810000 */
[----:B------:R-:W-:Y:S02]  /*38c0*/  FSEL R13, R13, RZ, P6 ;  /* 0x000000ff0d0d7208 */ /* 0x000fe40003000000 */
[----:B------:R-:W-:Y:S02]  /*38d0*/  FSEL R237, R33, -INF , P0 ;  /* 0xff80000021ed7808 */ /* 0x000fe40000000000 */
[----:B------:R-:W-:Y:S01]  /*38e0*/  FMNMX.FTZ R5, R234, R5, !PT ;  /* 0x00000005ea057209 */ /* 0x000fe20007810000 */
[----:B------:R-:W-:-:S03]  /*38f0*/  FFMA.FTZ R6, R9, c[0x0][0x2d0], -R13 ;  /* 0x0000b40009067a23 */ /* 0x000fc6000001080d */
[----:B------:R-:W-:Y:S01]  /*3900*/  FMNMX.FTZ R5, R237, R5, !PT ;  /* 0x00000005ed057209 */ /* 0x000fe20007810000 */
[----:B------:R2:W-:Y:S01]  /*3910*/  MUFU.EX2 R192, R6 ;  /* 0x0000000600c07308 */ /* 0x0005e20000000800 */
[----:B-1----:R-:W-:-:S04]  /*3920*/  FMNMX.FTZ R2, R2, R8, !PT ;  /* 0x0000000802027209 */ /* 0x002fc80007810000 */
[C---:B------:R-:W-:Y:S01]  /*3930*/  FSETP.NEU.FTZ.AND P0, PT, R2.reuse, -INF , PT ;  /* 0xff8000000200780b */ /* 0x040fe20003f1d000 */
[----:B------:R-:W-:-:S05]  /*3940*/  FMUL.FTZ R12, R2, c[0x0][0x2d0] ;  /* 0x0000b400020c7a20 */ /* 0x000fca0000410000 */
[----:B------:R-:W-:Y:S02]  /*3950*/  FSEL R12, R12, RZ, P0 ;  /* 0x000000ff0c0c7208 */ /* 0x000fe40000000000 */
[----:B--2---:R-:W-:Y:S01]  /*3960*/  FMNMX.FTZ R6, R4, R7, !PT ;  /* 0x0000000704067209 */ /* 0x004fe20007810000 */
[----:B------:R-:W-:Y:S01]  /*3970*/  FFMA.FTZ R4, R10, c[0x0][0x2d0], -R13 ;  /* 0x0000b4000a047a23 */ /* 0x000fe2000001080d */
[----:B------:R-:W-:Y:S01]  /*3980*/  SHFL.BFLY PT, R7, R5, 0x2, 0x1f ;  /* 0x0c401f0005077f89 */ /* 0x000fe200000e0000 */
[--C-:B------:R-:W-:Y:S02]  /*3990*/  FFMA.FTZ R0, R16, c[0x0][0x2d0], -R12.reuse ;  /* 0x0000b40010007a23 */ /* 0x100fe4000001080c */
[----:B------:R1:W-:Y:S01]  /*39a0*/  MUFU.EX2 R19, R4 ;  /* 0x0000000400137308 */ /* 0x0003e20000000800 */
[----:B------:R-:W2:Y:S01]  /*39b0*/  SHFL.BFLY PT, R105, R6, 0x1, 0x1f ;  /* 0x0c201f0006697f89 */ /* 0x000ea200000e0000 */
[----:B------:R-:W-:-:S06]  /*39c0*/  FFMA.FTZ R3, R18, c[0x0][0x2d0], -R12 ;  /* 0x0000b40012037a23 */ /* 0x000fcc000001080c */
[----:B------:R3:W-:Y:S01]  /*39d0*/  MUFU.EX2 R197, R0 ;  /* 0x0000000000c57308 */ /* 0x0007e20000000800 */
[----:B-1----:R-:W-:-:S07]  /*39e0*/  FFMA.FTZ R4, R11, c[0x0][0x2d0], -R13 ;  /* 0x0000b4000b047a23 */ /* 0x002fce000001080d */
[----:B------:R-:W-:Y:S01]  /*39f0*/  MUFU.EX2 R182, R3 ;  /* 0x0000000300b67308 */ /* 0x000fe20000000800 */
[----:B---3--:R-:W-:-:S07]  /*3a00*/  FFMA.FTZ R0, R17, c[0x0][0x2d0], -R12 ;  /* 0x0000b40011007a23 */ /* 0x008fce000001080c */
[----:B------:R1:W-:Y:S01]  /*3a10*/  MUFU.EX2 R136, R4 ;  /* 0x0000000400887308 */ /* 0x0003e20000000800 */
[----:B--2---:R-:W-:-:S04]  /*3a20*/  FMNMX.FTZ R105, R6, R105, !PT ;  /* 0x0000006906697209 */ /* 0x004fc80007810000 */
[C---:B------:R-:W-:Y:S01]  /*3a30*/  FSETP.NEU.FTZ.AND P0, PT, R105.reuse, -INF , PT ;  /* 0xff8000006900780b */ /* 0x040fe20003f1d000 */
[----:B-1----:R-:W-:Y:S02]  /*3a40*/  FFMA.FTZ R4, R14, c[0x0][0x2d0], -R13 ;  /* 0x0000b4000e047a23 */ /* 0x002fe4000001080d */
[----:B------:R1:W-:Y:S08]  /*3a50*/  MUFU.EX2 R14, R0 ;  /* 0x00000000000e7308 */ /* 0x0003f00000000800 */
[----:B------:R2:W3:Y:S01]  /*3a60*/  MUFU.EX2 R181, R4 ;  /* 0x0000000400b57308 */ /* 0x0004e20000000800 */
[----:B-1----:R-:W-:-:S05]  /*3a70*/  FMUL.FTZ R0, R105, c[0x0][0x2d0] ;  /* 0x0000b40069007a20 */ /* 0x002fca0000410000 */
[----:B------:R-:W-:Y:S01]  /*3a80*/  FSEL R0, R0, RZ, P0 ;  /* 0x000000ff00007208 */ /* 0x000fe20000000000 */
[----:B--2---:R-:W-:Y:S01]  /*3a90*/  FFMA.FTZ R4, R15, c[0x0][0x2d0], -R12 ;  /* 0x0000b4000f047a23 */ /* 0x004fe2000001080c */
[----:B---3--:R-:W-:Y:S01]  /*3aa0*/  F2FP.BF16.PACK_AB R6, R181, R136 ;  /* 0x00000088b506723e */ /* 0x008fe200000010ff */
[----:B------:R-:W-:Y:S02]  /*3ab0*/  IMAD.MOV.U32 R15, RZ, RZ, R19 ;  /* 0x000000ffff0f7224 */ /* 0x000fe400078e0013 */
[----:B------:R1:W2:Y:S01]  /*3ac0*/  MUFU.EX2 R196, R4 ;  /* 0x0000000400c47308 */ /* 0x0002a20000000800 */
[--C-:B------:R-:W-:Y:S01]  /*3ad0*/  FFMA.FTZ R3, R32, c[0x0][0x2d0], -R0.reuse ;  /* 0x0000b40020037a23 */ /* 0x100fe20000010800 */
[----:B------:R-:W-:Y:S01]  /*3ae0*/  LDSM.16.MT88.4 R16, [R218+0x1100] ;  /* 0x00110000da10783b */ /* 0x000fe20000004200 */
[----:B------:R-:W-:-:S03]  /*3af0*/  FFMA.FTZ R8, R37, c[0x0][0x2d0], -R0 ;  /* 0x0000b40025087a23 */ /* 0x000fc60000010800 */
[----:B------:R-:W-:Y:S02]  /*3b00*/  LDSM.16.MT88.4 R32, [R217+0x2100] ;  /* 0x00210000d920783b */ /* 0x000fe40000004200 */
[----:B------:R3:W-:Y:S01]  /*3b10*/  MUFU.EX2 R251, R3 ;  /* 0x0000000300fb7308 */ /* 0x0007e20000000800 */
[----:B-1----:R-:W-:-:S07]  /*3b20*/  FMNMX.FTZ R4, R5, R7, !PT ;  /* 0x0000000705047209 */ /* 0x002fce0007810000 */
[----:B------:R1:W-:Y:S01]  /*3b30*/  MUFU.EX2 R252, R8 ;  /* 0x0000000800fc7308 */ /* 0x0003e20000000800 */
[----:B------:R-:W-:Y:S01]  /*3b40*/  F2FP.BF16.PACK_AB R7, R182, R14 ;  /* 0x0000000eb607723e */ /* 0x000fe200000010ff */
[----:B------:R-:W4:Y:S01]  /*3b50*/  SHFL.BFLY PT, R5, R4, 0x1, 0x1f ;  /* 0x0c201f0004057f89 */ /* 0x000f2200000e0000 */
[----:B---3--:R-:W-:-:S05]  /*3b60*/  FFMA.FTZ R3, R36, c[0x0][0x2d0], -R0 ;  /* 0x0000b40024037a23 */ /* 0x008fca0000010800 */
[----:B------:R3:W-:Y:S01]  /*3b70*/  MUFU.EX2 R247, R3 ;  /* 0x0000000300f77308 */ /* 0x0007e20000000800 */
[----:B-1----:R-:W-:-:S07]  /*3b80*/  FFMA.FTZ R8, R38, c[0x0][0x2d0], -R0 ;  /* 0x0000b40026087a23 */ /* 0x002fce0000010800 */
[----:B------:R-:W1:Y:S01]  /*3b90*/  MUFU.EX2 R180, R8 ;  /* 0x0000000800b47308 */ /* 0x000e620000000800 */
[----:B----4-:R-:W-:Y:S02]  /*3ba0*/  FMNMX.FTZ R104, R4, R5, !PT ;  /* 0x0000000504687209 */ /* 0x010fe40007810000 */
[----:B------:R-:W-:Y:S02]  /*3bb0*/  F2FP.BF16.PACK_AB R4, R15, R192 ;  /* 0x000000c00f04723e */ /* 0x000fe400000010ff */
[C---:B------:R-:W-:Y:S01]  /*3bc0*/  FSETP.NEU.FTZ.AND P0, PT, R104.reuse, -INF , PT ;  /* 0xff8000006800780b */ /* 0x040fe20003f1d000 */
[----:B---3--:R-:W-:Y:S01]  /*3bd0*/  FMUL.FTZ R3, R104, c[0x0][0x2d0] ;  /* 0x0000b40068037a20 */ /* 0x008fe20000410000 */
[----:B--2---:R-:W-:Y:S02]  /*3be0*/  F2FP.BF16.PACK_AB R5, R197, R196 ;  /* 0x000000c4c505723e */ /* 0x004fe400000010ff */
[----:B-1----:R-:W-:Y:S02]  /*3bf0*/  F2FP.BF16.PACK_AB R10, R180, R252 ;  /* 0x000000fcb40a723e */ /* 0x002fe400000010ff */
[----:B------:R-:W-:-:S02]  /*3c00*/  FSEL R3, R3, RZ, P0 ;  /* 0x000000ff03037208 */ /* 0x000fc40000000000 */
[----:B------:R-:W-:Y:S01]  /*3c10*/  PLOP3.LUT P0, PT, PT, PT, UP0, 0x40, 0x0 ;  /* 0x000000000000781c */ /* 0x000fe20003f0e808 */
[C---:B------:R-:W-:Y:S02]  /*3c20*/  HMMA.16816.F32.BF16 R124, R4.reuse, R28, RZ ;  /* 0x0000001c047c723c */ /* 0x040fe400000418ff */
[--C-:B------:R-:W-:Y:S02]  /*3c30*/  FFMA.FTZ R8, R39, c[0x0][0x2d0], -R3.reuse ;  /* 0x0000b40027087a23 */ /* 0x100fe40000010803 */
[----:B------:R-:W-:Y:S02]  /*3c40*/  LDSM.16.MT88.4 R36, [R218+0x2500] ;  /* 0x00250000da24783b */ /* 0x000fe40000004200 */
[----:B------:R1:W-:Y:S02]  /*3c50*/  MUFU.EX2 R244, R8 ;  /* 0x0000000800f47308 */ /* 0x0003e40000000800 */
[C---:B------:R-:W-:Y:S08]  /*3c60*/  HMMA.16816.F32.BF16 R120, R4.reuse, R24, RZ ;  /* 0x000000180478723c */ /* 0x040ff000000418ff */
[----:B------:R-:W-:Y:S01]  /*3c70*/  HMMA.16816.F32.BF16 R116, R4, R20, RZ ;  /* 0x000000140474723c */ /* 0x000fe200000418ff */
[----:B-1----:R-:W-:-:S07]  /*3c80*/  FFMA.FTZ R8, R44, c[0x0][0x2d0], -R3 ;  /* 0x0000b4002c087a23 */ /* 0x002fce0000010803 */
[C---:B------:R-:W-:Y:S01]  /*3c90*/  HMMA.16816.F32.BF16 R112, R4.reuse, R16, RZ ;  /* 0x000000100470723c */ /* 0x040fe200000418ff */
[----:B------:R1:W2:Y:S07]  /*3ca0*/  MUFU.EX2 R243, R8 ;  /* 0x0000000800f37308 */ /* 0x0002ae0000000800 */
[C---:B------:R-:W-:Y:S08]  /*3cb0*/  HMMA.16816.F32.BF16 R108, R4.reuse, R32, RZ ;  /* 0x00000020046c723c */ /* 0x040ff000000418ff */
[----:B------:R-:W-:Y:S01]  /*3cc0*/  HMMA.16816.F32.BF16 R96, R4, R40, RZ ;  /* 0x000000280460723c */ /* 0x000fe200000418ff */
[----:B-1----:R-:W-:Y:S01]  /*3cd0*/  FFMA.FTZ R8, R45, c[0x0][0x2d0], -R3 ;  /* 0x0000b4002d087a23 */ /* 0x002fe20000010803 */
[----:B--2---:R-:W-:-:S03]  /*3ce0*/  F2FP.BF16.PACK_AB R9, R243, R244 ;  /* 0x000000f4f309723e */ /* 0x004fc600000010ff */
[----:B------:R1:W-:Y:S03]  /*3cf0*/  MUFU.EX2 R246, R8 ;  /* 0x0000000800f67308 */ /* 0x0003e60000000800 */
[C---:B------:R-:W-:Y:S08]  /*3d00*/  HMMA.16816.F32.BF16 R92, R4.reuse, R30, RZ ;  /* 0x0000001e045c723c */ /* 0x040ff000000418ff */
[----:B------:R-:W-:Y:S01]  /*3d10*/  HMMA.16816.F32.BF16 R88, R4, R26, RZ ;  /* 0x0000001a0458723c */ /* 0x000fe200000418ff */
[----:B-1----:R-:W-:-:S07]  /*3d20*/  FFMA.FTZ R8, R46, c[0x0][0x2d0], -R3 ;  /* 0x0000b4002e087a23 */ /* 0x002fce0000010803 */
[C---:B------:R-:W-:Y:S01]  /*3d30*/  HMMA.16816.F32.BF16 R84, R4.reuse, R22, RZ ;  /* 0x000000160454723c */ /* 0x040fe200000418ff */
[----:B------:R1:W2:Y:S07]  /*3d40*/  MUFU.EX2 R250, R8 ;  /* 0x0000000800fa7308 */ /* 0x0002ae0000000800 */
[C---:B------:R-:W-:Y:S08]  /*3d50*/  HMMA.16816.F32.BF16 R80, R4.reuse, R18, RZ ;  /* 0x000000120450723c */ /* 0x040ff000000418ff */
[----:B------:R-:W-:Y:S01]  /*3d60*/  HMMA.16816.F32.BF16 R76, R4, R34, RZ ;  /* 0x00000022044c723c */ /* 0x000fe200000418ff */
[----:B-1----:R-:W-:-:S02]  /*3d70*/  F2FP.BF16.PACK_AB R8, R247, R251 ;  /* 0x000000fbf708723e */ /* 0x002fc400000010ff */
[----:B--2---:R-:W-:-:S05]  /*3d80*/  F2FP.BF16.PACK_AB R11, R250, R246 ;  /* 0x000000f6fa0b723e */ /* 0x004fca00000010ff */
[----:B------:R-:W-:Y:S07]  /*3d90*/  HMMA.16816.F32.BF16 R68, R4, R42, RZ ;  /* 0x0000002a0444723c */ /* 0x000fee00000418ff */
[--C-:B------:R-:W-:Y:S01]  /*3da0*/  FFMA.FTZ R4, R47, c[0x0][0x2d0], -R13.reuse ;  /* 0x0000b4002f047a23 */ /* 0x100fe2000001080d */
[C---:B------:R-:W-:Y:S03]  /*3db0*/  HMMA.16816.F32.BF16 R72, R8.reuse, R28, RZ ;  /* 0x0000001c0848723c */ /* 0x040fe600000418ff */
[----:B------:R1:W-:Y:S05]  /*3dc0*/  MUFU.EX2 R245, R4 ;  /* 0x0000000400f57308 */ /* 0x0003ea0000000800 */
[C---:B------:R-:W-:Y:S01]  /*3dd0*/  HMMA.16816.F32.BF16 R144, R8.reuse, R30, RZ ;  /* 0x0000001e0890723c */ /* 0x040fe200000418ff */
[----:B------:R-:W-:Y:S07]  /*3de0*/  LDSM.16.MT88.4 R28, [R218+0x1500] ;  /* 0x00150000da1c783b */ /* 0x000fee0000004200 */
[----:B------:R-:W-:Y:S01]  /*3df0*/  HMMA.16816.F32.BF16 R64, R8, R24, RZ ;  /* 0x000000180840723c */ /* 0x000fe200000418ff */
[----:B-1----:R-:W-:-:S04]  /*3e00*/  FFMA.FTZ R4, R48, c[0x0][0x2d0], -R13 ;  /* 0x0000b40030047a23 */ /* 0x002fc8000001080d */
[----:B------:R1:W-:Y:S03]  /*3e10*/  MUFU.EX2 R138, R4 ;  /* 0x00000004008a7308 */ /* 0x0003e60000000800 */
[C---:B------:R-:W-:Y:S01]  /*3e20*/  HMMA.16816.F32.BF16 R140, R8.reuse, R26, RZ ;  /* 0x0000001a088c723c */ /* 0x040fe200000418ff */
[----:B------:R-:W-:Y:S07]  /*3e30*/  LDSM.16.MT88.4 R24, [R217+0x500] ;  /* 0x00050000d918783b */ /* 0x000fee0000004200 */
[----:B------:R-:W-:Y:S01]  /*3e40*/  HMMA.16816.F32.BF16 R60, R8, R20, RZ ;  /* 0x00000014083c723c */ /* 0x000fe200000418ff */
[----:B-1----:R-:W-:-:S07]  /*3e50*/  FFMA.FTZ R4, R49, c[0x0][0x2d0], -R13 ;  /* 0x0000b40031047a23 */ /* 0x002fce000001080d */
[C---:B------:R-:W-:Y:S01]  /*3e60*/  HMMA.16816.F32.BF16 R132, R8.reuse, R22, RZ ;  /* 0x000000160884723c */ /* 0x040fe200000418ff */
[----:B------:R-:W-:Y:S01]  /*3e70*/  LDSM.16.MT88.4 R20, [R218+0x500] ;  /* 0x00050000da14783b */ /* 0x000fe20000004200 */
[----:B------:R1:W-:Y:S06]  /*3e80*/  MUFU.EX2 R249, R4 ;  /* 0x0000000400f97308 */ /* 0x0003ec0000000800 */
[C---:B------:R-:W-:Y:S08]  /*3e90*/  HMMA.16816.F32.BF16 R52, R8.reuse, R16, RZ ;  /* 0x000000100834723c */ /* 0x040ff000000418ff */
[----:B------:R-:W-:Y:S01]  /*3ea0*/  HMMA.16816.F32.BF16 R148, R8, R18, RZ ;  /* 0x000000120894723c */ /* 0x000fe200000418ff */
[----:B------:R-:W2:Y:S01]  /*3eb0*/  LDSM.16.MT88.4 R16, [R217+0x1500] ;  /* 0x00150000d910783b */ /* 0x000ea20000004200 */
[----:B-1----:R-:W-:-:S04]  /*3ec0*/  FFMA.FTZ R4, R50, c[0x0][0x2d0], -R13 ;  /* 0x0000b40032047a23 */ /* 0x002fc8000001080d */
[----:B------:R1:W3:Y:S02]  /*3ed0*/  MUFU.EX2 R248, R4 ;  /* 0x0000000400f87308 */ /* 0x0002e40000000800 */
[C---:B------:R-:W-:Y:S08]  /*3ee0*/  HMMA.16816.F32.BF16 R156, R8.reuse, R34, RZ ;  /* 0x00000022089c723c */ /* 0x040ff000000418ff */
[----:B------:R-:W-:Y:S01]  /*3ef0*/  HMMA.16816.F32.BF16 R44, R8, R40, RZ ;  /* 0x00000028082c723c */ /* 0x000fe200000418ff */
[----:B-1----:R-:W-:-:S07]  /*3f00*/  FFMA.FTZ R4, R51, c[0x0][0x2d0], -R12 ;  /* 0x0000b40033047a23 */ /* 0x002fce000001080c */
[C---:B------:R-:W-:Y:S01]  /*3f10*/  HMMA.16816.F32.BF16 R168, R8.reuse, R42, RZ ;  /* 0x0000002a08a8723c */ /* 0x040fe200000418ff */
[----:B---3--:R-:W-:Y:S01]  /*3f20*/  F2FP.BF16.PACK_AB R6, R248, R249 ;  /* 0x000000f9f806723e */ /* 0x008fe200000010ff */
[----:B------:R1:W-:Y:S06]  /*3f30*/  MUFU.EX2 R240, R4 ;  /* 0x0000000400f07308 */ /* 0x0003ec0000000800 */
[----:B------:R-:W-:Y:S01]  /*3f40*/  HMMA.16816.F32.BF16 R48, R8, R32, RZ ;  /* 0x000000200830723c */ /* 0x000fe200000418ff */
[----:B------:R-:W3:Y:S06]  /*3f50*/  LDSM.16.MT88.4 R32, [R217+0x2500] ;  /* 0x00250000d920783b */ /* 0x000eec0000004200 */
[----:B------:R-:W-:-:S02]  /*3f60*/  FFMA.FTZ R8, R102, c[0x0][0x2d0], -R0 ;  /* 0x0000b40066087a23 */ /* 0x000fc40000010800 */
[----:B-1----:R-:W-:Y:S02]  /*3f70*/  FFMA.FTZ R4, R57, c[0x0][0x2d0], -R12 ;  /* 0x0000b40039047a23 */ /* 0x002fe4000001080c */
[----:B------:R1:W-:Y:S01]  /*3f80*/  MUFU.EX2 R233, R8 ;  /* 0x0000000800e97308 */ /* 0x0003e20000000800 */
[----:B------:R-:W-:-:S07]  /*3f90*/  IMAD.MOV.U32 R57, RZ, RZ, R138 ;  /* 0x000000ffff397224 */ /* 0x000fce00078e008a */
[----:B------:R4:W5:Y:S01]  /*3fa0*/  MUFU.EX2 R5, R4 ;  /* 0x0000000400057308 */ /* 0x0009620000000800 */
[----:B-1----:R-:W-:-:S07]  /*3fb0*/  FFMA.FTZ R8, R106, c[0x0][0x2d0], -R0 ;  /* 0x0000b4006a087a23 */ /* 0x002fce0000010800 */
[----:B------:R1:W-:Y:S01]  /*3fc0*/  MUFU.EX2 R213, R8 ;  /* 0x0000000800d57308 */ /* 0x0003e20000000800 */
[----:B----4-:R-:W-:Y:S02]  /*3fd0*/  FFMA.FTZ R4, R58, c[0x0][0x2d0], -R12 ;  /* 0x0000b4003a047a23 */ /* 0x010fe4000001080c */
[----:B-----5:R-:W-:-:S05]  /*3fe0*/  IMAD.MOV.U32 R58, RZ, RZ, R5 ;  /* 0x000000ffff3a7224 */ /* 0x020fca00078e0005 */
[----:B------:R4:W-:Y:S01]  /*3ff0*/  MUFU.EX2 R242, R4 ;  /* 0x0000000400f27308 */ /* 0x0009e20000000800 */
[----:B------:R-:W-:Y:S01]  /*4000*/  F2FP.BF16.PACK_AB R5, R58, R240 ;  /* 0x000000f03a05723e */ /* 0x000fe200000010ff */
[----:B-1----:R-:W-:-:S06]  /*4010*/  FFMA.FTZ R8, R107, c[0x0][0x2d0], -R3 ;  /* 0x0000b4006b087a23 */ /* 0x002fcc0000010803 */
[----:B------:R1:W-:Y:S01]  /*4020*/  MUFU.EX2 R209, R8 ;  /* 0x0000000800d17308 */ /* 0x0003e20000000800 */
[----:B----4-:R-:W-:Y:S02]  /*4030*/  FFMA.FTZ R4, R59, c[0x0][0x2d0], -R12 ;  /* 0x0000b4003b047a23 */ /* 0x010fe4000001080c */
[----:B------:R-:W-:-:S05]  /*4040*/  IMAD.MOV.U32 R59, RZ, RZ, R137 ;  /* 0x000000ffff3b7224 */ /* 0x000fca00078e0089 */
[----:B------:R4:W5:Y:S01]  /*4050*/  MUFU.EX2 R241, R4 ;  /* 0x0000000400f17308 */ /* 0x0009620000000800 */
[----:B-1----:R-:W-:Y:S02]  /*4060*/  FFMA.FTZ R8, R128, c[0x0][0x2d0], -R3 ;  /* 0x0000b40080087a23 */ /* 0x002fe40000010803 */
[----:B------:R-:W-:-:S05]  /*4070*/  IMAD.MOV.U32 R128, RZ, RZ, R180 ;  /* 0x000000ffff807224 */ /* 0x000fca00078e00b4 */
[----:B------:R1:W-:Y:S01]  /*4080*/  MUFU.EX2 R191, R8 ;  /* 0x0000000800bf7308 */ /* 0x0003e20000000800 */
[----:B----4-:R-:W-:Y:S01]  /*4090*/  FFMA.FTZ R4, R100, c[0x0][0x2d0], -R0 ;  /* 0x0000b40064047a23 */ /* 0x010fe20000010800 */
[----:B-----5:R-:W-:Y:S01]  /*40a0*/  F2FP.BF16.PACK_AB R7, R241, R242 ;  /* 0x000000f2f107723e */ /* 0x020fe200000010ff */
[----:B------:R-:W-:-:S05]  /*40b0*/  IMAD.MOV.U32 R100, RZ, RZ, R136 ;  /* 0x000000ffff647224 */ /* 0x000fca00078e0088 */
[----:B------:R4:W-:Y:S01]  /*40c0*/  MUFU.EX2 R235, R4 ;  /* 0x0000000400eb7308 */ /* 0x0009e20000000800 */
[----:B-1----:R-:W-:Y:S02]  /*40d0*/  FFMA.FTZ R8, R129, c[0x0][0x2d0], -R3 ;  /* 0x0000b40081087a23 */ /* 0x002fe40000010803 */
[----:B------:R-:W-:-:S05]  /*40e0*/  IMAD.MOV.U32 R129, RZ, RZ, R14 ;  /* 0x000000ffff817224 */ /* 0x000fca00078e000e */
[----:B------:R1:W-:Y:S01]  /*40f0*/  MUFU.EX2 R208, R8 ;  /* 0x0000000800d07308 */ /* 0x0003e20000000800 */
[----:B------:R-:W-:Y:S02]  /*4100*/  FFMA.FTZ R14, R165, c[0x0][0x2d0], -R12 ;  /* 0x0000b400a50e7a23 */ /* 0x000fe4000001080c */
[----:B----4-:R-:W-:-:S05]  /*4110*/  FFMA.FTZ R4, R101, c[0x0][0x2d0], -R0 ;  /* 0x0000b40065047a23 */ /* 0x010fca0000010800 */
[----:B------:R4:W5:Y:S01]  /*4120*/  MUFU.EX2 R183, R4 ;  /* 0x0000000400b77308 */ /* 0x0009620000000800 */
[----:B-1----:R-:W-:-:S07]  /*4130*/  FFMA.FTZ R8, R130, c[0x0][0x2d0], -R3 ;  /* 0x0000b40082087a23 */ /* 0x002fce0000010803 */
[----:B------:R1:W-:Y:S01]  /*4140*/  MUFU.EX2 R180, R14 ;  /* 0x0000000e00b47308 */ /* 0x0003e20000000800 */
[----:B----4-:R-:W-:-:S07]  /*4150*/  F2FP.BF16.PACK_AB R4, R57, R245 ;  /* 0x000000f53904723e */ /* 0x010fce00000010ff */
[----:B------:R4:W4:Y:S01]  /*4160*/  MUFU.EX2 R206, R8 ;  /* 0x0000000800ce7308 */ /* 0x0009220000000800 */
[----:B--2---:R-:W-:Y:S01]  /*4170*/  HMMA.16816.F32.BF16 R160, R4, R16, R116 ;  /* 0x0000001004a0723c */ /* 0x004fe20000041874 */
[----:B-1----:R-:W-:-:S07]  /*4180*/  FFMA.FTZ R14, R166, c[0x0][0x2d0], -R12 ;  /* 0x0000b400a60e7a23 */ /* 0x002fce000001080c */
[----:B---3--:R-:W-:Y:S01]  /*4190*/  HMMA.16816.F32.BF16 R116, R4, R32, R108 ;  /* 0x000000200474723c */ /* 0x008fe2000004186c */
[----:B----4-:R-:W-:-:S04]  /*41a0*/  FFMA.FTZ R8, R131, c[0x0][0x2d0], -R13 ;  /* 0x0000b40083087a23 */ /* 0x010fc8000001080d */
[----:B------:R1:W-:Y:S03]  /*41b0*/  MUFU.EX2 R199, R8 ;  /* 0x0000000800c77308 */ /* 0x0003e60000000800 */
[C---:B------:R-:W-:Y:S08]  /*41c0*/  HMMA.16816.F32.BF16 R172, R4.reuse, R20, R120 ;  /* 0x0000001404ac723c */ /* 0x040ff00000041878 */
[----:B------:R-:W-:Y:S01]  /*41d0*/  HMMA.16816.F32.BF16 R108, R4, R36, R96 ;  /* 0x00000024046c723c */ /* 0x000fe20000041860 */
[----:B-1----:R-:W-:-:S07]  /*41e0*/  FFMA.FTZ R8, R154, c[0x0][0x2d0], -R13 ;  /* 0x0000b4009a087a23 */ /* 0x002fce000001080d */
[C---:B------:R-:W-:Y:S01]  /*41f0*/  HMMA.16816.F32.BF16 R176, R4.reuse, R24, R124 ;  /* 0x0000001804b0723c */ /* 0x040fe2000004187c */
[----:B------:R-:W-:Y:S01]  /*4200*/  IMAD.MOV.U32 R154, RZ, RZ, R192 ;  /* 0x000000ffff9a7224 */ /* 0x000fe200078e00c0 */
[----:B------:R1:W2:Y:S06]  /*4210*/  MUFU.EX2 R198, R8 ;  /* 0x0000000800c67308 */ /* 0x0002ac0000000800 */
[C---:B------:R-:W-:Y:S08]  /*4220*/  HMMA.16816.F32.BF16 R120, R4.reuse, R26, R92 ;  /* 0x0000001a0478723c */ /* 0x040ff0000004185c */
[----:B------:R-:W-:Y:S01]  /*4230*/  HMMA.16816.F32.BF16 R136, R4, R22, R88 ;  /* 0x000000160488723c */ /* 0x000fe20000041858 */
[----:B-1----:R-:W-:-:S02]  /*4240*/  FFMA.FTZ R8, R153, c[0x0][0x2d0], -R13 ;  /* 0x0000b40099087a23 */ /* 0x002fc4000001080d */
[----:B------:R-:W-:Y:S02]  /*4250*/  IMAD.MOV.U32 R153, RZ, RZ, R197 ;  /* 0x000000ffff997224 */ /* 0x000fe400078e00c5 */
[----:B------:R1:W-:Y:S03]  /*4260*/  MUFU.EX2 R197, R8 ;  /* 0x0000000800c57308 */ /* 0x0003e60000000800 */
[C---:B------:R-:W-:Y:S08]  /*4270*/  HMMA.16816.F32.BF16 R96, R4.reuse, R18, R84 ;  /* 0x000000120460723c */ /* 0x040ff00000041854 */
[----:B------:R-:W-:Y:S01]  /*4280*/  HMMA.16816.F32.BF16 R124, R4, R28, R112 ;  /* 0x0000001c047c723c */ /* 0x000fe20000041870 */
[----:B-1----:R-:W-:-:S07]  /*4290*/  FFMA.FTZ R8, R152, c[0x0][0x2d0], -R13 ;  /* 0x0000b40098087a23 */ /* 0x002fce000001080d */
[C---:B------:R-:W-:Y:S01]  /*42a0*/  HMMA.16816.F32.BF16 R92, R4.reuse, R30, R80 ;  /* 0x0000001e045c723c */ /* 0x040fe20000041850 */
[----:B------:R-:W-:Y:S02]  /*42b0*/  IMAD.MOV.U32 R152, RZ, RZ, R196 ;  /* 0x000000ffff987224 */ /* 0x000fe400078e00c4 */
[----:B------:R1:W-:Y:S05]  /*42c0*/  MUFU.EX2 R196, R8 ;  /* 0x0000000800c47308 */ /* 0x0003ea0000000800 */
[C---:B------:R-:W-:Y:S08]  /*42d0*/  HMMA.16816.F32.BF16 R88, R4.reuse, R34, R76 ;  /* 0x000000220458723c */ /* 0x040ff0000004184c */
[----:B------:R-:W-:Y:S01]  /*42e0*/  HMMA.16816.F32.BF16 R84, R4, R38, R68 ;  /* 0x000000260454723c */ /* 0x000fe20000041844 */
[----:B-1----:R-:W-:-:S02]  /*42f0*/  FFMA.FTZ R8, R155, c[0x0][0x2d0], -R12 ;  /* 0x0000b4009b087a23 */ /* 0x002fc4000001080c */
[----:B------:R-:W-:-:S04]  /*4300*/  IMAD.MOV.U32 R155, RZ, RZ, R100 ;  /* 0x000000ffff9b7224 */ /* 0x000fc800078e0064 */
[----:B-----5:R-:W-:Y:S02]  /*4310*/  F2FP.BF16.PACK_AB R4, R183, R235 ;  /* 0x000000ebb704723e */ /* 0x020fe400000010ff */
[----:B------:R-:W-:Y:S02]  /*4320*/  F2FP.BF16.PACK_AB R5, R191, R209 ;  /* 0x000000d1bf05723e */ /* 0x000fe400000010ff */
[----:B------:R-:W-:Y:S02]  /*4330*/  F2FP.BF16.PACK_AB R6, R213, R233 ;  /* 0x000000e9d506723e */ /* 0x000fe400000010ff */
[----:B------:R-:W-:-:S07]  /*4340*/  F2FP.BF16.PACK_AB R7, R206, R208 ;  /* 0x000000d0ce07723e */ /* 0x000fce00000010ff */
[C---:B------:R-:W-:Y:S08]  /*4350*/  HMMA.16816.F32.BF16 R76, R4.reuse, R20, R64 ;  /* 0x00000014044c723c */ /* 0x040ff00000041840 */
[C---:B------:R-:W-:Y:S08]  /*4360*/  HMMA.16816.F32.BF16 R64, R4.reuse, R32, R48 ;  /* 0x000000200440723c */ /* 0x040ff00000041830 */
[C---:B------:R-:W-:Y:S01]  /*4370*/  HMMA.16816.F32.BF16 R48, R4.reuse, R22, R140 ;  /* 0x000000160430723c */ /* 0x040fe2000004188c */
[----:B------:R-:W1:Y:S06]  /*4380*/  LDSM.16.MT88.4 R20, [R217+0x1900] ;  /* 0x00190000d914783b */ /* 0x000e6c0000004200 */
[----:B------:R-:W-:Y:S01]  /*4390*/  IMAD.MOV.U32 R141, RZ, RZ, R181 ;  /* 0x000000ffff8d7224 */ /* 0x000fe200078e00b5 */
[----:B------:R-:W-:Y:S01]  /*43a0*/  HMMA.16816.F32.BF16 R80, R4, R24, R72 ;  /* 0x000000180450723c */ /* 0x000fe20000041848 */
[----:B------:R3:W-:Y:S01]  /*43b0*/  MUFU.EX2 R181, R14 ;  /* 0x0000000e00b57308 */ /* 0x0007e20000000800 */
[----:B------:R-:W-:-:S02]  /*43c0*/  IMAD.MOV.U32 R143, RZ, RZ, R183 ;  /* 0x000000ffff8f7224 */ /* 0x000fc400078e00b7 */
[----:B------:R-:W-:-:S04]  /*43d0*/  IMAD.MOV.U32 R142, RZ, RZ, R182 ;  /* 0x000000ffff8e7224 */ /* 0x000fc800078e00b6 */
[C---:B------:R-:W-:Y:S01]  /*43e0*/  HMMA.16816.F32.BF16 R72, R4.reuse, R16, R60 ;  /* 0x000000100448723c */ /* 0x040fe2000004183c */
[----:B------:R4:W-:Y:S07]  /*43f0*/  MUFU.EX2 R183, R8 ;  /* 0x0000000800b77308 */ /* 0x0009ee0000000800 */
[----:B------:R-:W-:Y:S01]  /*4400*/  HMMA.16816.F32.BF16 R68, R4, R28, R52 ;  /* 0x0000001c0444723c */ /* 0x000fe20000041834 */
[----:B---3--:R-:W-:-:S04]  /*4410*/  FFMA.FTZ R14, R167, c[0x0][0x2d0], -R0 ;  /* 0x0000b400a70e7a23 */ /* 0x008fc80000010800 */
[----:B------:R3:W-:Y:S03]  /*4420*/  MUFU.EX2 R106, R14 ;  /* 0x0000000e006a7308 */ /* 0x0007e60000000800 */
[----:B------:R-:W-:Y:S01]  /*4430*/  HMMA.16816.F32.BF16 R192, R4, R36, R44 ;  /* 0x0000002404c0723c */ /* 0x000fe2000004182c */
[----:B----4-:R-:W-:-:S04]  /*4440*/  FFMA.FTZ R8, R164, c[0x0][0x2d0], -R12 ;  /* 0x0000b400a4087a23 */ /* 0x010fc8000001080c */
[----:B------:R4:W5:Y:S03]  /*4450*/  MUFU.EX2 R182, R8 ;  /* 0x0000000800b67308 */ /* 0x0009660000000800 */
[----:B------:R-:W-:Y:S01]  /*4460*/  HMMA.16816.F32.BF16 R40, R4, R30, R148 ;  /* 0x0000001e0428723c */ /* 0x000fe20000041894 */
[----:B------:R-:W-:Y:S01]  /*4470*/  LDSM.16.MT88.4 R28, [R217+0x2900] ;  /* 0x00290000d91c783b */ /* 0x000fe20000004200 */
[----:B---3--:R-:W-:-:S06]  /*4480*/  FFMA.FTZ R14, R184, c[0x0][0x2d0], -R0 ;  /* 0x0000b400b80e7a23 */ /* 0x008fcc0000010800 */
[C---:B------:R-:W-:Y:S01]  /*4490*/  HMMA.16816.F32.BF16 R60, R4.reuse, R26, R144 ;  /* 0x0000001a043c723c */ /* 0x040fe20000041890 */
[----:B------:R3:W1:Y:S01]  /*44a0*/  MUFU.EX2 R101, R14 ;  /* 0x0000000e00657308 */ /* 0x0006620000000800 */
[----:B------:R-:W-:Y:S04]  /*44b0*/  LDSM.16.MT88.4 R24, [R218+0x1900] ;  /* 0x00190000da18783b */ /* 0x000fe80000004200 */
[----:B----4-:R-:W-:Y:S01]  /*44c0*/  LDSM.16.MT88.4 R8, [R218+0x900] ;  /* 0x00090000da08783b */ /* 0x010fe20000004200 */
[----:B------:R-:W-:Y:S01]  /*44d0*/  IMAD.MOV.U32 R145, RZ, RZ, R57 ;  /* 0x000000ffff917224 */ /* 0x000fe200078e0039 */
[----:B------:R-:W-:Y:S01]  /*44e0*/  HMMA.16816.F32.BF16 R44, R4, R18, R132 ;  /* 0x00000012042c723c */ /* 0x000fe20000041884 */
[----:B------:R-:W-:Y:S01]  /*44f0*/  IMAD.MOV.U32 R147, RZ, RZ, R59 ;  /* 0x000000ffff937224 */ /* 0x000fe200078e003b */
[----:B------:R-:W4:Y:S01]  /*4500*/  LDSM.16.MT88.4 R16, [R217+0x900] ;  /* 0x00090000d910783b */ /* 0x000f220000004200 */
[----:B------:R-:W-:-:S02]  /*4510*/  IMAD.MOV.U32 R146, RZ, RZ, R58 ;  /* 0x000000ffff927224 */ /* 0x000fc400078e003a */
[----:B------:R-:W-:-:S03]  /*4520*/  IMAD.MOV.U32 R144, RZ, RZ, R191 ;  /* 0x000000ffff907224 */ /* 0x000fc600078e00bf */
[C---:B------:R-:W-:Y:S01]  /*4530*/  HMMA.16816.F32.BF16 R52, R4.reuse, R34, R156 ;  /* 0x000000220434723c */ /* 0x040fe2000004189c */
[----:B---3--:R-:W-:Y:S01]  /*4540*/  FFMA.FTZ R14, R186, c[0x0][0x2d0], -R0 ;  /* 0x0000b400ba0e7a23 */ /* 0x008fe20000010800 */
[----:B------:R-:W3:Y:S03]  /*4550*/  LDSM.16.MT88.4 R32, [R218+0x2900] ;  /* 0x00290000da20783b */ /* 0x000ee60000004200 */
[----:B------:R1:W-:Y:S01]  /*4560*/  MUFU.EX2 R102, R14 ;  /* 0x0000000e00667308 */ /* 0x0003e20000000800 */
[----:B------:R-:W3:Y:S02]  /*4570*/  LDSM.16.MT88.4 R156, [R217+0x1d00] ;  /* 0x001d0000d99c783b */ /* 0x000ee40000004200 */
[----:B------:R-:W-:Y:S07]  /*4580*/  HMMA.16816.F32.BF16 R36, R4, R38, R168 ;  /* 0x000000260424723c */ /* 0x000fee00000418a8 */
[----:B--2---:R-:W-:-:S02]  /*4590*/  F2FP.BF16.PACK_AB R4, R198, R199 ;  /* 0x000000c7c604723e */ /* 0x004fc400000010ff */
[----:B-----5:R-:W-:Y:S02]  /*45a0*/  F2FP.BF16.PACK_AB R5, R182, R183 ;  /* 0x000000b7b605723e */ /* 0x020fe400000010ff */
[----:B------:R-:W-:Y:S01]  /*45b0*/  F2FP.BF16.PACK_AB R6, R196, R197 ;  /* 0x000000c5c406723e */ /* 0x000fe200000010ff */
[----:B-1----:R-:W-:Y:S01]  /*45c0*/  FFMA.FTZ R14, R185, c[0x0][0x2d0], -R0 ;  /* 0x0000b400b90e7a23 */ /* 0x002fe20000010800 */
[----:B------:R-:W-:-:S03]  /*45d0*/  F2FP.BF16.PACK_AB R7, R181, R180 ;  /* 0x000000b4b507723e */ /* 0x000fc600000010ff */
[----:B------:R1:W-:Y:S04]  /*45e0*/  MUFU.EX2 R107, R14 ;  /* 0x0000000e006b7308 */ /* 0x0003e80000000800 */
[C---:B------:R-:W-:Y:S08]  /*45f0*/  HMMA.16816.F32.BF16 R148, R4.reuse, R20, R160 ;  /* 0x000000140494723c */ /* 0x040ff000000418a0 */
[----:B----4-:R-:W-:Y:S01]  /*4600*/  HMMA.16816.F32.BF16 R112, R4, R16, R176 ;  /* 0x000000100470723c */ /* 0x010fe200000418b0 */
[----:B-1----:R-:W-:-:S04]  /*4610*/  FFMA.FTZ R14, R189, c[0x0][0x2d0], -R3 ;  /* 0x0000b400bd0e7a23 */ /* 0x002fc80000010803 */
[----:B------:R1:W-:Y:S03]  /*4620*/  MUFU.EX2 R57, R14 ;  /* 0x0000000e00397308 */ /* 0x0003e60000000800 */
[C---:B------:R-:W-:Y:S01]  /*4630*/  HMMA.16816.F32.BF16 R132, R4.reuse, R8, R172 ;  /* 0x000000080484723c */ /* 0x040fe200000418ac */
[----:B------:R-:W-:Y:S07]  /*4640*/  LDSM.16.MT88.4 R172, [R218+0x1d00] ;  /* 0x001d0000daac783b */ /* 0x000fee0000004200 */
[----:B------:R-:W-:Y:S01]  /*4650*/  HMMA.16816.F32.BF16 R164, R4, R24, R124 ;  /* 0x0000001804a4723c */ /* 0x000fe2000004187c */
[----:B------:R-:W2:Y:S01]  /*4660*/  LDSM.16.MT88.4 R124, [R217+0xd00] ;  /* 0x000d0000d97c783b */ /* 0x000ea20000004200 */
[----:B-1----:R-:W-:-:S06]  /*4670*/  FFMA.FTZ R14, R187, c[0x0][0x2d0], -R3 ;  /* 0x0000b400bb0e7a23 */ /* 0x002fcc0000010803 */
[C---:B------:R-:W-:Y:S01]  /*4680*/  HMMA.16816.F32.BF16 R120, R4.reuse, R18, R120 ;  /* 0x000000120478723c */ /* 0x040fe20000041878 */
[----:B------:R1:W4:Y:S07]  /*4690*/  MUFU.EX2 R100, R14 ;  /* 0x0000000e00647308 */ /* 0x00032e0000000800 */
[C---:B------:R-:W-:Y:S08]  /*46a0*/  HMMA.16816.F32.BF16 R184, R4.reuse, R28, R116 ;  /* 0x0000001c04b8723c */ /* 0x040ff00000041874 */
[----:B------:R-:W-:Y:S01]  /*46b0*/  HMMA.16816.F32.BF16 R136, R4, R10, R136 ;  /* 0x0000000a0488723c */ /* 0x000fe20000041888 */
[----:B-1----:R-:W-:-:S04]  /*46c0*/  FFMA.FTZ R14, R190, c[0x0][0x2d0], -R3 ;  /* 0x0000b400be0e7a23 */ /* 0x002fc80000010803 */
[----:B------:R1:W-:Y:S03]  /*46d0*/  MUFU.EX2 R59, R14 ;  /* 0x0000000e003b7308 */ /* 0x0003e60000000800 */
[C---:B------:R-:W-:Y:S08]  /*46e0*/  HMMA.16816.F32.BF16 R96, R4.reuse, R22, R96 ;  /* 0x000000160460723c */ /* 0x040ff00000041860 */
[----:B------:R-:W-:Y:S01]  /*46f0*/  HMMA.16816.F32.BF16 R168, R4, R26, R92 ;  /* 0x0000001a04a8723c */ /* 0x000fe2000004185c */
[----:B-1----:R-:W-:-:S07]  /*4700*/  FFMA.FTZ R14, R188, c[0x0][0x2d0], -R3 ;  /* 0x0000b400bc0e7a23 */ /* 0x002fce0000010803 */
[C---:B------:R-:W-:Y:S01]  /*4710*/  HMMA.16816.F32.BF16 R88, R4.reuse, R30, R88 ;  /* 0x0000001e0458723c */ /* 0x040fe20000041858 */
[----:B------:R1:W5:Y:S07]  /*4720*/  MUFU.EX2 R58, R14 ;  /* 0x0000000e003a7308 */ /* 0x00036e0000000800 */
[C---:B---3--:R-:W-:Y:S08]  /*4730*/  HMMA.16816.F32.BF16 R188, R4.reuse, R32, R108 ;  /* 0x0000002004bc723c */ /* 0x048ff0000004186c */
[----:B------:R-:W-:Y:S01]  /*4740*/  HMMA.16816.F32.BF16 R116, R4, R34, R84 ;  /* 0x000000220474723c */ /* 0x000fe20000041854 */
[----:B-1----:R-:W-:-:S06]  /*4750*/  IMAD.MOV.U32 R14, RZ, RZ, R129 ;  /* 0x000000ffff0e7224 */ /* 0x002fcc00078e0081 */
[----:B------:R-:W-:Y:S02]  /*4760*/  F2FP.BF16.PACK_AB R4, R101, R106 ;  /* 0x0000006a6504723e */ /* 0x000fe400000010ff */
[----:B----4-:R-:W-:Y:S02]  /*4770*/  F2FP.BF16.PACK_AB R5, R100, R57 ;  /* 0x000000396405723e */ /* 0x010fe400000010ff */
[----:B------:R-:W-:Y:S02]  /*4780*/  F2FP.BF16.PACK_AB R6, R107, R102 ;  /* 0x000000666b06723e */ /* 0x000fe400000010ff */
[----:B-----5:R-:W-:-:S07]  /*4790*/  F2FP.BF16.PACK_AB R7, R58, R59 ;  /* 0x0000003b3a07723e */ /* 0x020fce00000010ff */
[C---:B------:R-:W-:Y:S01]  /*47a0*/  HMMA.16816.F32.BF16 R176, R4.reuse, R16, R80 ;  /* 0x0000001004b0723c */ /* 0x040fe20000041850 */
[----:B------:R-:W-:Y:S06]  /*47b0*/  LDSM.16.MT88.4 R80, [R217+0x2d00] ;  /* 0x002d0000d950783b */ /* 0x000fec0000004200 */
[----:B------:R-:W-:Y:S01]  /*47c0*/  IMAD.MOV.U32 R16, RZ, RZ, R128 ;  /* 0x000000ffff107224 */ /* 0x000fe200078e0080 */
[C---:B------:R-:W-:Y:S07]  /*47d0*/  HMMA.16816.F32.BF16 R108, R4.reuse, R10, R48 ;  /* 0x0000000a046c723c */ /* 0x040fee0000041830 */
[----:B------:R-:W-:Y:S01]  /*47e0*/  IMAD.MOV.U32 R50, RZ, RZ, R145 ;  /* 0x000000ffff327224 */ /* 0x000fe200078e0091 */
[----:B------:R-:W-:Y:S01]  /*47f0*/  HMMA.16816.F32.BF16 R128, R4, R8, R76 ;  /* 0x000000080480723c */ /* 0x000fe2000004184c */
[----:B------:R-:W-:-:S06]  /*4800*/  IMAD.MOV.U32 R51, RZ, RZ, R146 ;  /* 0x000000ffff337224 */ /* 0x000fcc00078e0092 */
[----:B------:R-:W-:Y:S01]  /*4810*/  FFMA.FTZ R8, R200, c[0x0][0x2d0], -R13 ;  /* 0x0000b400c8087a23 */ /* 0x000fe2000001080d */
[C---:B------:R-:W-:Y:S01]  /*4820*/  HMMA.16816.F32.BF16 R160, R4.reuse, R18, R60 ;  /* 0x0000001204a0723c */ /* 0x040fe2000004183c */
[----:B------:R-:W-:Y:S02]  /*4830*/  IMAD.MOV.U32 R76, RZ, RZ, R144 ;  /* 0x000000ffff4c7224 */ /* 0x000fe400078e0090 */
[----:B------:R1:W-:Y:S01]  /*4840*/  MUFU.EX2 R49, R8 ;  /* 0x0000000800317308 */ /* 0x0003e20000000800 */
[----:B------:R-:W-:Y:S02]  /*4850*/  IMAD.MOV.U32 R200, RZ, RZ, R147 ;  /* 0x000000ffffc87224 */ /* 0x000fe400078e0093 */
[----:B------:R-:W-:Y:S02]  /*4860*/  IMAD.MOV.U32 R79, RZ, RZ, R141 ;  /* 0x000000ffff4f7224 */ /* 0x000fe400078e008d */
[----:B------:R-:W-:Y:S01]  /*4870*/  HMMA.16816.F32.BF16 R60, R4, R22, R44 ;  /* 0x00000016043c723c */ /* 0x000fe2000004182c */
[----:B------:R-:W-:-:S02]  /*4880*/  IMAD.MOV.U32 R78, RZ, RZ, R142 ;  /* 0x000000ffff4e7224 */ /* 0x000fc400078e008e */
[----:B------:R-:W-:Y:S02]  /*4890*/  IMAD.MOV.U32 R77, RZ, RZ, R143 ;  /* 0x000000ffff4d7224 */ /* 0x000fe400078e008f */
[----:B------:R-:W3:Y:S02]  /*48a0*/  LDSM.16.MT88.4 R140, [R218+0xd00] ;  /* 0x000d0000da8c783b */ /* 0x000ee40000004200 */
[----:B------:R-:W-:Y:S01]  /*48b0*/  IMAD.MOV.U32 R45, RZ, RZ, R16 ;  /* 0x000000ffff2d7224 */ /* 0x000fe200078e0010 */
[----:B------:R-:W-:Y:S01]  /*48c0*/  HMMA.16816.F32.BF16 R68, R4, R24, R68 ;  /* 0x000000180444723c */ /* 0x000fe20000041844 */
[----:B------:R-:W-:Y:S02]  /*48d0*/  IMAD.MOV.U32 R47, RZ, RZ, R78 ;  /* 0x000000ffff2f7224 */ /* 0x000fe400078e004e */
[----:B-1----:R-:W-:Y:S02]  /*48e0*/  FFMA.FTZ R8, R201, c[0x0][0x2d0], -R13 ;  /* 0x0000b400c9087a23 */ /* 0x002fe4000001080d */
[----:B------:R-:W-:-:S02]  /*48f0*/  IMAD.MOV.U32 R46, RZ, RZ, R79 ;  /* 0x000000ffff2e7224 */ /* 0x000fc400078e004f */
[----:B------:R1:W4:Y:S01]  /*4900*/  MUFU.EX2 R48, R8 ;  /* 0x0000000800307308 */ /* 0x0003220000000800 */
[----:B------:R-:W-:Y:S01]  /*4910*/  HMMA.16816.F32.BF16 R144, R4, R20, R72 ;  /* 0x000000140490723c */ /* 0x000fe20000041848 */
[----:B------:R-:W-:-:S07]  /*4920*/  IMAD.MOV.U32 R201, RZ, RZ, R77 ;  /* 0x000000ffffc97224 */ /* 0x000fce00078e004d */
[----:B------:R-:W-:Y:S01]  /*4930*/  HMMA.16816.F32.BF16 R40, R4, R26, R40 ;  /* 0x0000001a0428723c */ /* 0x000fe20000041828 */
[----:B-1----:R-:W-:-:S07]  /*4940*/  FFMA.FTZ R8, R202, c[0x0][0x2d0], -R13 ;  /* 0x0000b400ca087a23 */ /* 0x002fce000001080d */
[C---:B------:R-:W-:Y:S01]  /*4950*/  HMMA.16816.F32.BF16 R64, R4.reuse, R28, R64 ;  /* 0x0000001c0440723c */ /* 0x040fe20000041840 */
[----:B------:R-:W-:Y:S01]  /*4960*/  IMAD.MOV.U32 R202, RZ, RZ, R14 ;  /* 0x000000ffffca7224 */ /* 0x000fe200078e000e */
[----:B----4-:R-:W-:Y:S01]  /*4970*/  F2FP.BF16.PACK_AB R92, R48, R49 ;  /* 0x00000031305c723e */ /* 0x010fe200000010ff */
[----:B------:R1:W-:Y:S01]  /*4980*/  MUFU.EX2 R44, R8 ;  /* 0x00000008002c7308 */ /* 0x0003e20000000800 */
[----:B------:R-:W-:Y:S02]  /*4990*/  IMAD.MOV.U32 R27, RZ, RZ, R152 ;  /* 0x000000ffff1b7224 */ /* 0x000fe400078e0098 */
[----:B------:R-:W-:Y:S02]  /*49a0*/  IMAD.MOV.U32 R26, RZ, RZ, R153 ;  /* 0x000000ffff1a7224 */ /* 0x000fe400078e0099 */
[----:B------:R-:W-:Y:S01]  /*49b0*/  HMMA.16816.F32.BF16 R52, R4, R30, R52 ;  /* 0x0000001e0434723c */ /* 0x000fe20000041834 */
[----:B------:R-:W-:-:S07]  /*49c0*/  IMAD.MOV.U32 R29, RZ, RZ, R15 ;  /* 0x000000ffff1d7224 */ /* 0x000fce00078e000f */
[C---:B------:R-:W-:Y:S01]  /*49d0*/  HMMA.16816.F32.BF16 R84, R4.reuse, R32, R192 ;  /* 0x000000200454723c */ /* 0x040fe200000418c0 */
[----:B-1----:R-:W-:Y:S02]  /*49e0*/  FFMA.FTZ R8, R203, c[0x0][0x2d0], -R13 ;  /* 0x0000b400cb087a23 */ /* 0x002fe4000001080d */
[----:B------:R-:W-:Y:S02]  /*49f0*/  IMAD.MOV.U32 R203, RZ, RZ, R155 ;  /* 0x000000ffffcb7224 */ /* 0x000fe400078e009b */
[----:B------:R1:W4:Y:S03]  /*4a00*/  MUFU.EX2 R25, R8 ;  /* 0x0000000800197308 */ /* 0x0003260000000800 */
[----:B------:R-:W-:Y:S07]  /*4a10*/  HMMA.16816.F32.BF16 R36, R4, R34, R36 ;  /* 0x000000220424723c */ /* 0x000fee0000041824 */
[----:B------:R-:W-:-:S02]  /*4a20*/  FFMA.FTZ R4, R212, c[0x0][0x2d0], -R0 ;  /* 0x0000b400d4047a23 */ /* 0x000fc40000010800 */
[----:B------:R-:W-:Y:S02]  /*4a30*/  FADD.FTZ R5, R244, R243 ;  /* 0x000000f3f4057221 */ /* 0x000fe40000010000 */
[----:B------:R5:W-:Y:S01]  /*4a40*/  MUFU.EX2 R18, R4 ;  /* 0x0000000400127308 */ /* 0x000be20000000800 */
[----:B-1----:R-:W-:Y:S01]  /*4a50*/  FFMA.FTZ R8, R211, c[0x0][0x2d0], -R12 ;  /* 0x0000b400d3087a23 */ /* 0x002fe2000001080c */
[----:B----4-:R-:W-:Y:S01]  /*4a60*/  F2FP.BF16.PACK_AB R94, R25, R44 ;  /* 0x0000002c195e723e */ /* 0x010fe200000010ff */
[----:B------:R-:W-:-:S05]  /*4a70*/  IMAD.MOV.U32 R211, RZ, RZ, R154 ;  /* 0x000000ffffd37224 */ /* 0x000fca00078e009a */
[----:B------:R1:W-:Y:S01]  /*4a80*/  MUFU.EX2 R24, R8 ;  /* 0x0000000800187308 */ /* 0x0003e20000000800 */
[----:B-----5:R-:W-:-:S04]  /*4a90*/  FADD.FTZ R4, R211, R29 ;  /* 0x0000001dd3047221 */ /* 0x020fc80000010000 */
[----:B------:R-:W-:Y:S02]  /*4aa0*/  FADD.FTZ R7, R203, R4 ;  /* 0x00000004cb077221 */ /* 0x000fe40000010000 */
[----:B-1----:R-:W-:-:S04]  /*4ab0*/  FFMA.FTZ R8, R205, c[0x0][0x2d0], -R12 ;  /* 0x0000b400cd087a23 */ /* 0x002fc8000001080c */
[----:B------:R1:W4:Y:S02]  /*4ac0*/  MUFU.EX2 R23, R8 ;  /* 0x0000000800177308 */ /* 0x0003240000000800 */
[----:B-1----:R-:W-:Y:S01]  /*4ad0*/  FFMA.FTZ R8, R204, c[0x0][0x2d0], -R12 ;  /* 0x0000b400cc087a23 */ /* 0x002fe2000001080c */
[----:B----4-:R-:W-:-:S05]  /*4ae0*/  F2FP.BF16.PACK_AB R93, R23, R24 ;  /* 0x00000018175d723e */ /* 0x010fca00000010ff */
[----:B------:R1:W-:Y:S02]  /*4af0*/  MUFU.EX2 R21, R8 ;  /* 0x0000000800157308 */ /* 0x0003e40000000800 */
[----:B-1----:R-:W-:Y:S02]  /*4b00*/  FFMA.FTZ R8, R210, c[0x0][0x2d0], -R12 ;  /* 0x0000b400d2087a23 */ /* 0x002fe4000001080c */
[----:B------:R-:W-:-:S04]  /*4b10*/  FADD.FTZ R12, R246, R5 ;  /* 0x00000005f60c7221 */ /* 0x000fc80000010000 */
[----:B------:R1:W4:Y:S01]  /*4b20*/  MUFU.EX2 R22, R8 ;  /* 0x0000000800167308 */ /* 0x0003220000000800 */
[----:B------:R-:W-:Y:S02]  /*4b30*/  FADD.FTZ R4, R250, R12 ;  /* 0x0000000cfa047221 */ /* 0x000fe40000010000 */
[----:B-1----:R-:W-:Y:S01]  /*4b40*/  FFMA.FTZ R8, R239, c[0x0][0x2d0], -R0 ;  /* 0x0000b400ef087a23 */ /* 0x002fe20000010800 */
[----:B----4-:R-:W-:-:S04]  /*4b50*/  F2FP.BF16.PACK_AB R95, R22, R21 ;  /* 0x00000015165f723e */ /* 0x010fc800000010ff */
[----:B------:R1:W-:Y:S03]  /*4b60*/  MUFU.EX2 R20, R8 ;  /* 0x0000000800147308 */ /* 0x0003e60000000800 */
[C---:B------:R-:W-:Y:S08]  /*4b70*/  HMMA.16816.F32.BF16 R152, R92.reuse, R158, R96 ;  /* 0x0000009e5c98723c */ /* 0x040ff00000041860 */
[----:B--2---:R-:W-:Y:S01]  /*4b80*/  HMMA.16816.F32.BF16 R112, R92, R124, R112 ;  /* 0x0000007c5c70723c */ /* 0x004fe20000041870 */
[----:B-1----:R-:W-:-:S02]  /*4b90*/  FFMA.FTZ R8, R207, c[0x0][0x2d0], -R0 ;  /* 0x0000b400cf087a23 */ /* 0x002fc40000010800 */
[----:B------:R-:W-:Y:S02]  /*4ba0*/  FFMA.FTZ R0, R214, c[0x0][0x2d0], -R0 ;  /* 0x0000b400d6007a23 */ /* 0x000fe40000010800 */
[----:B------:R1:W2:Y:S03]  /*4bb0*/  MUFU.EX2 R19, R8 ;  /* 0x0000000800137308 */ /* 0x0002a60000000800 */
[C---:B------:R-:W-:Y:S05]  /*4bc0*/  HMMA.16816.F32.BF16 R120, R92.reuse, R126, R120 ;  /* 0x0000007e5c78723c */ /* 0x040fea0000041878 */
[----:B------:R4:W5:Y:S03]  /*4bd0*/  MUFU.EX2 R17, R0 ;  /* 0x0000000000117308 */ /* 0x0009660000000800 */
[----:B---3--:R-:W-:Y:S01]  /*4be0*/  HMMA.16816.F32.BF16 R132, R92, R140, R132 ;  /* 0x0000008c5c84723c */ /* 0x008fe20000041884 */
[----:B-1----:R-:W1:Y:S01]  /*4bf0*/  LDSM.16.MT88.4 R8, [R218+0x2d00] ;  /* 0x002d0000da08783b */ /* 0x002e620000004200 */
[----:B--2---:R-:W-:-:S06]  /*4c00*/  F2FP.BF16.PACK_AB R96, R19, R20 ;  /* 0x000000141360723e */ /* 0x004fcc00000010ff */
[----:B------:R-:W-:Y:S01]  /*4c10*/  HMMA.16816.F32.BF16 R136, R92, R142, R136 ;  /* 0x0000008e5c88723c */ /* 0x000fe20000041888 */
[----:B----4-:R-:W-:Y:S01]  /*4c20*/  FFMA.FTZ R0, R200, c[0x0][0x2d0], -R3 ;  /* 0x0000b400c8007a23 */ /* 0x010fe20000010803 */
[----:B-----5:R-:W-:Y:S01]  /*4c30*/  F2FP.BF16.PACK_AB R98, R17, R18 ;  /* 0x000000121162723e */ /* 0x020fe200000010ff */
[----:B------:R-:W-:-:S05]  /*4c40*/  IMAD.MOV.U32 R200, RZ, RZ, R76 ;  /* 0x000000ffffc87224 */ /* 0x000fca00078e004c */
[C---:B------:R-:W-:Y:S01]  /*4c50*/  HMMA.16816.F32.BF16 R148, R92.reuse, R156, R148 ;  /* 0x0000009c5c94723c */ /* 0x040fe20000041894 */
[----:B------:R2:W-:Y:S07]  /*4c60*/  MUFU.EX2 R13, R0 ;  /* 0x00000000000d7308 */ /* 0x0005ee0000000800 */
[C---:B------:R-:W-:Y:S08]  /*4c70*/  HMMA.16816.F32.BF16 R76, R92.reuse, R82, R88 ;  /* 0x000000525c4c723c */ /* 0x040ff00000041858 */
[----:B------:R-:W-:Y:S01]  /*4c80*/  HMMA.16816.F32.BF16 R164, R92, R172, R164 ;  /* 0x000000ac5ca4723c */ /* 0x000fe200000418a4 */
[----:B--2---:R-:W-:-:S04]  /*4c90*/  FFMA.FTZ R0, R215, c[0x0][0x2d0], -R3 ;  /* 0x0000b400d7007a23 */ /* 0x004fc80000010803 */
[----:B------:R2:W3:Y:S03]  /*4ca0*/  MUFU.EX2 R14, R0 ;  /* 0x00000000000e7308 */ /* 0x0004e60000000800 */
[C---:B------:R-:W-:Y:S08]  /*4cb0*/  HMMA.16816.F32.BF16 R168, R92.reuse, R174, R168 ;  /* 0x000000ae5ca8723c */ /* 0x040ff000000418a8 */
[----:B------:R-:W-:Y:S01]  /*4cc0*/  HMMA.16816.F32.BF16 R72, R92, R80, R184 ;  /* 0x000000505c48723c */ /* 0x000fe200000418b8 */
[--C-:B--2---:R-:W-:Y:S01]  /*4cd0*/  FFMA.FTZ R0, R234, c[0x0][0x2d0], -R3.reuse ;  /* 0x0000b400ea007a23 */ /* 0x104fe20000010803 */
[----:B---3--:R-:W-:Y:S01]  /*4ce0*/  F2FP.BF16.PACK_AB R97, R14, R13 ;  /* 0x0000000d0e61723e */ /* 0x008fe200000010ff */
[----:B------:R-:W-:-:S05]  /*4cf0*/  FFMA.FTZ R3, R237, c[0x0][0x2d0], -R3 ;  /* 0x0000b400ed037a23 */ /* 0x000fca0000010803 */
[C---:B-1----:R-:W-:Y:S01]  /*4d00*/  HMMA.16816.F32.BF16 R88, R92.reuse, R8, R188 ;  /* 0x000000085c58723c */ /* 0x042fe200000418bc */
[----:B------:R1:W-:Y:S07]  /*4d10*/  MUFU.EX2 R15, R0 ;  /* 0x00000000000f7308 */ /* 0x0003ee0000000800 */
[----:B------:R-:W-:Y:S01]  /*4d20*/  HMMA.16816.F32.BF16 R92, R92, R10, R116 ;  /* 0x0000000a5c5c723c */ /* 0x000fe20000041874 */
[----:B------:R2:W3:Y:S01]  /*4d30*/  MUFU.EX2 R16, R3 ;  /* 0x0000000300107308 */ /* 0x0004e20000000800 */
[----:B-1----:R-:W-:-:S04]  /*4d40*/  FADD.FTZ R0, R251, R247 ;  /* 0x000000f7fb007221 */ /* 0x002fc80000010000 */
[----:B------:R-:W-:Y:S02]  /*4d50*/  FADD.FTZ R0, R252, R0 ;  /* 0x00000000fc007221 */ /* 0x000fe40000010000 */
[----:B--2---:R-:W-:Y:S01]  /*4d60*/  FADD.FTZ R3, R27, R26 ;  /* 0x0000001a1b037221 */ /* 0x004fe20000010000 */
[----:B---3--:R-:W-:Y:S01]  /*4d70*/  F2FP.BF16.PACK_AB R99, R16, R15 ;  /* 0x0000000f1063723e */ /* 0x008fe200000010ff */
[----:B------:R-:W-:Y:S02]  /*4d80*/  FADD.FTZ R5, R45, R0 ;  /* 0x000000002d057221 */ /* 0x000fe40000010000 */
[----:B------:R-:W-:Y:S02]  /*4d90*/  FADD.FTZ R6, R202, R3 ;  /* 0x00000003ca067221 */ /* 0x000fe40000010000 */
[----:B------:R-:W-:Y:S02]  /*4da0*/  FADD.FTZ R3, R46, R7 ;  /* 0x000000072e037221 */ /* 0x000fe40000010000 */
[----:B------:R-:W-:Y:S01]  /*4db0*/  FADD.FTZ R0, R47, R6 ;  /* 0x000000062f007221 */ /* 0x000fe20000010000 */
[----:B------:R-:W-:Y:S01]  /*4dc0*/  HMMA.16816.F32.BF16 R116, R96, R124, R176 ;  /* 0x0000007c6074723c */ /* 0x000fe200000418b0 */
[----:B------:R-:W-:-:S02]  /*4dd0*/  FADD.FTZ R7, R235, R5 ;  /* 0x00000005eb077221 */ /* 0x000fc40000010000 */
[----:B------:R-:W-:Y:S02]  /*4de0*/  FADD.FTZ R5, R240, R0 ;  /* 0x00000000f0057221 */ /* 0x000fe40000010000 */
[----:B------:R-:W-:Y:S02]  /*4df0*/  FADD.FTZ R0, R201, R7 ;  /* 0x00000007c9007221 */ /* 0x000fe40000010000 */
[----:B------:R-:W-:Y:S01]  /*4e00*/  FADD.FTZ R6, R209, R4 ;  /* 0x00000004d1067221 */ /* 0x000fe20000010000 */
[----:B------:R-:W-:Y:S01]  /*4e10*/  HMMA.16816.F32.BF16 R124, R96, R126, R160 ;  /* 0x0000007e607c723c */ /* 0x000fe200000418a0 */
[----:B------:R-:W-:Y:S02]  /*4e20*/  FADD.FTZ R4, R245, R3 ;  /* 0x00000003f5047221 */ /* 0x000fe40000010000 */
[----:B------:R-:W-:Y:S02]  /*4e30*/  FADD.FTZ R0, R233, R0 ;  /* 0x00000000e9007221 */ /* 0x000fe40000010000 */
[----:B------:R-:W-:-:S02]  /*4e40*/  FADD.FTZ R3, R200, R6 ;  /* 0x00000006c8037221 */ /* 0x000fc40000010000 */
[----:B------:R-:W-:Y:S01]  /*4e50*/  FADD.FTZ R5, R51, R5 ;  /* 0x0000000533057221 */ /* 0x000fe20000010000 */
[C---:B------:R-:W-:Y:S01]  /*4e60*/  HMMA.16816.F32.BF16 R160, R96.reuse, R172, R68 ;  /* 0x000000ac60a0723c */ /* 0x040fe20000041844 */
        /* <DEDUP_REMOVED lines=44> */
[----:B------:R1:W-:Y:S01]  /*5130*/  STL [R1+0x14], R0 ;  /* 0x0000140001007387 */ /* 0x0003e20000100800 */
[----:B------:R-:W-:Y:S01]  /*5140*/  FADD.FTZ R4, R44, R4 ;  /* 0x000000042c047221 */ /* 0x000fe20000010000 */
[----:B------:R-:W-:Y:S01]  /*5150*/  HMMA.16816.F32.BF16 R96, R96, R10, R36 ;  /* 0x0000000a6060723c */ /* 0x000fe20000041824 */
[----:B------:R-:W-:Y:S02]  /*5160*/  FADD.FTZ R6, R16, R3 ;  /* 0x0000000310067221 */ /* 0x000fe40000010000 */
[----:B------:R-:W-:-:S03]  /*5170*/  FADD.FTZ R3, R25, R4 ;  /* 0x0000000419037221 */ /* 0x000fc60000010000 */
[----:B------:R2:W-:Y:S01]  /*5180*/  STL [R1+0x18], R6 ;  /* 0x0000180601007387 */ /* 0x0005e20000100800 */
[----:B-1----:R-:W-:-:S05]  /*5190*/  FADD.FTZ R0, R22, R5 ;  /* 0x0000000516007221 */ /* 0x002fca0000010000 */
[----:B------:R2:W-:Y:S04]  /*51a0*/  STL [R1+0x20], R0 ;  /* 0x0000200001007387 */ /* 0x0005e80000100800 */
[----:B------:R2:W-:Y:S01]  /*51b0*/  STL [R1+0x1c], R3 ;  /* 0x00001c0301007387 */ /* 0x0005e20000100800 */
[----:B------:R-:W-:Y:S05]  /*51c0*/  @P0 BRA `(.L_x_2) ;  /* 0x0000437000000947 */ /* 0x000fea0003800000 */
[C---:B------:R-:W-:Y:S01]  /*51d0*/  IADD3 R50, R56.reuse, 0x20, RZ ;  /* 0x0000002038327810 */ /* 0x040fe20007ffe0ff */
[----:B------:R-:W-:Y:S01]  /*51e0*/  IMAD.MOV.U32 R107, RZ, RZ, R2 ;  /* 0x000000ffff6b7224 */ /* 0x000fe200078e0002 */
[----:B------:R-:W-:Y:S01]  /*51f0*/  IADD3 R51, R56, 0x40, RZ ;  /* 0x0000004038337810 */ /* 0x000fe20007ffe0ff */
[----:B------:R-:W-:Y:S01]  /*5200*/  IMAD.MOV.U32 R100, RZ, RZ, R104 ;  /* 0x000000ffff647224 */ /* 0x000fe200078e0068 */
[----:B--2---:R-:W-:Y:S01]  /*5210*/  SHF.R.S32.HI R0, RZ, 0x1f, R50 ;  /* 0x0000001fff007819 */ /* 0x004fe20000011432 */
[----:B------:R-:W-:Y:S01]  /*5220*/  IMAD.MOV.U32 R3, RZ, RZ, R105 ;  /* 0x000000ffff037224 */ /* 0x000fe200078e0069 */
[----:B------:R-:W-:Y:S01]  /*5230*/  SHF.R.S32.HI R4, RZ, 0x1f, R51 ;  /* 0x0000001fff047819 */ /* 0x000fe20000011433 */
[----:B------:R-:W-:Y:S01]  /*5240*/  IMAD.MOV.U32 R106, RZ, RZ, R103 ;  /* 0x000000ffff6a7224 */ /* 0x000fe200078e0067 */
[----:B------:R-:W-:Y:S01]  /*5250*/  LEA.HI R0, R0, R50, RZ, 0x3 ;  /* 0x0000003200007211 */ /* 0x000fe200078f18ff */
[----:B------:R-:W-:Y:S01]  /*5260*/  IMAD.WIDE R234, R56, 0x2, RZ ;  /* 0x0000000238ea7825 */ /* 0x000fe200078e02ff */
[----:B------:R-:W-:Y:S01]  /*5270*/  LEA.HI R4, R4, R51, RZ, 0x3 ;  /* 0x0000003304047211 */ /* 0x000fe200078f18ff */
[----:B------:R-:W-:Y:S01]  /*5280*/  UIADD3 UR7, UR7, -0x2, URZ ;  /* 0xfffffffe07077890 */ /* 0x000fe2000fffe03f */
[----:B------:R-:W-:-:S02]  /*5290*/  LOP3.LUT R0, R0, 0xfffffff8, RZ, 0xc0, !PT ;  /* 0xfffffff800007812 */ /* 0x000fc400078ec0ff */
[----:B------:R-:W-:Y:S02]  /*52a0*/  LOP3.LUT R2, R4, 0xfffffff8, RZ, 0xc0, !PT ;  /* 0xfffffff804027812 */ /* 0x000fe400078ec0ff */
[----:B------:R-:W-:Y:S02]  /*52b0*/  SHF.R.S32.HI R4, RZ, 0x1f, R0 ;  /* 0x0000001fff047819 */ /* 0x000fe40000011400 */
[----:B------:R-:W-:Y:S02]  /*52c0*/  SHF.R.S32.HI R5, RZ, 0x1f, R2 ;  /* 0x0000001fff057819 */ /* 0x000fe40000011402 */
[----:B------:R-:W2:Y:S01]  /*52d0*/  LDL R51, [R1+0x38] ;  /* 0x0000380001337983 */ /* 0x000ea20000100800 */
[C---:B------:R-:W-:Y:S01]  /*52e0*/  SHF.L.U64.HI R7, R0.reuse, 0x1, R4 ;  /* 0x0000000100077819 */ /* 0x040fe20000010204 */
[----:B------:R-:W-:Y:S01]  /*52f0*/  IMAD.SHL.U32 R6, R0, 0x2, RZ ;  /* 0x0000000200067824 */ /* 0x000fe200078e00ff */
[C---:B------:R-:W-:Y:S01]  /*5300*/  SHF.L.U64.HI R4, R2.reuse, 0x1, R5 ;  /* 0x0000000102047819 */ /* 0x040fe20000010205 */
[----:B------:R-:W-:Y:S01]  /*5310*/  IMAD.SHL.U32 R2, R2, 0x2, RZ ;  /* 0x0000000202027824 */ /* 0x000fe200078e00ff */
[----:B------:R-:W-:Y:S01]  /*5320*/  SEL R0, RZ, 0x10, P3 ;  /* 0x00000010ff007807 */ /* 0x000fe20001800000 */
[----:B------:R-:W-:Y:S01]  /*5330*/  STL [R1], R7 ;  /* 0x0000000701007387 */ /* 0x000fe20000100800 */
[----:B------:R-:W-:-:S02]  /*5340*/  SEL R5, RZ, 0x10, P5 ;  /* 0x00000010ff057807 */ /* 0x000fc40002800000 */
[----:B------:R-:W-:Y:S01]  /*5350*/  ISETP.NE.U32.AND P1, PT, R0, RZ, PT ;  /* 0x000000ff0000720c */ /* 0x000fe20003f25070 */
[----:B------:R1:W-:Y:S01]  /*5360*/  STL [R1+0x4], R6 ;  /* 0x0000040601007387 */ /* 0x0003e20000100800 */
[----:B------:R-:W-:-:S03]  /*5370*/  ISETP.NE.U32.AND P6, PT, R5, RZ, PT ;  /* 0x000000ff0500720c */ /* 0x000fc60003fc5070 */
[----:B------:R3:W-:Y:S04]  /*5380*/  STL [R1+0x8], R4 ;  /* 0x0000080401007387 */ /* 0x0007e80000100800 */
[----:B------:R4:W-:Y:S04]  /*5390*/  STL [R1+0xc], R2 ;  /* 0x00000c0201007387 */ /* 0x0009e80000100800 */
[----:B------:R5:W-:Y:S01]  /*53a0*/  STL [R1+0x4c], R0 ;  /* 0x00004c0001007387 */ /* 0x000be20000100800 */
[----:B-1----:R-:W-:Y:S02]  /*53b0*/  SEL R6, RZ, 0x10, P4 ;  /* 0x00000010ff067807 */ /* 0x002fe40002000000 */
[----:B---3--:R-:W-:-:S03]  /*53c0*/  IADD3 R4, -R0, 0x10, RZ ;  /* 0x0000001000047810 */ /* 0x008fc60007ffe1ff */
[----:B------:R1:W-:Y:S01]  /*53d0*/  STL [R1+0x48], R6 ;  /* 0x0000480601007387 */ /* 0x0003e20000100800 */
[C---:B------:R-:W-:Y:S02]  /*53e0*/  ISETP.NE.U32.AND P0, PT, R6.reuse, RZ, PT ;  /* 0x000000ff0600720c */ /* 0x040fe40003f05070 */
[----:B----4-:R-:W-:Y:S02]  /*53f0*/  IADD3 R2, -R6, 0x10, RZ ;  /* 0x0000001006027810 */ /* 0x010fe40007ffe1ff */
[----:B------:R-:W-:Y:S02]  /*5400*/  LOP3.LUT R4, R4, 0xf, RZ, 0xc0, !PT ;  /* 0x0000000f04047812 */ /* 0x000fe400078ec0ff */
[----:B-----5:R-:W-:Y:S02]  /*5410*/  IADD3 R0, -R5, 0x10, RZ ;  /* 0x0000001005007810 */ /* 0x020fe40007ffe1ff */
[----:B------:R-:W-:Y:S01]  /*5420*/  LOP3.LUT R2, R2, 0xf, RZ, 0xc0, !PT ;  /* 0x0000000f02027812 */ /* 0x000fe200078ec0ff */
[----:B------:R1:W-:Y:S01]  /*5430*/  STL [R1+0x34], R4 ;  /* 0x0000340401007387 */ /* 0x0003e20000100800 */
[----:B------:R-:W-:-:S05]  /*5440*/  LOP3.LUT R0, R0, 0xf, RZ, 0xc0, !PT ;  /* 0x0000000f00007812 */ /* 0x000fca00078ec0ff */
[----:B------:R1:W-:Y:S04]  /*5450*/  STL [R1+0x2c], R0 ;  /* 0x00002c0001007387 */ /* 0x0003e80000100800 */
[----:B------:R1:W-:Y:S01]  /*5460*/  STL [R1+0x30], R2 ;  /* 0x0000300201007387 */ /* 0x0003e20000100800 */
[----:B--2---:R-:W-:Y:S01]  /*5470*/  IMAD.SHL.U32 R233, R51, 0x2, RZ ;  /* 0x0000000233e97824 */ /* 0x004fe200078e00ff */
[----:B-1----:R-:W-:Y:S05]  /*5480*/  BRA `(.L_x_3) ;  /* 0x000003a000007947 */ /* 0x002fea0003800000 */
.L_x_5:
[----:B------:R-:W2:Y:S01]  /*5490*/  LDL R2, [R1+0x4] ;  /* 0x0000040001027983 */ /* 0x000ea20000100800 */
[----:B------:R-:W-:Y:S01]  /*54a0*/  IMAD.MOV.U32 R236, RZ, RZ, RZ ;  /* 0x000000ffffec7224 */ /* 0x000fe200078e00ff */
[----:B------:R-:W-:Y:S01]  /*54b0*/  PLOP3.LUT P0, PT, PT, PT, UP1, 0x80, 0x0 ;  /* 0x000000000000781c */ /* 0x000fe20003f0f018 */
[----:B------:R-:W-:Y:S01]  /*54c0*/  ULEA UR4, UR7, UR10, 0x6 ;  /* 0x0000000a07047291 */ /* 0x000fe2000f8e303f */
[----:B------:R-:W3:Y:S04]  /*54d0*/  LDL R104, [R1+0x10] ;  /* 0x0000100001687983 */ /* 0x000ee80000100800 */
[----:B------:R-:W4:Y:S04]  /*54e0*/  LDL R103, [R1+0xc] ;  /* 0x00000c0001677983 */ /* 0x000f280000100800 */
[----:B------:R-:W5:Y:S01]  /*54f0*/  LDL R102, [R1] ;  /* 0x0000000001667983 */ /* 0x000f620000100800 */
[----:B--2---:R-:W-:Y:S02]  /*5500*/  IMAD.MOV.U32 R105, RZ, RZ, R2 ;  /* 0x000000ffff697224 */ /* 0x004fe400078e0002 */
[----:B------:R-:W-:Y:S05]  /*5510*/  IMAD.U32 R2, RZ, RZ, UR4 ;  /* 0x00000004ff027e24 */ /* 0x000fea000f8e00ff */
[----:B---3--:R-:W-:Y:S05]  /*5520*/  IADD3 R2, R2, -0x40, R104 ;  /* 0xffffffc002027810 */ /* 0x008fea0007ffe068 */
[----:B------:R-:W-:Y:S01]  /*5530*/  @P0 IMAD.HI.U32 R4, R2, c[0x0][0x2bc], RZ ;  /* 0x0000af0002040a27 */ /* 0x000fe200078e00ff */
[----:B------:R-:W-:Y:S03]  /*5540*/  PLOP3.LUT P0, PT, PT, PT, UP1, 0x80, 0x0 ;  /* 0x000000000000781c */ /* 0x000fe60003f0f018 */
[----:B------:R-:W-:Y:S10]  /*5550*/  IMAD.MOV.U32 R0, RZ, RZ, R2 ;  /* 0x000000ffff007224 */ /* 0x000ff400078e0002 */
[----:B------:R-:W-:Y:S04]  /*5560*/  @P0 SHF.R.U32.HI R0, RZ, c[0x0][0x2c0], R4 ;  /* 0x0000b000ff000a19 */ /* 0x000fe80000011604 */
[C---:B------:R-:W-:Y:S04]  /*5570*/  @!P2 IADD3 R5, P0, R0.reuse, UR12, RZ ;  /* 0x0000000c0005ac10 */ /* 0x040fe8000ff1e0ff */
[----:B------:R-:W-:Y:S01]  /*5580*/  @!P2 LEA.HI.X.SX32 R6, R0, UR11, 0x1, P0 ;  /* 0x0000000b0006ac11 */ /* 0x000fe200080f0eff */
[----:B------:R-:W-:Y:S01]  /*5590*/  IMAD.MOV R0, RZ, RZ, -R0 ;  /* 0x000000ffff007224 */ /* 0x000fe200078e0a00 */
[C---:B------:R-:W-:Y:S03]  /*55a0*/  @!P2 LEA R4, P0, R5.reuse, c[0x0][0x2a0], 0x2 ;  /* 0x0000a8000504aa11 */ /* 0x040fe600078010ff */
[----:B------:R-:W-:Y:S01]  /*55b0*/  IMAD R238, R0, c[0x0][0x2b8], R2 ;  /* 0x0000ae0000ee7a24 */ /* 0x000fe200078e0202 */
[----:B------:R-:W-:Y:S04]  /*55c0*/  @!P2 LEA.HI.X R5, R5, c[0x0][0x2a4], R6, 0x2, P0 ;  /* 0x0000a9000505aa11 */ /* 0x000fe800000f1406 */
[----:B------:R-:W-:Y:S01]  /*55d0*/  SHF.R.S32.HI R0, RZ, 0x1f, R238 ;  /* 0x0000001fff007819 */ /* 0x000fe200000114ee */
[----:B------:R1:W2:Y:S04]  /*55e0*/  @!P2 LDG.E R236, [R4.64] ;  /* 0x0000000e04eca981 */ /* 0x0002a8000c1e1900 */
[----:B------:R-:W-:Y:S04]  /*55f0*/  IMAD R0, R0, c[0x0][0x1e0], RZ ;  /* 0x0000780000007a24 */ /* 0x000fe800078e02ff */
[C---:B------:R-:W-:Y:S02]  /*5600*/  IMAD R0, R238.reuse, c[0x0][0x1e4], R0 ;  /* 0x00007900ee007a24 */ /* 0x040fe400078e0200 */
[----:B-1----:R-:W-:Y:S04]  /*5610*/  IMAD.WIDE.U32 R4, R238, c[0x0][0x1e0], RZ ;  /* 0x00007800ee047a25 */ /* 0x002fe800078e00ff */
[----:B------:R-:W-:Y:S01]  /*5620*/  IMAD.IADD R5, R5, 0x1, R0 ;  /* 0x0000000105057824 */ /* 0x000fe200078e0200 */
[----:B--2---:R-:W-:Y:S03]  /*5630*/  SHF.R.S32.HI R2, RZ, 0x1f, R236 ;  /* 0x0000001fff027819 */ /* 0x004fe600000114ec */
[----:B------:R-:W-:Y:S04]  /*5640*/  IMAD.WIDE.U32 R4, R236, c[0x0][0x1f0], R4 ;  /* 0x00007c00ec047a25 */ /* 0x000fe800078e0004 */
[----:B------:R-:W-:Y:S01]  /*5650*/  IMAD R2, R2, c[0x0][0x1f0], RZ ;  /* 0x00007c0002027a24 */ /* 0x000fe200078e02ff */
[----:B------:R-:W-:Y:S03]  /*5660*/  IADD3 R0, P0, R4, UR18, RZ ;  /* 0x0000001204007c10 */ /* 0x000fe6000ff1e0ff */
[----:B------:R-:W-:Y:S05]  /*5670*/  IMAD R2, R236, c[0x0][0x1f4], R2 ;  /* 0x00007d00ec027a24 */ /* 0x000fea00078e0202 */
[----:B------:R-:W-:Y:S02]  /*5680*/  IADD3.X R4, R5, UR16, R2, P0, !PT ;  /* 0x0000001005047c10 */ /* 0x000fe400087fe402 */
[C---:B------:R-:W-:Y:S04]  /*5690*/  LEA R5, P0, R0.reuse, c[0x0][0x1c8], 0x1 ;  /* 0x0000720000057a11 */ /* 0x040fe800078008ff */
[----:B------:R-:W-:Y:S02]  /*56a0*/  LEA.HI.X R4, R0, c[0x0][0x1cc], R4, 0x1, P0 ;  /* 0x0000730000047a11 */ /* 0x000fe400000f0c04 */
[----:B------:R-:W1:Y:S04]  /*56b0*/  SHFL.IDX PT, R0, R5, RZ, 0x1c1f ;  /* 0x001c1fff05007589 */ /* 0x000e6800000e0000 */
[----:B------:R-:W2:Y:S01]  /*56c0*/  SHFL.IDX PT, R2, R4, RZ, 0x1c1f ;  /* 0x001c1fff04027589 */ /* 0x000ea200000e0000 */
[----:B-1----:R-:W-:Y:S05]  /*56d0*/  IADD3 R14, P0, R234, R0, RZ ;  /* 0x00000000ea0e7210 */ /* 0x002fea0007f1e0ff */
[C---:B--2---:R-:W-:Y:S01]  /*56e0*/  IMAD.X R15, R235.reuse, 0x1, R2, P0 ;  /* 0x00000001eb0f7824 */ /* 0x044fe200000e0602 */
[----:B------:R-:W-:Y:S04]  /*56f0*/  IADD3 R12, P0, R0, R105, RZ ;  /* 0x00000069000c7210 */ /* 0x000fe80007f1e0ff */
[----:B------:R-:W-:Y:S01]  /*5700*/  @!PT LDS RZ, [RZ] ;  /* 0x00000000fffff984 */ /* 0x000fe20000000800 */
[----:B------:R1:W-:Y:S01]  /*5710*/  LDGSTS.E.BYPASS.LTC128B.128 [R233+0x3100], [R14.64], !P3 ;  /* 0x031000000ee97fae */ /* 0x0003e2000d901d4e */
[----:B-----5:R-:W-:Y:S01]  /*5720*/  IMAD.X R13, R2, 0x1, R102, P0 ;  /* 0x00000001020d7824 */ /* 0x020fe200000e0666 */
[----:B----4-:R-:W-:Y:S02]  /*5730*/  IADD3 R10, P0, R0, R103, RZ ;  /* 0x00000067000a7210 */ /* 0x010fe40007f1e0ff */
[----:B------:R-:W2:Y:S03]  /*5740*/  SHFL.IDX PT, R0, R5, 0x1, 0x1c1f ;  /* 0x003c1f0005007f89 */ /* 0x000ea600000e0000 */
[--C-:B------:R-:W-:Y:S01]  /*5750*/  IMAD.X R11, R2, 0x1, R101.reuse, P0 ;  /* 0x00000001020b7824 */ /* 0x100fe200000e0665 */
[----:B------:R1:W-:Y:S04]  /*5760*/  LDGSTS.E.BYPASS.LTC128B.128 [R233+0x4100], [R12.64], !P4 ;  /* 0x041000000ce97fae */ /* 0x0003e8000e101d4e */
[----:B------:R-:W3:Y:S04]  /*5770*/  SHFL.IDX PT, R2, R4, 0x1, 0x1c1f ;  /* 0x003c1f0004027f89 */ /* 0x000ee800000e0000 */
[----:B------:R1:W-:Y:S01]  /*5780*/  LDGSTS.E.BYPASS.LTC128B.128 [R233+0x5100], [R10.64], !P5 ;  /* 0x051000000ae97fae */ /* 0x0003e2000e901d4e */
[----:B--2---:R-:W-:Y:S05]  /*5790*/  IADD3 R8, P0, R234, R0, RZ ;  /* 0x00000000ea087210 */ /* 0x004fea0007f1e0ff */
[----:B---3--:R-:W-:Y:S01]  /*57a0*/  IMAD.X R9, R235, 0x1, R2, P0 ;  /* 0x00000001eb097824 */ /* 0x008fe200000e0602 */
[----:B------:R-:W-:Y:S04]  /*57b0*/  IADD3 R6, P0, R0, R105, RZ ;  /* 0x0000006900067210 */ /* 0x000fe80007f1e0ff */
[----:B------:R1:W-:Y:S01]  /*57c0*/  LDGSTS.E.BYPASS.LTC128B.128 [R233+0x3900], [R8.64], !P3 ;  /* 0x0390000008e97fae */ /* 0x0003e2000d901d4e */
[----:B------:R-:W-:Y:S01]  /*57d0*/  IMAD.X R7, R2, 0x1, R102, P0 ;  /* 0x0000000102077824 */ /* 0x000fe200000e0666 */
[----:B------:R-:W-:Y:S04]  /*57e0*/  IADD3 R4, P0, R0, R103, RZ ;  /* 0x0000006700047210 */ /* 0x000fe80007f1e0ff */
[----:B------:R1:W-:Y:S01]  /*57f0*/  LDGSTS.E.BYPASS.LTC128B.128 [R233+0x4900], [R6.64], !P4 ;  /* 0x0490000006e97fae */ /* 0x0003e2000e101d4e */
[----:B------:R-:W-:Y:S05]  /*5800*/  IMAD.X R5, R2, 0x1, R101, P0 ;  /* 0x0000000102057824 */ /* 0x000fea00000e0665 */
[----:B------:R1:W-:Y:S01]  /*5810*/  LDGSTS.E.BYPASS.LTC128B.128 [R233+0x5900], [R4.64], !P5 ;  /* 0x0590000004e97fae */ /* 0x0003e2000e901d4e */
[----:B------:R-:W-:-:S05]  /*5820*/  BRA `(.L_x_4) ;  /* 0x000013d000007947 */ /* 0x000fca0003800000 */
.L_x_3:
[----:B------:R-:W2:Y:S01]  /*5830*/  LDL R11, [R1+0x34] ;  /* 0x00003400010b7983 */ /* 0x000ea20000100800 */
[----:B------:R-:W-:Y:S01]  /*5840*/  SHF.R.S32.HI R0, RZ, 0x1f, R238 ;  /* 0x0000001fff007819 */ /* 0x000fe200000114ee */
[----:B------:R-:W-:Y:S01]  /*5850*/  IMAD.WIDE.U32 R4, R238, c[0x0][0x208], RZ ;  /* 0x00008200ee047a25 */ /* 0x000fe200078e00ff */
[----:B------:R-:W-:Y:S01]  /*5860*/  SHF.R.S32.HI R2, RZ, 0x1f, R236 ;  /* 0x0000001fff027819 */ /* 0x000fe200000114ec */
[----:B------:R-:W3:Y:S01]  /*5870*/  LDL R10, [R1+0x30] ;  /* 0x00003000010a7983 */ /* 0x000ee20000100800 */
[----:B------:R-:W-:Y:S04]  /*5880*/  DEPBAR.LE SB0, 0x0 ;  /* 0x000080000000791a */ /* 0x000fe80000000000 */
[----:B------:R-:W3:Y:S01]  /*5890*/  LDL R8, [R1+0x4] ;  /* 0x0000040001087983 */ /* 0x000ee20000100800 */
[----:B------:R-:W-:Y:S01]  /*58a0*/  IMAD R0, R0, c[0x0][0x208], RZ ;  /* 0x0000820000007a24 */ /* 0x000fe200078e02ff */
[----:B------:R-:W-:Y:S01]  /*58b0*/  UISETP.GE.AND UP0, UPT, UR7, 0x1, UPT ;  /* 0x000000010700788c */ /* 0x000fe2000bf06270 */
[----:B------:R-:W-:Y:S01]  /*58c0*/  IMAD R2, R2, c[0x0][0x218], RZ ;  /* 0x0000860002027a24 */ /* 0x000fe200078e02ff */
[----:B------:R-:W4:Y:S01]  /*58d0*/  LDL R9, [R1+0x2c] ;  /* 0x00002c0001097983 */ /* 0x000f220000100800 */
[----:B------:R-:W-:Y:S02]  /*58e0*/  IMAD R0, R238, c[0x0][0x20c], R0 ;  /* 0x00008300ee007a24 */ /* 0x000fe400078e0200 */
[C---:B------:R-:W-:Y:S01]  /*58f0*/  IMAD R2, R236.reuse, c[0x0][0x21c], R2 ;  /* 0x00008700ec027a24 */ /* 0x040fe200078e0202 */
[----:B------:R-:W5:Y:S02]  /*5900*/  LDL R7, [R1] ;  /* 0x0000000001077983 */ /* 0x000f640000100800 */
[----:B------:R-:W-:Y:S02]  /*5910*/  IADD3 R5, R5, R0, RZ ;  /* 0x0000000005057210 */ /* 0x000fe40007ffe0ff */
[----:B------:R-:W4:Y:S03]  /*5920*/  LDL R6, [R1+0xc] ;  /* 0x00000c0001067983 */ /* 0x000f260000100800 */
[----:B------:R-:W-:Y:S01]  /*5930*/  IMAD.WIDE.U32 R4, R236, c[0x0][0x218], R4 ;  /* 0x00008600ec047a25 */ /* 0x000fe200078e0004 */
[----:B------:R-:W4:Y:S04]  /*5940*/  LDL R101, [R1+0x8] ;  /* 0x0000080001657983 */ /* 0x000f280000100800 */
[----:B------:R-:W4:Y:S04]  /*5950*/  LDL R201, [R1+0x4c] ;  /* 0x00004c0001c97983 */ /* 0x000f280000100800 */
[----:B------:R-:W-:Y:S01]  /*5960*/  BAR.SYNC.DEFER_BLOCKING 0x0 ;  /* 0x0000000000007b1d */ /* 0x000fe20000010000 */
[----:B------:R-:W-:Y:S04]  /*5970*/  IADD3 R0, P0, R4, UR20, RZ ;  /* 0x0000001404007c10 */ /* 0x000fe8000ff1e0ff */
[----:B------:R-:W-:Y:S02]  /*5980*/  IADD3.X R4, R5, UR5, R2, P0, !PT ;  /* 0x0000000505047c10 */ /* 0x000fe400087fe402 */
[C---:B------:R-:W-:Y:S04]  /*5990*/  LEA R5, P0, R0.reuse, c[0x0][0x1f8], 0x1 ;  /* 0x00007e0000057a11 */ /* 0x040fe800078008ff */
[----:B------:R-:W-:Y:S01]  /*59a0*/  LEA.HI.X R4, R0, c[0x0][0x1fc], R4, 0x1, P0 ;  /* 0x00007f0000047a11 */ /* 0x000fe200000f0c04 */
[----:B------:R-:W-:Y:S08]  /*59b0*/  LDSM.16.M88.4 R64, [R219+0x6100] ;  /* 0x00610000db40783b */ /* 0x000ff00000000200 */
[----:B------:R-:W4:Y:S04]  /*59c0*/  LDL R200, [R1+0x48] ;  /* 0x0000480001c87983 */ /* 0x000f280000100800 */
[----:B------:R-:W2:Y:S08]  /*59d0*/  SHFL.IDX PT, R0, R5, 0x1, 0x1c1f ;  /* 0x003c1f0005007f89 */ /* 0x000eb000000e0000 */
[----:B------:R-:W1:Y:S08]  /*59e0*/  SHFL.IDX PT, R2, R4, 0x1, 0x1c1f ;  /* 0x003c1f0004027f89 */ /* 0x000e7000000e0000 */
[----:B------:R-:W-:Y:S08]  /*59f0*/  LDSM.16.M88.4 R16, [R216+0x3100] ;  /* 0x00310000d810783b */ /* 0x000ff00000000200 */
[----:B------:R-:W-:Y:S08]  /*5a00*/  LDSM.16.M88.4 R60, [R219+0x7100] ;  /* 0x00710000db3c783b */ /* 0x000ff00000000200 */
[----:B------:R-:W-:Y:S08]  /*5a10*/  LDSM.16.M88.4 R32, [R216+0x3500] ;  /* 0x00350000d820783b */ /* 0x000ff00000000200 */
[----:B------:R-:W-:Y:S08]  /*5a20*/  LDSM.16.M88.4 R48, [R216+0x3900] ;  /* 0x00390000d830783b */ /* 0x000ff00000000200 */
[----:B------:R-:W-:Y:S08]  /*5a30*/  LDSM.16.M88.4 R108, [R216+0x3d00] ;  /* 0x003d0000d86c783b */ /* 0x000ff00000000200 */
[----:B------:R-:W-:Y:S08]  /*5a40*/  LDSM.16.M88.4 R176, [R220+0x6100] ;  /* 0x00610000dcb0783b */ /* 0x000ff00000000200 */
[----:B------:R-:W-:Y:S08]  /*5a50*/  LDSM.16.M88.4 R180, [R221] ;  /* 0x00000000ddb4783b */ /* 0x000ff00000000200 */
[----:B------:R-:W-:Y:S08]  /*5a60*/  LDSM.16.M88.4 R184, [R220+0x7100] ;  /* 0x00710000dcb8783b */ /* 0x000ff00000000200 */
[----:B------:R-:W-:Y:S01]  /*5a70*/  LDSM.16.M88.4 R188, [R232] ;  /* 0x00000000e8bc783b */ /* 0x000fe20000000200 */
[----:B--2---:R-:W-:Y:S04]  /*5a80*/  IADD3 R194, P1, P0, R11, R0, R234 ;  /* 0x000000000bc27210 */ /* 0x004fe8000783e0ea */
[----:B-1----:R-:W-:Y:S02]  /*5a90*/  IADD3.X R195, RZ, R2, R235, P1, P0 ;  /* 0x00000002ffc37210 */ /* 0x002fe40000fe04eb */
[----:B---3--:R-:W-:Y:S04]  /*5aa0*/  IADD3 R198, P1, P0, R10, R0, R8 ;  /* 0x000000000ac67210 */ /* 0x008fe8000783e008 */
[----:B-----5:R-:W-:Y:S02]  /*5ab0*/  IADD3.X R199, RZ, R2, R7, P1, P0 ;  /* 0x00000002ffc77210 */ /* 0x020fe40000fe0407 */
[----:B----4-:R-:W-:Y:S02]  /*5ac0*/  IADD3 R196, P1, P0, R9, R0, R6 ;  /* 0x0000000009c47210 */ /* 0x010fe4000783e006 */
[----:B------:R-:W1:Y:S02]  /*5ad0*/  SHFL.IDX PT, R0, R5, RZ, 0x1c1f ;  /* 0x001c1fff05007589 */ /* 0x000e6400000e0000 */
[----:B------:R-:W-:Y:S06]  /*5ae0*/  IADD3.X R197, RZ, R2, R101, P1, P0 ;  /* 0x00000002ffc57210 */ /* 0x000fec0000fe0465 */
[----:B------:R-:W2:Y:S01]  /*5af0*/  SHFL.IDX PT, R2, R4, RZ, 0x1c1f ;  /* 0x001c1fff04027589 */ /* 0x000ea200000e0000 */
[----:B-1----:R-:W-:Y:S04]  /*5b00*/  IADD3 R102, P0, R234, R0, RZ ;  /* 0x00000000ea667210 */ /* 0x002fe80007f1e0ff */
[----:B--2---:R-:W-:Y:S02]  /*5b10*/  IADD3.X R103, R235, R2, RZ, P0, !PT ;  /* 0x00000002eb677210 */ /* 0x004fe400007fe4ff */
[----:B------:R-:W-:Y:S04]  /*5b20*/  IADD3 R192, P0, R0, R8, RZ ;  /* 0x0000000800c07210 */ /* 0x000fe80007f1e0ff */
[----:B------:R-:W-:Y:S02]  /*5b30*/  IADD3.X R193, R2, R7, RZ, P0, !PT ;  /* 0x0000000702c17210 */ /* 0x000fe400007fe4ff */
[----:B------:R-:W-:Y:S02]  /*5b40*/  IADD3 R104, P0, R0, R6, RZ ;  /* 0x0000000600687210 */ /* 0x000fe40007f1e0ff */
[-C--:B------:R-:W-:Y:S03]  /*5b50*/  HMMA.16816.F32.BF16 R4, R64, R16.reuse, RZ ;  /* 0x000000104004723c */ /* 0x080fe600000418ff */
[----:B------:R-:W-:Y:S02]  /*5b60*/  IADD3.X R105, R2, R101, RZ, P0, !PT ;  /* 0x0000006502697210 */ /* 0x000fe400007fe4ff */
[----:B------:R-:W-:Y:S02]  /*5b70*/  ISETP.NE.U32.AND P0, PT, R201, RZ, PT ;  /* 0x000000ffc900720c */ /* 0x000fe40003f05070 */
[----:B------:R-:W-:Y:S01]  /*5b80*/  ISETP.NE.U32.AND P1, PT, R200, RZ, PT ;  /* 0x000000ffc800720c */ /* 0x000fe20003f25070 */
[C---:B------:R-:W-:Y:S08]  /*5b90*/  HMMA.16816.F32.BF16 R8, R60.reuse, R16, RZ ;  /* 0x000000103c08723c */ /* 0x040ff000000418ff */
[-C--:B------:R-:W-:Y:S08]  /*5ba0*/  HMMA.16816.F32.BF16 R12, R60, R18.reuse, RZ ;  /* 0x000000123c0c723c */ /* 0x080ff000000418ff */
        /* <DEDUP_REMOVED lines=12> */
[----:B------:R-:W-:Y:S01]  /*5c70*/  HMMA.16816.F32.BF16 R64, R64, R110, RZ ;  /* 0x0000006e4040723c */ /* 0x000fe200000418ff */
[----:B------:R-:W1:Y:S07]  /*5c80*/  LDSM.16.M88.4 R108, [R231] ;  /* 0x00000000e76c783b */ /* 0x000e6e0000000200 */
[-C--:B------:R-:W-:Y:S08]  /*5c90*/  HMMA.16816.F32.BF16 R4, R176, R180.reuse, R4 ;  /* 0x000000b4b004723c */ /* 0x080ff00000041804 */
[C---:B------:R-:W-:Y:S08]  /*5ca0*/  HMMA.16816.F32.BF16 R8, R184.reuse, R180, R8 ;  /* 0x000000b4b808723c */ /* 0x040ff00000041808 */
[-C--:B------:R-:W-:Y:S08]  /*5cb0*/  HMMA.16816.F32.BF16 R12, R184, R182.reuse, R12 ;  /* 0x000000b6b80c723c */ /* 0x080ff0000004180c */
[C---:B------:R-:W-:Y:S01]  /*5cc0*/  HMMA.16816.F32.BF16 R16, R176.reuse, R182, R16 ;  /* 0x000000b6b010723c */ /* 0x040fe20000041810 */
[----:B------:R-:W2:Y:S07]  /*5cd0*/  LDSM.16.M88.4 R180, [R230] ;  /* 0x00000000e6b4783b */ /* 0x000eae0000000200 */
[-C--:B------:R-:W-:Y:S01]  /*5ce0*/  HMMA.16816.F32.BF16 R20, R176, R188.reuse, R20 ;  /* 0x000000bcb014723c */ /* 0x080fe20000041814 */
[----:B------:R-:W-:Y:S01]  /*5cf0*/  @!PT LDS RZ, [RZ] ;  /* 0x00000000fffff984 */ /* 0x000fe20000000800 */
[----:B------:R-:W-:Y:S01]  /*5d00*/  @!PT LDS RZ, [RZ] ;  /* 0x00000000fffff984 */ /* 0x000fe20000000800 */
[----:B------:R-:W-:Y:S01]  /*5d10*/  @!PT LDS RZ, [RZ] ;  /* 0x00000000fffff984 */ /* 0x000fe20000000800 */
[----:B------:R3:W-:Y:S07]  /*5d20*/  LDGSTS.E.BYPASS.LTC128B.128 [R233+0x100], [R102.64], !P3 ;  /* 0x0010000066e97fae */ /* 0x0007ee000d901d4e */
[C---:B------:R-:W-:Y:S01]  /*5d30*/  HMMA.16816.F32.BF16 R24, R184.reuse, R188, R24 ;  /* 0x000000bcb818723c */ /* 0x040fe20000041818 */
[----:B------:R4:W-:Y:S07]  /*5d40*/  LDGSTS.E.BYPASS.LTC128B.128 [R233+0x1100], [R192.64], !P4 ;  /* 0x01100000c0e97fae */ /* 0x0009ee000e101d4e */
[-C--:B------:R-:W-:Y:S01]  /*5d50*/  HMMA.16816.F32.BF16 R28, R184, R190.reuse, R28 ;  /* 0x000000beb81c723c */ /* 0x080fe2000004181c */
[----:B------:R3:W-:Y:S07]  /*5d60*/  LDGSTS.E.BYPASS.LTC128B.128 [R233+0x2100], [R104.64], !P5 ;  /* 0x0210000068e97fae */ /* 0x0007ee000e901d4e */
[C---:B------:R-:W-:Y:S01]  /*5d70*/  HMMA.16816.F32.BF16 R32, R176.reuse, R190, R32 ;  /* 0x000000beb020723c */ /* 0x040fe20000041820 */
[----:B------:R4:W-:Y:S01]  /*5d80*/  LDGSTS.E.BYPASS.LTC128B.128.ZFILL [R233+0x900], [R194.64], P0 ;  /* 0x00900000c2e97fae */ /* 0x0009e20008141d4e */
[----:B------:R-:W-:Y:S06]  /*5d90*/  PLOP3.LUT P0, PT, PT, PT, UP0, 0x80, 0x0 ;  /* 0x000000000000781c */ /* 0x000fec0003f0f008 */
[-C--:B-1----:R-:W-:Y:S01]  /*5da0*/  HMMA.16816.F32.BF16 R36, R176, R108.reuse, R36 ;  /* 0x0000006cb024723c */ /* 0x082fe20000041824 */
[----:B------:R1:W-:Y:S07]  /*5db0*/  LDGSTS.E.BYPASS.LTC128B.128.ZFILL [R233+0x1900], [R198.64], P1 ;  /* 0x01900000c6e97fae */ /* 0x0003ee0008941d4e */
[C---:B------:R-:W-:Y:S01]  /*5dc0*/  HMMA.16816.F32.BF16 R40, R184.reuse, R108, R40 ;  /* 0x0000006cb828723c */ /* 0x040fe20000041828 */
[----:B------:R1:W-:Y:S07]  /*5dd0*/  LDGSTS.E.BYPASS.LTC128B.128.ZFILL [R233+0x2900], [R196.64], P6 ;  /* 0x02900000c4e97fae */ /* 0x0003ee000b141d4e */
[-C--:B------:R-:W-:Y:S01]  /*5de0*/  HMMA.16816.F32.BF16 R44, R184, R110.reuse, R44 ;  /* 0x0000006eb82c723c */ /* 0x080fe2000004182c */
[----:B------:R-:W-:Y:S07]  /*5df0*/  LDSM.16.M88.4 R200, [R219+0x9100] ;  /* 0x00910000dbc8783b */ /* 0x000fee0000000200 */
[C---:B------:R-:W-:Y:S01]  /*5e00*/  HMMA.16816.F32.BF16 R48, R176.reuse, R110, R48 ;  /* 0x0000006eb030723c */ /* 0x040fe20000041830 */
[----:B----4-:R-:W-:Y:S07]  /*5e10*/  LDSM.16.M88.4 R192, [R219+0x8100] ;  /* 0x00810000dbc0783b */ /* 0x010fee0000000200 */
[-C--:B--2---:R-:W-:Y:S01]  /*5e20*/  HMMA.16816.F32.BF16 R52, R176, R180.reuse, R52 ;  /* 0x000000b4b034723c */ /* 0x084fe20000041834 */
[----:B------:R-:W0:Y:S07]  /*5e30*/  LDGDEPBAR ;  /* 0x00000000000079af */ /* 0x000e2e0000000000 */
[C---:B------:R-:W-:Y:S01]  /*5e40*/  HMMA.16816.F32.BF16 R56, R184.reuse, R180, R56 ;  /* 0x000000b4b838723c */ /* 0x040fe20000041838 */
[----:B-1----:R-:W1:Y:S07]  /*5e50*/  LDSM.16.M88.4 R196, [R216+0x4100] ;  /* 0x00410000d8c4783b */ /* 0x002e6e0000000200 */
[-C--:B------:R-:W-:Y:S01]  /*5e60*/  HMMA.16816.F32.BF16 R60, R184, R182.reuse, R60 ;  /* 0x000000b6b83c723c */ /* 0x080fe2000004183c */
[----:B------:R-:W2:Y:S07]  /*5e70*/  LDSM.16.M88.4 R188, [R216+0x4500] ;  /* 0x00450000d8bc783b */ /* 0x000eae0000000200 */
[----:B------:R-:W-:Y:S01]  /*5e80*/  HMMA.16816.F32.BF16 R64, R176, R182, R64 ;  /* 0x000000b6b040723c */ /* 0x000fe20000041840 */
[----:B------:R-:W4:Y:S08]  /*5e90*/  LDSM.16.M88.4 R108, [R216+0x4900] ;  /* 0x00490000d86c783b */ /* 0x000f300000000200 */
[----:B------:R-:W5:Y:S08]  /*5ea0*/  LDSM.16.M88.4 R184, [R216+0x4d00] ;  /* 0x004d0000d8b8783b */ /* 0x000f700000000200 */
[----:B------:R-:W-:Y:S08]  /*5eb0*/  LDSM.16.M88.4 R204, [R220+0x8100] ;  /* 0x00810000dccc783b */ /* 0x000ff00000000200 */
[----:B------:R-:W3:Y:S01]  /*5ec0*/  LDSM.16.M88.4 R208, [R229] ;  /* 0x00000000e5d0783b */ /* 0x000ee20000000200 */
[-C--:B-1----:R-:W-:Y:S07]  /*5ed0*/  HMMA.16816.F32.BF16 R4, R192, R196.reuse, R4 ;  /* 0x000000c4c004723c */ /* 0x082fee0000041804 */
[----:B------:R-:W1:Y:S01]  /*5ee0*/  LDSM.16.M88.4 R212, [R220+0x9100] ;  /* 0x00910000dcd4783b */ /* 0x000e620000000200 */
[C---:B------:R-:W-:Y:S07]  /*5ef0*/  HMMA.16816.F32.BF16 R8, R200.reuse, R196, R8 ;  /* 0x000000c4c808723c */ /* 0x040fee0000041808 */
[----:B------:R-:W1:Y:S01]  /*5f00*/  LDSM.16.M88.4 R176, [R228] ;  /* 0x00000000e4b0783b */ /* 0x000e620000000200 */
[-C--:B------:R-:W-:Y:S07]  /*5f10*/  HMMA.16816.F32.BF16 R12, R200, R198.reuse, R12 ;  /* 0x000000c6c80c723c */ /* 0x080fee000004180c */
[----:B------:R-:W1:Y:S01]  /*5f20*/  LDSM.16.M88.4 R180, [R227] ;  /* 0x00000000e3b4783b */ /* 0x000e620000000200 */
[C---:B------:R-:W-:Y:S07]  /*5f30*/  HMMA.16816.F32.BF16 R16, R192.reuse, R198, R16 ;  /* 0x000000c6c010723c */ /* 0x040fee0000041810 */
[----:B------:R-:W-:Y:S01]  /*5f40*/  LDSM.16.M88.4 R196, [R216+0x5900] ;  /* 0x00590000d8c4783b */ /* 0x000fe20000000200 */
[-C--:B--2---:R-:W-:Y:S08]  /*5f50*/  HMMA.16816.F32.BF16 R20, R192, R188.reuse, R20 ;  /* 0x000000bcc014723c */ /* 0x084ff00000041814 */
[C---:B------:R-:W-:Y:S08]  /*5f60*/  HMMA.16816.F32.BF16 R24, R200.reuse, R188, R24 ;  /* 0x000000bcc818723c */ /* 0x040ff00000041818 */
[-C--:B------:R-:W-:Y:S08]  /*5f70*/  HMMA.16816.F32.BF16 R28, R200, R190.reuse, R28 ;  /* 0x000000bec81c723c */ /* 0x080ff0000004181c */
[C---:B------:R-:W-:Y:S01]  /*5f80*/  HMMA.16816.F32.BF16 R32, R192.reuse, R190, R32 ;  /* 0x000000bec020723c */ /* 0x040fe20000041820 */
[----:B------:R-:W-:Y:S07]  /*5f90*/  LDSM.16.M88.4 R188, [R216+0x5100] ;  /* 0x00510000d8bc783b */ /* 0x000fee0000000200 */
[-C--:B----4-:R-:W-:Y:S08]  /*5fa0*/  HMMA.16816.F32.BF16 R36, R192, R108.reuse, R36 ;  /* 0x0000006cc024723c */ /* 0x090ff00000041824 */
[C---:B------:R-:W-:Y:S08]  /*5fb0*/  HMMA.16816.F32.BF16 R40, R200.reuse, R108, R40 ;  /* 0x0000006cc828723c */ /* 0x040ff00000041828 */
[-C--:B------:R-:W-:Y:S08]  /*5fc0*/  HMMA.16816.F32.BF16 R44, R200, R110.reuse, R44 ;  /* 0x0000006ec82c723c */ /* 0x080ff0000004182c */
[C---:B------:R-:W-:Y:S01]  /*5fd0*/  HMMA.16816.F32.BF16 R48, R192.reuse, R110, R48 ;  /* 0x0000006ec030723c */ /* 0x040fe20000041830 */
[----:B------:R-:W2:Y:S07]  /*5fe0*/  LDSM.16.M88.4 R108, [R226] ;  /* 0x00000000e26c783b */ /* 0x000eae0000000200 */
[-C--:B-----5:R-:W-:Y:S08]  /*5ff0*/  HMMA.16816.F32.BF16 R52, R192, R184.reuse, R52 ;  /* 0x000000b8c034723c */ /* 0x0a0ff00000041834 */
[C---:B------:R-:W-:Y:S08]  /*6000*/  HMMA.16816.F32.BF16 R56, R200.reuse, R184, R56 ;  /* 0x000000b8c838723c */ /* 0x040ff00000041838 */
[-C--:B------:R-:W-:Y:S01]  /*6010*/  HMMA.16816.F32.BF16 R60, R200, R186.reuse, R60 ;  /* 0x000000bac83c723c */ /* 0x080fe2000004183c */
[----:B------:R-:W-:Y:S07]  /*6020*/  LDSM.16.M88.4 R200, [R216+0x5d00] ;  /* 0x005d0000d8c8783b */ /* 0x000fee0000000200 */
[----:B------:R-:W-:Y:S01]  /*6030*/  HMMA.16816.F32.BF16 R64, R192, R186, R64 ;  /* 0x000000bac040723c */ /* 0x000fe20000041840 */
[----:B------:R-:W4:Y:S07]  /*6040*/  LDSM.16.M88.4 R184, [R219+0xa100] ;  /* 0x00a10000dbb8783b */ /* 0x000f2e0000000200 */
[-C--:B---3--:R-:W-:Y:S01]  /*6050*/  HMMA.16816.F32.BF16 R4, R204, R208.reuse, R4 ;  /* 0x000000d0cc04723c */ /* 0x088fe20000041804 */
[----:B------:R-:W3:Y:S07]  /*6060*/  LDSM.16.M88.4 R192, [R219+0xb100] ;  /* 0x00b10000dbc0783b */ /* 0x000eee0000000200 */
[C---:B-1----:R-:W-:Y:S08]  /*6070*/  HMMA.16816.F32.BF16 R8, R212.reuse, R208, R8 ;  /* 0x000000d0d408723c */ /* 0x042ff00000041808 */
[-C--:B------:R-:W-:Y:S08]  /*6080*/  HMMA.16816.F32.BF16 R12, R212, R210.reuse, R12 ;  /* 0x000000d2d40c723c */ /* 0x080ff0000004180c */
[C---:B------:R-:W-:Y:S01]  /*6090*/  HMMA.16816.F32.BF16 R16, R204.reuse, R210, R16 ;  /* 0x000000d2cc10723c */ /* 0x040fe20000041810 */
[----:B------:R-:W-:Y:S07]  /*60a0*/  LDSM.16.M88.4 R208, [R225] ;  /* 0x00000000e1d0783b */ /* 0x000fee0000000200 */
[-C--:B------:R-:W-:Y:S08]  /*60b0*/  HMMA.16816.F32.BF16 R20, R204, R176.reuse, R20 ;  /* 0x000000b0cc14723c */ /* 0x080ff00000041814 */
[C---:B------:R-:W-:Y:S08]  /*60c0*/  HMMA.16816.F32.BF16 R24, R212.reuse, R176, R24 ;  /* 0x000000b0d418723c */ /* 0x040ff00000041818 */
[-C--:B------:R-:W-:Y:S08]  /*60d0*/  HMMA.16816.F32.BF16 R28, R212, R178.reuse, R28 ;  /* 0x000000b2d41c723c */ /* 0x080ff0000004181c */
[C---:B------:R-:W-:Y:S01]  /*60e0*/  HMMA.16816.F32.BF16 R32, R204.reuse, R178, R32 ;  /* 0x000000b2cc20723c */ /* 0x040fe20000041820 */
[----:B------:R-:W1:Y:S07]  /*60f0*/  LDSM.16.M88.4 R176, [R216+0x5500] ;  /* 0x00550000d8b0783b */ /* 0x000e6e0000000200 */
[-C--:B------:R-:W-:Y:S08]  /*6100*/  HMMA.16816.F32.BF16 R36, R204, R180.reuse, R36 ;  /* 0x000000b4cc24723c */ /* 0x080ff00000041824 */
[C---:B------:R-:W-:Y:S08]  /*6110*/  HMMA.16816.F32.BF16 R40, R212.reuse, R180, R40 ;  /* 0x000000b4d428723c */ /* 0x040ff00000041828 */
[-C--:B------:R-:W-:Y:S08]  /*6120*/  HMMA.16816.F32.BF16 R44, R212, R182.reuse, R44 ;  /* 0x000000b6d42c723c */ /* 0x080ff0000004182c */
[C---:B------:R-:W-:Y:S01]  /*6130*/  HMMA.16816.F32.BF16 R48, R204.reuse, R182, R48 ;  /* 0x000000b6cc30723c */ /* 0x040fe20000041830 */
[----:B------:R-:W5:Y:S07]  /*6140*/  LDSM.16.M88.4 R180, [R220+0xa100] ;  /* 0x00a10000dcb4783b */ /* 0x000f6e0000000200 */
[-C--:B--2---:R-:W-:Y:S08]  /*6150*/  HMMA.16816.F32.BF16 R52, R204, R108.reuse, R52 ;  /* 0x0000006ccc34723c */ /* 0x084ff00000041834 */
[C---:B------:R-:W-:Y:S08]  /*6160*/  HMMA.16816.F32.BF16 R56, R212.reuse, R108, R56 ;  /* 0x0000006cd438723c */ /* 0x040ff00000041838 */
[-C--:B------:R-:W-:Y:S08]  /*6170*/  HMMA.16816.F32.BF16 R60, R212, R110.reuse, R60 ;  /* 0x0000006ed43c723c */ /* 0x080ff0000004183c */
[----:B------:R-:W-:Y:S01]  /*6180*/  HMMA.16816.F32.BF16 R64, R204, R110, R64 ;  /* 0x0000006ecc40723c */ /* 0x000fe20000041840 */
[----:B------:R-:W2:Y:S07]  /*6190*/  LDSM.16.M88.4 R108, [R220+0xb100] ;  /* 0x00b10000dc6c783b */ /* 0x000eae0000000200 */
[-C--:B----4-:R-:W-:Y:S08]  /*61a0*/  HMMA.16816.F32.BF16 R4, R184, R188.reuse, R4 ;  /* 0x000000bcb804723c */ /* 0x090ff00000041804 */
[C---:B---3--:R-:W-:Y:S08]  /*61b0*/  HMMA.16816.F32.BF16 R8, R192.reuse, R188, R8 ;  /* 0x000000bcc008723c */ /* 0x048ff00000041808 */
[-C--:B------:R-:W-:Y:S08]  /*61c0*/  HMMA.16816.F32.BF16 R12, R192, R190.reuse, R12 ;  /* 0x000000bec00c723c */ /* 0x080ff0000004180c */
[C---:B------:R-:W-:Y:S08]  /*61d0*/  HMMA.16816.F32.BF16 R16, R184.reuse, R190, R16 ;  /* 0x000000beb810723c */ /* 0x040ff00000041810 */
[-C--:B-1----:R-:W-:Y:S08]  /*61e0*/  HMMA.16816.F32.BF16 R20, R184, R176.reuse, R20 ;  /* 0x000000b0b814723c */ /* 0x082ff00000041814 */
[C---:B------:R-:W-:Y:S08]  /*61f0*/  HMMA.16816.F32.BF16 R24, R192.reuse, R176, R24 ;  /* 0x000000b0c018723c */ /* 0x040ff00000041818 */
[-C--:B------:R-:W-:Y:S08]  /*6200*/  HMMA.16816.F32.BF16 R28, R192, R178.reuse, R28 ;  /* 0x000000b2c01c723c */ /* 0x080ff0000004181c */
        /* <DEDUP_REMOVED lines=8> */
[----:B------:R-:W-:Y:S08]  /*6290*/  HMMA.16816.F32.BF16 R64, R184, R202, R64 ;  /* 0x000000cab840723c */ /* 0x000ff00000041840 */
[-C--:B-----5:R-:W-:Y:S08]  /*62a0*/  HMMA.16816.F32.BF16 R4, R180, R208.reuse, R4 ;  /* 0x000000d0b404723c */ /* 0x0a0ff00000041804 */
[C---:B--2---:R-:W-:Y:S08]  /*62b0*/  HMMA.16816.F32.BF16 R8, R108.reuse, R208, R8 ;  /* 0x000000d06c08723c */ /* 0x044ff00000041808 */
[-C--:B------:R-:W-:Y:S08]  /*62c0*/  HMMA.16816.F32.BF16 R12, R108, R210.reuse, R12 ;  /* 0x000000d26c0c723c */ /* 0x080ff0000004180c */
[----:B------:R-:W-:Y:S01]  /*62d0*/  FMUL.FTZ R4, R4, c[0x0][0x320] ;  /* 0x0000c80004047a20 */ /* 0x000fe20000410000 */
[C---:B------:R-:W-:Y:S03]  /*62e0*/  HMMA.16816.F32.BF16 R16, R180.reuse, R210, R16 ;  /* 0x000000d2b410723c */ /* 0x040fe60000041810 */
[----:B------:R-:W1:Y:S01]  /*62f0*/  MUFU.TANH R177, R4 ;  /* 0x0000000400b17308 */ /* 0x000e620000002400 */
[----:B------:R-:W-:Y:S02]  /*6300*/  FMUL.FTZ R5, R5, c[0x0][0x320] ;  /* 0x0000c80005057a20 */ /* 0x000fe40000410000 */
[----:B------:R-:W-:Y:S02]  /*6310*/  FMUL.FTZ R6, R6, c[0x0][0x320] ;  /* 0x0000c80006067a20 */ /* 0x000fe40000410000 */
[----:B------:R-:W-:Y:S04]  /*6320*/  FMUL.FTZ R7, R7, c[0x0][0x320] ;  /* 0x0000c80007077a20 */ /* 0x000fe80000410000 */
[----:B------:R-:W-:Y:S01]  /*6330*/  FMUL.FTZ R8, R8, c[0x0][0x320] ;  /* 0x0000c80008087a20 */ /* 0x000fe20000410000 */
[----:B------:R-:W2:Y:S01]  /*6340*/  MUFU.TANH R186, R5 ;  /* 0x0000000500ba7308 */ /* 0x000ea20000002400 */
[----:B------:R-:W-:Y:S02]  /*6350*/  FMUL.FTZ R9, R9, c[0x0][0x320] ;  /* 0x0000c80009097a20 */ /* 0x000fe40000410000 */
[----:B------:R-:W-:Y:S02]  /*6360*/  FMUL.FTZ R10, R10, c[0x0][0x320] ;  /* 0x0000c8000a0a7a20 */ /* 0x000fe40000410000 */
[----:B------:R-:W-:Y:S02]  /*6370*/  FMUL.FTZ R11, R11, c[0x0][0x320] ;  /* 0x0000c8000b0b7a20 */ /* 0x000fe40000410000 */
[----:B------:R-:W-:Y:S02]  /*6380*/  FMUL.FTZ R12, R12, c[0x0][0x320] ;  /* 0x0000c8000c0c7a20 */ /* 0x000fe40000410000 */
[----:B------:R-:W-:Y:S01]  /*6390*/  FMUL.FTZ R13, R13, c[0x0][0x320] ;  /* 0x0000c8000d0d7a20 */ /* 0x000fe20000410000 */
[----:B------:R-:W3:Y:S01]  /*63a0*/  MUFU.TANH R178, R6 ;  /* 0x0000000600b27308 */ /* 0x000ee20000002400 */
[----:B------:R-:W-:Y:S02]  /*63b0*/  FMUL.FTZ R16, R16, c[0x0][0x320] ;  /* 0x0000c80010107a20 */ /* 0x000fe40000410000 */
[----:B------:R-:W-:Y:S02]  /*63c0*/  FMUL.FTZ R14, R14, c[0x0][0x320] ;  /* 0x0000c8000e0e7a20 */ /* 0x000fe40000410000 */
[----:B------:R-:W-:Y:S05]  /*63d0*/  FMUL.FTZ R15, R15, c[0x0][0x320] ;  /* 0x0000c8000f0f7a20 */ /* 0x000fea0000410000 */
[----:B------:R4:W1:Y:S10]  /*63e0*/  MUFU.TANH R188, R7 ;  /* 0x0000000700bc7308 */ /* 0x0008740000002400 */
[----:B------:R-:W1:Y:S10]  /*63f0*/  MUFU.TANH R187, R8 ;  /* 0x0000000800bb7308 */ /* 0x000e740000002400 */
[----:B------:R-:W1:Y:S01]  /*6400*/  MUFU.TANH R191, R9 ;  /* 0x0000000900bf7308 */ /* 0x000e620000002400 */
[----:B----4-:R-:W4:Y:S09]  /*6410*/  LDSM.16.M88.4 R4, [R224] ;  /* 0x00000000e004783b */ /* 0x010f320000000200 */
[----:B------:R-:W1:Y:S10]  /*6420*/  MUFU.TANH R185, R10 ;  /* 0x0000000a00b97308 */ /* 0x000e740000002400 */
[----:B------:R5:W1:Y:S10]  /*6430*/  MUFU.TANH R192, R11 ;  /* 0x0000000b00c07308 */ /* 0x000a740000002400 */
[----:B------:R1:W1:Y:S10]  /*6440*/  MUFU.TANH R176, R16 ;  /* 0x0000001000b07308 */ /* 0x0002740000002400 */
[----:B------:R2:W2:Y:S01]  /*6450*/  MUFU.TANH R184, R12 ;  /* 0x0000000c00b87308 */ /* 0x0004a20000002400 */
[----:B-----5:R-:W5:Y:S01]  /*6460*/  LDSM.16.M88.4 R8, [R223] ;  /* 0x00000000df08783b */ /* 0x020f620000000200 */
[-C--:B----4-:R-:W-:Y:S08]  /*6470*/  HMMA.16816.F32.BF16 R20, R180, R4.reuse, R20 ;  /* 0x00000004b414723c */ /* 0x090ff00000041814 */
[----:B------:R4:W2:Y:S01]  /*6480*/  MUFU.TANH R179, R13 ;  /* 0x0000000d00b37308 */ /* 0x0008a20000002400 */
[C---:B------:R-:W-:Y:S04]  /*6490*/  HMMA.16816.F32.BF16 R24, R108.reuse, R4, R24 ;  /* 0x000000046c18723c */ /* 0x040fe80000041818 */
[----:B-1----:R-:W-:Y:S02]  /*64a0*/  FMUL.FTZ R16, R17, c[0x0][0x320] ;  /* 0x0000c80011107a20 */ /* 0x002fe40000410000 */
[----:B------:R-:W-:Y:S03]  /*64b0*/  FMUL.FTZ R17, R18, c[0x0][0x320] ;  /* 0x0000c80012117a20 */ /* 0x000fe60000410000 */
[----:B------:R4:W1:Y:S01]  /*64c0*/  MUFU.TANH R190, R14 ;  /* 0x0000000e00be7308 */ /* 0x0008620000002400 */
[-C--:B------:R-:W-:Y:S03]  /*64d0*/  HMMA.16816.F32.BF16 R28, R108, R6.reuse, R28 ;  /* 0x000000066c1c723c */ /* 0x080fe6000004181c */
[----:B------:R-:W-:Y:S05]  /*64e0*/  FMUL.FTZ R18, R19, c[0x0][0x320] ;  /* 0x0000c80013127a20 */ /* 0x000fea0000410000 */
[C---:B------:R-:W-:Y:S01]  /*64f0*/  HMMA.16816.F32.BF16 R32, R180.reuse, R6, R32 ;  /* 0x00000006b420723c */ /* 0x040fe20000041820 */
[----:B------:R4:W1:Y:S01]  /*6500*/  MUFU.TANH R189, R15 ;  /* 0x0000000f00bd7308 */ /* 0x0008620000002400 */
[----:B------:R-:W1:Y:S01]  /*6510*/  LDSM.16.M88.4 R4, [R222] ;  /* 0x00000000de04783b */ /* 0x000e620000000200 */
[----:B------:R-:W-:Y:S04]  /*6520*/  DEPBAR.LE SB0, 0x0 ;  /* 0x000080000000791a */ /* 0x000fe80000000000 */
[----:B------:R-:W-:Y:S02]  /*6530*/  FMUL.FTZ R20, R20, c[0x0][0x320] ;  /* 0x0000c80014147a20 */ /* 0x000fe40000410000 */
[----:B------:R-:W-:Y:S02]  /*6540*/  FMUL.FTZ R21, R21, c[0x0][0x320] ;  /* 0x0000c80015157a20 */ /* 0x000fe40000410000 */
[----:B------:R-:W1:Y:S01]  /*6550*/  MUFU.TANH R16, R16 ;  /* 0x0000001000107308 */ /* 0x000e620000002400 */
[----:B------:R-:W-:Y:S01]  /*6560*/  BAR.SYNC.DEFER_BLOCKING 0x0 ;  /* 0x0000000000007b1d */ /* 0x000fe20000010000 */
[----:B------:R-:W-:Y:S01]  /*6570*/  FMUL.FTZ R22, R22, c[0x0][0x320] ;  /* 0x0000c80016167a20 */ /* 0x000fe20000410000 */
[-C--:B-----5:R-:W-:Y:S05]  /*6580*/  HMMA.16816.F32.BF16 R36, R180, R8.reuse, R36 ;  /* 0x00000008b424723c */ /* 0x0a0fea0000041824 */
[----:B------:R-:W-:Y:S02]  /*6590*/  FMUL.FTZ R23, R23, c[0x0][0x320] ;  /* 0x0000c80017177a20 */ /* 0x000fe40000410000 */
[----:B------:R-:W1:Y:S01]  /*65a0*/  MUFU.TANH R17, R17 ;  /* 0x0000001100117308 */ /* 0x000e620000002400 */
[----:B------:R-:W-:Y:S01]  /*65b0*/  FMUL.FTZ R24, R24, c[0x0][0x320] ;  /* 0x0000c80018187a20 */ /* 0x000fe20000410000 */
[C---:B------:R-:W-:Y:S04]  /*65c0*/  HMMA.16816.F32.BF16 R40, R108.reuse, R8, R40 ;  /* 0x000000086c28723c */ /* 0x040fe80000041828 */
[----:B------:R-:W-:Y:S02]  /*65d0*/  FMUL.FTZ R25, R25, c[0x0][0x320] ;  /* 0x0000c80019197a20 */ /* 0x000fe40000410000 */
[----:B------:R-:W-:Y:S02]  /*65e0*/  FMUL.FTZ R26, R26, c[0x0][0x320] ;  /* 0x0000c8001a1a7a20 */ /* 0x000fe40000410000 */
[----:B------:R-:W2:Y:S01]  /*65f0*/  MUFU.TANH R18, R18 ;  /* 0x0000001200127308 */ /* 0x000ea20000002400 */
[-C--:B------:R-:W-:Y:S03]  /*6600*/  HMMA.16816.F32.BF16 R44, R108, R10.reuse, R44 ;  /* 0x0000000a6c2c723c */ /* 0x080fe6000004182c */
[----:B------:R-:W-:Y:S02]  /*6610*/  FMUL.FTZ R27, R27, c[0x0][0x320] ;  /* 0x0000c8001b1b7a20 */ /* 0x000fe40000410000 */
[----:B------:R-:W-:Y:S02]  /*6620*/  FMUL.FTZ R28, R28, c[0x0][0x320] ;  /* 0x0000c8001c1c7a20 */ /* 0x000fe40000410000 */
[----:B------:R-:W-:Y:S01]  /*6630*/  FMUL.FTZ R29, R29, c[0x0][0x320] ;  /* 0x0000c8001d1d7a20 */ /* 0x000fe20000410000 */
[C---:B------:R-:W-:Y:S01]  /*6640*/  HMMA.16816.F32.BF16 R48, R180.reuse, R10, R48 ;  /* 0x0000000ab430723c */ /* 0x040fe20000041830 */
[----:B------:R4:W2:Y:S03]  /*6650*/  MUFU.TANH R193, R20 ;  /* 0x0000001400c17308 */ /* 0x0008a60000002400 */
[----:B------:R-:W-:Y:S02]  /*6660*/  FMUL.FTZ R30, R30, c[0x0][0x320] ;  /* 0x0000c8001e1e7a20 */ /* 0x000fe40000410000 */
[----:B------:R-:W-:Y:S02]  /*6670*/  FMUL.FTZ R31, R31, c[0x0][0x320] ;  /* 0x0000c8001f1f7a20 */ /* 0x000fe40000410000 */
[-C--:B-1----:R-:W-:Y:S03]  /*6680*/  HMMA.16816.F32.BF16 R52, R180, R4.reuse, R52 ;  /* 0x00000004b434723c */ /* 0x082fe60000041834 */
[----:B------:R4:W1:Y:S01]  /*6690*/  MUFU.TANH R194, R21 ;  /* 0x0000001500c27308 */ /* 0x0008620000002400 */
[----:B------:R-:W-:Y:S02]  /*66a0*/  FMUL.FTZ R32, R32, c[0x0][0x320] ;  /* 0x0000c80020207a20 */ /* 0x000fe40000410000 */
[----:B------:R-:W-:Y:S02]  /*66b0*/  FMUL.FTZ R33, R33, c[0x0][0x320] ;  /* 0x0000c80021217a20 */ /* 0x000fe40000410000 */
[C---:B------:R-:W-:Y:S04]  /*66c0*/  HMMA.16816.F32.BF16 R56, R108.reuse, R4, R56 ;  /* 0x000000046c38723c */ /* 0x040fe80000041838 */
[----:B------:R-:W-:Y:S01]  /*66d0*/  FMUL.FTZ R46, R46, c[0x0][0x320] ;  /* 0x0000c8002e2e7a20 */ /* 0x000fe20000410000 */
[----:B------:R4:W1:Y:S01]  /*66e0*/  MUFU.TANH R197, R22 ;  /* 0x0000001600c57308 */ /* 0x0008620000002400 */
[----:B------:R-:W-:Y:S02]  /*66f0*/  FMUL.FTZ R47, R47, c[0x0][0x320] ;  /* 0x0000c8002f2f7a20 */ /* 0x000fe40000410000 */
[-C--:B------:R-:W-:Y:S04]  /*6700*/  HMMA.16816.F32.BF16 R60, R108, R6.reuse, R60 ;  /* 0x000000066c3c723c */ /* 0x080fe8000004183c */
[----:B------:R-:W-:Y:S02]  /*6710*/  FMUL.FTZ R50, R50, c[0x0][0x320] ;  /* 0x0000c80032327a20 */ /* 0x000fe40000410000 */
[----:B------:R-:W-:Y:S01]  /*6720*/  FMUL.FTZ R51, R51, c[0x0][0x320] ;  /* 0x0000c80033337a20 */ /* 0x000fe20000410000 */
[----:B------:R4:W1:Y:S01]  /*6730*/  MUFU.TANH R199, R23 ;  /* 0x0000001700c77308 */ /* 0x0008620000002400 */
[----:B------:R-:W-:Y:S04]  /*6740*/  HMMA.16816.F32.BF16 R64, R180, R6, R64 ;  /* 0x00000006b440723c */ /* 0x000fe80000041840 */
[----:B------:R-:W-:Y:S02]  /*6750*/  FMUL.FTZ R34, R34, c[0x0][0x320] ;  /* 0x0000c80022227a20 */ /* 0x000fe40000410000 */
[----:B------:R-:W-:Y:S02]  /*6760*/  FMUL.FTZ R35, R35, c[0x0][0x320] ;  /* 0x0000c80023237a20 */ /* 0x000fe40000410000 */
[----:B------:R-:W-:Y:S01]  /*6770*/  FMUL.FTZ R36, R36, c[0x0][0x320] ;  /* 0x0000c80024247a20 */ /* 0x000fe20000410000 */
[----:B------:R4:W1:Y:S03]  /*6780*/  MUFU.TANH R202, R24 ;  /* 0x0000001800ca7308 */ /* 0x0008660000002400 */
[----:B------:R-:W-:Y:S02]  /*6790*/  FMUL.FTZ R37, R37, c[0x0][0x320] ;  /* 0x0000c80025257a20 */ /* 0x000fe40000410000 */
[----:B------:R-:W-:Y:S02]  /*67a0*/  FMUL.FTZ R38, R38, c[0x0][0x320] ;  /* 0x0000c80026267a20 */ /* 0x000fe40000410000 */
[----:B------:R-:W-:Y:S02]  /*67b0*/  FMUL.FTZ R39, R39, c[0x0][0x320] ;  /* 0x0000c80027277a20 */ /* 0x000fe40000410000 */
[----:B------:R-:W-:Y:S01]  /*67c0*/  FMUL.FTZ R40, R40, c[0x0][0x320] ;  /* 0x0000c80028287a20 */ /* 0x000fe20000410000 */
[----:B------:R4:W1:Y:S01]  /*67d0*/  MUFU.TANH R201, R25 ;  /* 0x0000001900c97308 */ /* 0x0008620000002400 */
[----:B------:R-:W-:Y:S02]  /*67e0*/  FMUL.FTZ R41, R41, c[0x0][0x320] ;  /* 0x0000c80029297a20 */ /* 0x000fe40000410000 */
        /* <DEDUP_REMOVED lines=25> */
[----:B------:R-:W-:Y:S05]  /*6980*/  FMUL.FTZ R67, R67, c[0x0][0x320] ;  /* 0x0000c80043437a20 */ /* 0x000fea0000410000 */
[----:B------:R4:W1:Y:S10]  /*6990*/  MUFU.TANH R207, R30 ;  /* 0x0000001e00cf7308 */ /* 0x0008740000002400 */
        /* <DEDUP_REMOVED lines=36> */
[----:B------:R4:W1:Y:S02]  /*6be0*/  MUFU.TANH R183, R67 ;  /* 0x0000004300b77308 */ /* 0x0008640000002400 */
[----:B-1234-:R-:W-:-:S05]  /*6bf0*/  @P0 BRA `(.L_x_5) ;  /* 0xffffe89000000947 */ /* 0x01efca000383ffff */
.L_x_4:
[----:B------:R-:W-:Y:S01]  /*6c00*/  FMNMX.FTZ R105, R177, R3, !PT ;  /* 0x00000003b1697209 */ /* 0x000fe20007810000 */
[----:B------:R-:W-:Y:S01]  /*6c10*/  LDSM.16.MT88.4 R20, [R217+0x100] ;  /* 0x00010000d914783b */ /* 0x000fe20000004200 */
[----:B------:R-:W-:Y:S01]  /*6c20*/  FMNMX.FTZ R0, R178, R100, !PT ;  /* 0x00000064b2007209 */ /* 0x000fe20007810000 */
[----:B------:R-:W-:Y:S01]  /*6c30*/  UIADD3 UR4, UR7, -0x1, URZ ;  /* 0xffffffff07047890 */ /* 0x000fe2000fffe03f */
[----:B------:R-:W-:Y:S02]  /*6c40*/  FMNMX.FTZ R105, R186, R105, !PT ;  /* 0x00000069ba697209 */ /* 0x000fe40007810000 */
[----:B------:R-:W-:Y:S02]  /*6c50*/  FMNMX.FTZ R0, R188, R0, !PT ;  /* 0x00000000bc007209 */ /* 0x000fe40007810000 */
[----:B------:R-:W-:Y:S01]  /*6c60*/  FMNMX.FTZ R105, R176, R105, !PT ;  /* 0x00000069b0697209 */ /* 0x000fe20007810000 */
[----:B------:R-:W-:Y:S01]  /*6c70*/  LDSM.16.MT88.4 R36, [R218+0x100] ;  /* 0x00010000da24783b */ /* 0x000fe20000004200 */
[----:B------:R-:W-:Y:S02]  /*6c80*/  FMNMX.FTZ R0, R17, R0, !PT ;  /* 0x0000000011007209 */ /* 0x000fe40007810000 */
        /* <DEDUP_REMOVED lines=8> */
[----:B------:R-:W-:Y:S01]  /*6d10*/  STL [R1+0x54], R216 ;  /* 0x000054d801007387 */ /* 0x000fe20000100800 */
[----:B------:R-:W-:Y:S02]  /*6d20*/  FMNMX.FTZ R0, R199, R0, !PT ;  /* 0x00000000c7007209 */ /* 0x000fe40007810000 */
[----:B------:R-:W-:Y:S01]  /*6d30*/  FMNMX.FTZ R105, R195, R105, !PT ;  /* 0x00000069c3697209 */ /* 0x000fe20007810000 */
[----:B------:R-:W0:Y:S01]  /*6d40*/  LDGDEPBAR ;  /* 0x00000000000079af */ /* 0x000e220000000000 */
[----:B------:R-:W-:Y:S02]  /*6d50*/  FMNMX.FTZ R2, R191, R2, !PT ;  /* 0x00000002bf027209 */ /* 0x000fe40007810000 */
        /* <DEDUP_REMOVED lines=22> */
[----:B------:R-:W-:Y:S01]  /*6ec0*/  FMNMX.FTZ R0, R250, R0, !PT ;  /* 0x00000000fa007209 */ /* 0x000fe20007810000 */
[----:B-1----:R-:W-:Y:S01]  /*6ed0*/  SHFL.BFLY PT, R5, R105, 0x2, 0x1f ;  /* 0x0c401f0069057f89 */ /* 0x002fe200000e0000 */
[----:B------:R-:W-:Y:S02]  /*6ee0*/  FMNMX.FTZ R2, R240, R2, !PT ;  /* 0x00000002f0027209 */ /* 0x000fe40007810000 */
[----:B------:R-:W-:Y:S02]  /*6ef0*/  FMNMX.FTZ R0, R182, R0, !PT ;  /* 0x00000000b6007209 */ /* 0x000fe40007810000 */
[----:B------:R-:W-:Y:S02]  /*6f00*/  FMNMX.FTZ R2, R243, R2, !PT ;  /* 0x00000002f3027209 */ /* 0x000fe40007810000 */
[----:B------:R-:W-:Y:S02]  /*6f10*/  FMNMX.FTZ R0, R183, R0, !PT ;  /* 0x00000000b7007209 */ /* 0x000fe40007810000 */
[----:B------:R-:W-:Y:S02]  /*6f20*/  FMNMX.FTZ R2, R244, R2, !PT ;  /* 0x00000002f4027209 */ /* 0x000fe40007810000 */
[----:B------:R-:W-:Y:S01]  /*6f30*/  FMNMX.FTZ R4, R185, R107, !PT ;  /* 0x0000006bb9047209 */ /* 0x000fe20007810000 */
[----:B------:R-:W-:Y:S01]  /*6f40*/  SHFL.BFLY PT, R104, R0, 0x2, 0x1f ;  /* 0x0c401f0000687f89 */ /* 0x000fe200000e0000 */
        /* <DEDUP_REMOVED lines=8> */
[----:B------:R-:W-:Y:S01]  /*6fd0*/  ISETP.LT.AND P0, PT, RZ, UR7, PT ;  /* 0x00000007ff007c0c */ /* 0x000fe2000bf01270 */
[----:B------:R-:W1:Y:S01]  /*6fe0*/  SHFL.BFLY PT, R103, R2, 0x2, 0x1f ;  /* 0x0c401f0002677f89 */ /* 0x000e6200000e0000 */
[----:B------:R-:W-:Y:S01]  /*6ff0*/  FMNMX.FTZ R4, R204, R4, !PT ;  /* 0x00000004cc047209 */ /* 0x000fe20007810000 */
[----:B------:R-:W-:Y:S01]  /*7000*/  UMOV UR7, UR4 ;  /* 0x0000000400077c82 */ /* 0x000fe20008000000 */
[----:B-1----:R-:W-:Y:S02]  /*7010*/  FMNMX.FTZ R103, R2, R103, !PT ;  /* 0x0000006702677209 */ /* 0x002fe40007810000 */
[----:B------:R-:W-:Y:S02]  /*7020*/  FMNMX.FTZ R105, R105, R5, !PT ;  /* 0x0000000569697209 */ /* 0x000fe40007810000 */
[----:B------:R-:W-:Y:S01]  /*7030*/  FMNMX.FTZ R104, R0, R104, !PT ;  /* 0x0000006800687209 */ /* 0x000fe20007810000 */
[----:B------:R-:W1:Y:S01]  /*7040*/  SHFL.BFLY PT, R6, R103, 0x1, 0x1f ;  /* 0x0c201f0067067f89 */ /* 0x000e6200000e0000 */
[----:B------:R-:W-:Y:S04]  /*7050*/  FMNMX.FTZ R0, R207, R4, !PT ;  /* 0x00000004cf007209 */ /* 0x000fe80007810000 */
[----:B------:R-:W-:Y:S03]  /*7060*/  FMNMX.FTZ R0, R208, R0, !PT ;  /* 0x00000000d0007209 */ /* 0x000fe60007810000 */
[----:B------:R-:W2:Y:S01]  /*7070*/  SHFL.BFLY PT, R5, R105, 0x1, 0x1f ;  /* 0x0c201f0069057f89 */ /* 0x000ea200000e0000 */
[----:B------:R-:W-:Y:S04]  /*7080*/  FMNMX.FTZ R0, R241, R0, !PT ;  /* 0x00000000f1007209 */ /* 0x000fe80007810000 */
[----:B------:R-:W-:Y:S03]  /*7090*/  FMNMX.FTZ R0, R242, R0, !PT ;  /* 0x00000000f2007209 */ /* 0x000fe60007810000 */
[----:B------:R-:W3:Y:S01]  /*70a0*/  SHFL.BFLY PT, R4, R104, 0x1, 0x1f ;  /* 0x0c201f0068047f89 */ /* 0x000ee200000e0000 */
[----:B------:R-:W-:Y:S04]  /*70b0*/  FMNMX.FTZ R0, R245, R0, !PT ;  /* 0x00000000f5007209 */ /* 0x000fe80007810000 */
[----:B------:R-:W-:Y:S02]  /*70c0*/  FMNMX.FTZ R2, R246, R0, !PT ;  /* 0x00000000f6027209 */ /* 0x000fe40007810000 */
[----:B-1----:R-:W-:Y:S02]  /*70d0*/  FMNMX.FTZ R103, R103, R6, !PT ;  /* 0x0000000667677209 */ /* 0x002fe40007810000 */
[----:B--2---:R-:W-:Y:S05]  /*70e0*/  FMNMX.FTZ R105, R105, R5, !PT ;  /* 0x0000000569697209 */ /* 0x004fea0007810000 */
[----:B------:R-:W-:Y:S01]  /*70f0*/  FADD.FTZ R0, -R105, R3 ;  /* 0x0000000369007221 */ /* 0x000fe20000010100 */
[----:B------:R-:W-:Y:S01]  /*7100*/  FMNMX.FTZ R3, R51, R2, !PT ;  /* 0x0000000233037209 */ /* 0x000fe20007810000 */
[----:B------:R-:W-:Y:S01]  /*7110*/  FMUL.FTZ R111, R105, c[0x0][0x2d0] ;  /* 0x0000b400696f7a20 */ /* 0x000fe20000410000 */
[----:B---3--:R-:W-:Y:S01]  /*7120*/  FMNMX.FTZ R104, R104, R4, !PT ;  /* 0x0000000468687209 */ /* 0x008fe20007810000 */
[----:B------:R-:W-:Y:S01]  /*7130*/  FMUL.FTZ R2, R0, c[0x0][0x2d0] ;  /* 0x0000b40000027a20 */ /* 0x000fe20000410000 */
[----:B------:R-:W-:Y:S01]  /*7140*/  FMNMX.FTZ R0, R50, R3, !PT ;  /* 0x0000000332007209 */ /* 0x000fe20007810000 */
[--C-:B------:R-:W-:Y:S02]  /*7150*/  FFMA.FTZ R4, R177, c[0x0][0x2d0], -R111.reuse ;  /* 0x0000b400b1047a23 */ /* 0x100fe4000001086f */
[----:B------:R1:W2:Y:S01]  /*7160*/  MUFU.EX2 R102, R2 ;  /* 0x0000000200667308 */ /* 0x0002a20000000800 */
[----:B------:R-:W-:Y:S01]  /*7170*/  FMNMX.FTZ R0, R108, R0, !PT ;  /* 0x000000006c007209 */ /* 0x000fe20007810000 */
[----:B------:R-:W-:Y:S02]  /*7180*/  FMUL.FTZ R110, R104, c[0x0][0x2d0] ;  /* 0x0000b400686e7a20 */ /* 0x000fe40000410000 */
[--C-:B------:R-:W-:Y:S01]  /*7190*/  FFMA.FTZ R40, R194, c[0x0][0x2d0], -R111.reuse ;  /* 0x0000b400c2287a23 */ /* 0x100fe2000001086f */
[----:B------:R-:W-:Y:S01]  /*71a0*/  FMNMX.FTZ R0, R109, R0, !PT ;  /* 0x000000006d007209 */ /* 0x000fe20007810000 */
[--C-:B------:R-:W-:Y:S02]  /*71b0*/  FFMA.FTZ R60, R198, c[0x0][0x2d0], -R110.reuse ;  /* 0x0000b400c63c7a23 */ /* 0x100fe4000001086e */
[----:B------:R-:W-:Y:S02]  /*71c0*/  FFMA.FTZ R64, R200, c[0x0][0x2d0], -R110 ;  /* 0x0000b400c8407a23 */ /* 0x000fe4000001086e */
[----:B------:R-:W3:Y:S01]  /*71d0*/  SHFL.BFLY PT, R3, R0, 0x2, 0x1f ;  /* 0x0c401f0000037f89 */ /* 0x000ee200000e0000 */
[----:B------:R-:W-:Y:S10]  /*71e0*/  MUFU.EX2 R177, R4 ;  /* 0x0000000400b17308 */ /* 0x000ff40000000800 */
[----:B------:R-:W-:Y:S01]  /*71f0*/  MUFU.EX2 R56, R40 ;  /* 0x0000002800387308 */ /* 0x000fe20000000800 */
[----:B-1----:R-:W-:Y:S02]  /*7200*/  FADD.FTZ R2, -R104, R100 ;  /* 0x0000006468027221 */ /* 0x002fe40000010100 */
[----:B--2---:R-:W-:Y:S02]  /*7210*/  FMUL.FTZ R33, R102, R141 ;  /* 0x0000008d66217220 */ /* 0x004fe40000410000 */
[----:B------:R-:W-:Y:S02]  /*7220*/  FMUL.FTZ R2, R2, c[0x0][0x2d0] ;  /* 0x0000b40002027a20 */ /* 0x000fe40000410000 */
[C---:B------:R-:W-:Y:S03]  /*7230*/  FMUL.FTZ R32, R102.reuse, R140 ;  /* 0x0000008c66207220 */ /* 0x040fe60000410000 */
[----:B------:R1:W-:Y:S01]  /*7240*/  MUFU.EX2 R216, R64 ;  /* 0x0000004000d87308 */ /* 0x0003e20000000800 */
[----:B------:R-:W-:Y:S01]  /*7250*/  FMUL.FTZ R65, R102, R173 ;  /* 0x000000ad66417220 */ /* 0x000fe20000410000 */
[----:B---3--:R-:W-:Y:S01]  /*7260*/  FMNMX.FTZ R0, R0, R3, !PT ;  /* 0x0000000300007209 */ /* 0x008fe20007810000 */
[--C-:B------:R-:W-:Y:S02]  /*7270*/  FFMA.FTZ R3, R16, c[0x0][0x2d0], -R111.reuse ;  /* 0x0000b40010037a23 */ /* 0x100fe4000001086f */
[C---:B------:R-:W-:Y:S02]  /*7280*/  FMUL.FTZ R16, R102.reuse, R124 ;  /* 0x0000007c66107220 */ /* 0x040fe40000410000 */
[C---:B------:R-:W-:Y:S03]  /*7290*/  FMUL.FTZ R68, R102.reuse, R68 ;  /* 0x0000004466447220 */ /* 0x040fe60000410000 */
[----:B------:R2:W-:Y:S01]  /*72a0*/  MUFU.EX2 R7, R3 ;  /* 0x0000000300077308 */ /* 0x0005e20000000800 */
[C---:B------:R-:W-:Y:S02]  /*72b0*/  FMUL.FTZ R69, R102.reuse, R69 ;  /* 0x0000004566457220 */ /* 0x040fe40000410000 */
[C---:B------:R-:W-:Y:S02]  /*72c0*/  FMUL.FTZ R80, R102.reuse, R80 ;  /* 0x0000005066507220 */ /* 0x040fe40000410000 */
[C---:B------:R-:W-:Y:S02]  /*72d0*/  FMUL.FTZ R81, R102.reuse, R81 ;  /* 0x0000005166517220 */ /* 0x040fe40000410000 */
[C---:B------:R-:W-:Y:S02]  /*72e0*/  FMUL.FTZ R84, R102.reuse, R84 ;  /* 0x0000005466547220 */ /* 0x040fe40000410000 */
[C---:B------:R-:W-:Y:S01]  /*72f0*/  FMUL.FTZ R85, R102.reuse, R85 ;  /* 0x0000005566557220 */ /* 0x040fe20000410000 */
[----:B------:R3:W4:Y:S01]  /*7300*/  MUFU.EX2 R101, R2 ;  /* 0x0000000200657308 */ /* 0x0007220000000800 */
[C---:B------:R-:W-:Y:S02]  /*7310*/  FMUL.FTZ R96, R102.reuse, R96 ;  /* 0x0000006066607220 */ /* 0x040fe40000410000 */
[C---:B------:R-:W-:Y:S02]  /*7320*/  FMUL.FTZ R97, R102.reuse, R97 ;  /* 0x0000006166617220 */ /* 0x040fe40000410000 */
[----:B-1----:R-:W-:Y:S02]  /*7330*/  FMUL.FTZ R64, R102, R172 ;  /* 0x000000ac66407220 */ /* 0x002fe40000410000 */
[----:B--2---:R-:W-:Y:S04]  /*7340*/  FFMA.FTZ R3, R178, c[0x0][0x2d0], -R110 ;  /* 0x0000b400b2037a23 */ /* 0x004fe8000001086e */
[----:B------:R1:W-:Y:S01]  /*7350*/  MUFU.EX2 R4, R3 ;  /* 0x0000000300047308 */ /* 0x0003e20000000800 */
[----:B---3--:R-:W-:Y:S02]  /*7360*/  FADD.FTZ R2, -R103, R106 ;  /* 0x0000006a67027221 */ /* 0x008fe40000010100 */
[C---:B----4-:R-:W-:Y:S02]  /*7370*/  FMUL.FTZ R19, R101.reuse, R127 ;  /* 0x0000007f65137220 */ /* 0x050fe40000410000 */
[----:B------:R-:W-:Y:S02]  /*7380*/  FMUL.FTZ R2, R2, c[0x0][0x2d0] ;  /* 0x0000b40002027a20 */ /* 0x000fe40000410000 */
[C---:B------:R-:W-:Y:S03]  /*7390*/  FMUL.FTZ R34, R101.reuse, R142 ;  /* 0x0000008e65227220 */ /* 0x040fe60000410000 */
[----:B------:R2:W3:Y:S01]  /*73a0*/  MUFU.EX2 R100, R2 ;  /* 0x0000000200647308 */ /* 0x0004e20000000800 */
[C---:B------:R-:W-:Y:S02]  /*73b0*/  FMUL.FTZ R35, R101.reuse, R143 ;  /* 0x0000008f65237220 */ /* 0x040fe40000410000 */
[C---:B------:R-:W-:Y:S02]  /*73c0*/  FMUL.FTZ R66, R101.reuse, R174 ;  /* 0x000000ae65427220 */ /* 0x040fe40000410000 */
[C---:B------:R-:W-:Y:S02]  /*73d0*/  FMUL.FTZ R67, R101.reuse, R175 ;  /* 0x000000af65437220 */ /* 0x040fe40000410000 */
[C---:B------:R-:W-:Y:S01]  /*73e0*/  FMUL.FTZ R70, R101.reuse, R70 ;  /* 0x0000004665467220 */ /* 0x040fe20000410000 */
[----:B------:R-:W-:Y:S01]  /*73f0*/  LDSM.16.MT88.4 R172, [R218+0x1d00] ;  /* 0x001d0000daac783b */ /* 0x000fe20000004200 */
[C---:B------:R-:W-:Y:S02]  /*7400*/  FMUL.FTZ R71, R101.reuse, R71 ;  /* 0x0000004765477220 */ /* 0x040fe40000410000 */
[--C-:B-1----:R-:W-:Y:S01]  /*7410*/  FFMA.FTZ R3, R188, c[0x0][0x2d0], -R110.reuse ;  /* 0x0000b400bc037a23 */ /* 0x102fe2000001086e */
[----:B------:R-:W-:Y:S01]  /*7420*/  MOV R188, R51 ;  /* 0x0000003300bc7202 */ /* 0x000fe20000000f00 */
[C---:B------:R-:W-:Y:S02]  /*7430*/  FMUL.FTZ R51, R101.reuse, R159 ;  /* 0x0000009f65337220 */ /* 0x040fe40000410000 */
[----:B------:R1:W4:Y:S01]  /*7440*/  MUFU.EX2 R43, R3 ;  /* 0x00000003002b7308 */ /* 0x0003220000000800 */
[C---:B------:R-:W-:Y:S02]  /*7450*/  FMUL.FTZ R82, R101.reuse, R82 ;  /* 0x0000005265527220 */ /* 0x040fe40000410000 */
[C---:B------:R-:W-:Y:S02]  /*7460*/  FMUL.FTZ R83, R101.reuse, R83 ;  /* 0x0000005365537220 */ /* 0x040fe40000410000 */
[C---:B------:R-:W-:Y:S02]  /*7470*/  FMUL.FTZ R86, R101.reuse, R86 ;  /* 0x0000005665567220 */ /* 0x040fe40000410000 */
[----:B------:R-:W-:Y:S02]  /*7480*/  FMUL.FTZ R87, R101, R87 ;  /* 0x0000005765577220 */ /* 0x000fe40000410000 */
[--C-:B--2---:R-:W-:Y:S02]  /*7490*/  FFMA.FTZ R2, R186, c[0x0][0x2d0], -R111.reuse ;  /* 0x0000b400ba027a23 */ /* 0x104fe4000001086f */
[C---:B---3--:R-:W-:Y:S02]  /*74a0*/  FMUL.FTZ R9, R100.reuse, R113 ;  /* 0x0000007164097220 */ /* 0x048fe40000410000 */
[----:B------:R2:W-:Y:S01]  /*74b0*/  MUFU.EX2 R186, R2 ;  /* 0x0000000200ba7308 */ /* 0x0005e20000000800 */
[C---:B------:R-:W-:Y:S02]  /*74c0*/  FMUL.FTZ R12, R100.reuse, R120 ;  /* 0x00000078640c7220 */ /* 0x040fe40000410000 */
[C---:B------:R-:W-:Y:S02]  /*74d0*/  FMUL.FTZ R13, R100.reuse, R121 ;  /* 0x00000079640d7220 */ /* 0x040fe40000410000 */
[C---:B------:R-:W-:Y:S02]  /*74e0*/  FMUL.FTZ R24, R100.reuse, R132 ;  /* 0x0000008464187220 */ /* 0x040fe40000410000 */
[C---:B------:R-:W-:Y:S02]  /*74f0*/  FMUL.FTZ R25, R100.reuse, R133 ;  /* 0x0000008564197220 */ /* 0x040fe40000410000 */
[----:B------:R-:W-:Y:S02]  /*7500*/  FMUL.FTZ R28, R100, R136 ;  /* 0x00000088641c7220 */ /* 0x000fe40000410000 */
[----:B-1----:R-:W-:Y:S01]  /*7510*/  FFMA.FTZ R3, R17, c[0x0][0x2d0], -R110 ;  /* 0x0000b40011037a23 */ /* 0x002fe2000001086e */
[----:B----4-:R-:W-:Y:S01]  /*7520*/  MOV R133, R43 ;  /* 0x0000002b00857202 */ /* 0x010fe20000000f00 */
[----:B------:R-:W-:Y:S02]  /*7530*/  FMUL.FTZ R17, R102, R125 ;  /* 0x0000007d66117220 */ /* 0x000fe40000410000 */
[----:B------:R1:W3:Y:S01]  /*7540*/  MUFU.EX2 R49, R3 ;  /* 0x0000000300317308 */ /* 0x0002e20000000800 */
[C---:B------:R-:W-:Y:S02]  /*7550*/  FMUL.FTZ R29, R100.reuse, R137 ;  /* 0x00000089641d7220 */ /* 0x040fe40000410000 */
[C---:B------:R-:W-:Y:S02]  /*7560*/  FMUL.FTZ R40, R100.reuse, R148 ;  /* 0x0000009464287220 */ /* 0x040fe40000410000 */
[C---:B------:R-:W-:Y:S02]  /*7570*/  FMUL.FTZ R57, R100.reuse, R165 ;  /* 0x000000a564397220 */ /* 0x040fe40000410000 */
[----:B------:R-:W-:Y:S02]  /*7580*/  FMUL.FTZ R61, R100, R169 ;  /* 0x000000a9643d7220 */ /* 0x000fe40000410000 */
[----:B--2---:R-:W-:Y:S02]  /*7590*/  FFMA.FTZ R2, R176, c[0x0][0x2d0], -R111 ;  /* 0x0000b400b0027a23 */ /* 0x004fe4000001086f */
[----:B------:R-:W-:Y:S02]  /*75a0*/  FMUL.FTZ R176, R103, c[0x0][0x2d0] ;  /* 0x0000b40067b07a20 */ /* 0x000fe40000410000 */
[----:B------:R2:W4:Y:S01]  /*75b0*/  MUFU.EX2 R8, R2 ;  /* 0x0000000200087308 */ /* 0x0005220000000800 */
[----:B------:R-:W-:Y:S02]  /*75c0*/  FMUL.FTZ R72, R100, R72 ;  /* 0x0000004864487220 */ /* 0x000fe40000410000 */
[--C-:B------:R-:W-:Y:S02]  /*75d0*/  FFMA.FTZ R106, R202, c[0x0][0x2d0], -R176.reuse ;  /* 0x0000b400ca6a7a23 */ /* 0x100fe400000108b0 */
[C---:B------:R-:W-:Y:S02]  /*75e0*/  FMUL.FTZ R73, R100.reuse, R73 ;  /* 0x0000004964497220 */ /* 0x040fe40000410000 */
[C---:B------:R-:W-:Y:S02]  /*75f0*/  FMUL.FTZ R76, R100.reuse, R76 ;  /* 0x0000004c644c7220 */ /* 0x040fe40000410000 */
[C---:B------:R-:W-:Y:S02]  /*7600*/  FMUL.FTZ R77, R100.reuse, R77 ;  /* 0x0000004d644d7220 */ /* 0x040fe40000410000 */
[--C-:B-1----:R-:W-:Y:S01]  /*7610*/  FFMA.FTZ R3, R187, c[0x0][0x2d0], -R176.reuse ;  /* 0x0000b400bb037a23 */ /* 0x102fe200000108b0 */
[----:B------:R-:W-:Y:S01]  /*7620*/  MOV R187, R4 ;  /* 0x0000000400bb7202 */ /* 0x000fe20000000f00 */
[C---:B------:R-:W-:Y:S01]  /*7630*/  FMUL.FTZ R88, R100.reuse, R88 ;  /* 0x0000005864587220 */ /* 0x040fe20000410000 */
[----:B---3--:R-:W-:Y:S01]  /*7640*/  MOV R136, R49 ;  /* 0x0000003100887202 */ /* 0x008fe20000000f00 */
[----:B------:R1:W-:Y:S01]  /*7650*/  MUFU.EX2 R44, R3 ;  /* 0x00000003002c7308 */ /* 0x0003e20000000800 */
[C---:B------:R-:W-:Y:S02]  /*7660*/  FMUL.FTZ R89, R100.reuse, R89 ;  /* 0x0000005964597220 */ /* 0x040fe40000410000 */
[C---:B------:R-:W-:Y:S02]  /*7670*/  FMUL.FTZ R92, R100.reuse, R92 ;  /* 0x0000005c645c7220 */ /* 0x040fe40000410000 */
[C---:B------:R-:W-:Y:S02]  /*7680*/  FMUL.FTZ R93, R100.reuse, R93 ;  /* 0x0000005d645d7220 */ /* 0x040fe40000410000 */
[C---:B------:R-:W-:Y:S01]  /*7690*/  FMUL.FTZ R98, R101.reuse, R98 ;  /* 0x0000006265627220 */ /* 0x040fe20000410000 */
[----:B--2---:R-:W2:Y:S01]  /*76a0*/  SHFL.BFLY PT, R2, R0, 0x1, 0x1f ;  /* 0x0c201f0000027f89 */ /* 0x004ea200000e0000 */
[----:B----4-:R-:W-:Y:S01]  /*76b0*/  MOV R178, R8 ;  /* 0x0000000800b27202 */ /* 0x010fe20000000f00 */
[----:B------:R-:W-:Y:S02]  /*76c0*/  FMUL.FTZ R8, R100, R112 ;  /* 0x0000007064087220 */ /* 0x000fe40000410000 */
[----:B------:R-:W-:Y:S02]  /*76d0*/  FMUL.FTZ R99, R101, R99 ;  /* 0x0000006365637220 */ /* 0x000fe40000410000 */
[----:B-1----:R-:W-:Y:S04]  /*76e0*/  FFMA.FTZ R3, R191, c[0x0][0x2d0], -R176 ;  /* 0x0000b400bf037a23 */ /* 0x002fe800000108b0 */
[----:B------:R1:W3:Y:S01]  /*76f0*/  MUFU.EX2 R48, R3 ;  /* 0x0000000300307308 */ /* 0x0002e20000000800 */
[----:B--2---:R-:W-:Y:S01]  /*7700*/  FMNMX.FTZ R2, R0, R2, !PT ;  /* 0x0000000200027209 */ /* 0x004fe20007810000 */
[----:B------:R-:W-:Y:S02]  /*7710*/  FFMA.FTZ R0, R18, c[0x0][0x2d0], -R110 ;  /* 0x0000b40012007a23 */ /* 0x000fe4000001086e */
[----:B------:R-:W-:Y:S06]  /*7720*/  FMUL.FTZ R18, R101, R126 ;  /* 0x0000007e65127220 */ /* 0x000fec0000410000 */
[----:B------:R2:W4:Y:S01]  /*7730*/  MUFU.EX2 R45, R0 ;  /* 0x00000000002d7308 */ /* 0x0005220000000800 */
[----:B------:R-:W-:Y:S01]  /*7740*/  LDSM.16.MT88.4 R124, [R217+0x2100] ;  /* 0x00210000d97c783b */ /* 0x000fe20000004200 */
[----:B-1----:R-:W-:Y:S01]  /*7750*/  FFMA.FTZ R3, R184, c[0x0][0x2d0], -R176 ;  /* 0x0000b400b8037a23 */ /* 0x002fe200000108b0 */
[----:B---3--:R-:W-:Y:S02]  /*7760*/  F2FP.BF16.PACK_AB R112, R48, R44 ;  /* 0x0000002c3070723e */ /* 0x008fe400000010ff */
[----:B------:R-:W-:Y:S05]  /*7770*/  MOV R137, R48 ;  /* 0x0000003000897202 */ /* 0x000fea0000000f00 */
[----:B------:R1:W-:Y:S01]  /*7780*/  MUFU.EX2 R184, R3 ;  /* 0x0000000300b87308 */ /* 0x0003e20000000800 */
[----:B------:R-:W-:Y:S02]  /*7790*/  FFMA.FTZ R48, R199, c[0x0][0x2d0], -R110 ;  /* 0x0000b400c7307a23 */ /* 0x000fe4000001086e */
[----:B--2---:R-:W-:Y:S01]  /*77a0*/  FADD.FTZ R0, -R2, R107 ;  /* 0x0000006b02007221 */ /* 0x004fe20000010100 */
[----:B------:R-:W-:Y:S01]  /*77b0*/  MOV R107, R50 ;  /* 0x00000032006b7202 */ /* 0x000fe20000000f00 */
[----:B------:R-:W-:Y:S02]  /*77c0*/  FMUL.FTZ R50, R101, R158 ;  /* 0x0000009e65327220 */ /* 0x000fe40000410000 */
[----:B------:R-:W-:Y:S01]  /*77d0*/  FMUL.FTZ R0, R0, c[0x0][0x2d0] ;  /* 0x0000b40000007a20 */ /* 0x000fe20000410000 */
[----:B------:R-:W-:Y:S01]  /*77e0*/  MOV R143, R107 ;  /* 0x0000006b008f7202 */ /* 0x000fe20000000f00 */
[----:B------:R-:W-:Y:S04]  /*77f0*/  FFMA.FTZ R107, R210, c[0x0][0x2d0], -R111 ;  /* 0x0000b400d26b7a23 */ /* 0x000fe8000001086f */
[----:B------:R-:W2:Y:S01]  /*7800*/  MUFU.EX2 R0, R0 ;  /* 0x0000000000007308 */ /* 0x000ea20000000800 */
[----:B-1----:R-:W-:Y:S01]  /*7810*/  FFMA.FTZ R3, R179, c[0x0][0x2d0], -R176 ;  /* 0x0000b400b3037a23 */ /* 0x002fe200000108b0 */
[----:B------:R-:W-:Y:S01]  /*7820*/  MOV R179, R7 ;  /* 0x0000000700b37202 */ /* 0x000fe20000000f00 */
[----:B------:R-:W-:Y:S01]  /*7830*/  FMUL.FTZ R7, R101, R119 ;  /* 0x0000007765077220 */ /* 0x000fe20000410000 */
[----:B----4-:R-:W-:Y:S06]  /*7840*/  F2FP.BF16.PACK_AB R119, R45, R49 ;  /* 0x000000312d77723e */ /* 0x010fec00000010ff */
[----:B------:R1:W-:Y:S01]  /*7850*/  MUFU.EX2 R5, R3 ;  /* 0x0000000300057308 */ /* 0x0003e20000000800 */
[----:B------:R-:W-:Y:S02]  /*7860*/  FMUL.FTZ R49, R102, R157 ;  /* 0x0000009d66317220 */ /* 0x000fe40000410000 */
[C---:B--2---:R-:W-:Y:S02]  /*7870*/  FMUL.FTZ R10, R0.reuse, R114 ;  /* 0x00000072000a7220 */ /* 0x044fe40000410000 */
[C---:B------:R-:W-:Y:S02]  /*7880*/  FMUL.FTZ R11, R0.reuse, R115 ;  /* 0x00000073000b7220 */ /* 0x040fe40000410000 */
[C---:B------:R-:W-:Y:S02]  /*7890*/  FMUL.FTZ R14, R0.reuse, R122 ;  /* 0x0000007a000e7220 */ /* 0x040fe40000410000 */
[C---:B------:R-:W-:Y:S02]  /*78a0*/  FMUL.FTZ R15, R0.reuse, R123 ;  /* 0x0000007b000f7220 */ /* 0x040fe40000410000 */
[C---:B------:R-:W-:Y:S01]  /*78b0*/  FMUL.FTZ R26, R0.reuse, R134 ;  /* 0x00000086001a7220 */ /* 0x040fe20000410000 */
[----:B------:R-:W-:Y:S01]  /*78c0*/  MOV R134, R44 ;  /* 0x0000002c00867202 */ /* 0x000fe20000000f00 */
[----:B------:R-:W-:Y:S01]  /*78d0*/  FMUL.FTZ R27, R0, R135 ;  /* 0x00000087001b7220 */ /* 0x000fe20000410000 */
[----:B------:R-:W2:Y:S01]  /*78e0*/  LDSM.16.MT88.4 R120, [R218+0x1100] ;  /* 0x00110000da78783b */ /* 0x000ea20000004200 */
[----:B-1----:R-:W-:Y:S01]  /*78f0*/  FMUL.FTZ R3, R2, c[0x0][0x2d0] ;  /* 0x0000b40002037a20 */ /* 0x002fe20000410000 */
[----:B------:R-:W-:Y:S01]  /*7900*/  MOV R135, R45 ;  /* 0x0000002d00877202 */ /* 0x000fe20000000f00 */
[C---:B------:R-:W-:Y:S01]  /*7910*/  FMUL.FTZ R30, R0.reuse, R138 ;  /* 0x0000008a001e7220 */ /* 0x040fe20000410000 */
[----:B------:R-:W-:Y:S01]  /*7920*/  MOV R138, R46 ;  /* 0x0000002e008a7202 */ /* 0x000fe20000000f00 */
[--C-:B------:R-:W-:Y:S01]  /*7930*/  FFMA.FTZ R4, R185, c[0x0][0x2d0], -R3.reuse ;  /* 0x0000b400b9047a23 */ /* 0x100fe20000010803 */
[----:B------:R-:W-:Y:S01]  /*7940*/  MOV R185, R47 ;  /* 0x0000002f00b97202 */ /* 0x000fe20000000f00 */
[C---:B------:R-:W-:Y:S01]  /*7950*/  FMUL.FTZ R31, R0.reuse, R139 ;  /* 0x0000008b001f7220 */ /* 0x040fe20000410000 */
[----:B------:R-:W-:Y:S01]  /*7960*/  MOV R159, R138 ;  /* 0x0000008a009f7202 */ /* 0x000fe20000000f00 */
[----:B------:R1:W3:Y:S01]  /*7970*/  MUFU.EX2 R6, R4 ;  /* 0x0000000400067308 */ /* 0x0002e20000000800 */
[----:B------:R-:W-:Y:S01]  /*7980*/  FFMA.FTZ R44, R197, c[0x0][0x2d0], -R110 ;  /* 0x0000b400c52c7a23 */ /* 0x000fe2000001086e */
[----:B------:R-:W-:Y:S01]  /*7990*/  MOV R138, R137 ;  /* 0x00000089008a7202 */ /* 0x000fe20000000f00 */
[----:B------:R-:W-:Y:S01]  /*79a0*/  FMUL.FTZ R46, R0, R154 ;  /* 0x0000009a002e7220 */ /* 0x000fe20000410000 */
[----:B------:R-:W-:Y:S01]  /*79b0*/  MOV R137, R136 ;  /* 0x0000008800897202 */ /* 0x000fe20000000f00 */
[----:B------:R-:W-:Y:S01]  /*79c0*/  FMUL.FTZ R45, R100, R153 ;  /* 0x00000099642d7220 */ /* 0x000fe20000410000 */
[----:B------:R-:W-:Y:S01]  /*79d0*/  MOV R136, R187 ;  /* 0x000000bb00887202 */ /* 0x000fe20000000f00 */
[C---:B------:R-:W-:Y:S02]  /*79e0*/  FMUL.FTZ R47, R0.reuse, R155 ;  /* 0x0000009b002f7220 */ /* 0x040fe40000410000 */
[C---:B------:R-:W-:Y:S01]  /*79f0*/  FMUL.FTZ R58, R0.reuse, R166 ;  /* 0x000000a6003a7220 */ /* 0x040fe20000410000 */
[----:B------:R4:W-:Y:S01]  /*7a00*/  MUFU.EX2 R155, R60 ;  /* 0x0000003c009b7308 */ /* 0x0009e20000000800 */
[C---:B------:R-:W-:Y:S02]  /*7a10*/  FMUL.FTZ R59, R0.reuse, R167 ;  /* 0x000000a7003b7220 */ /* 0x040fe40000410000 */
[C---:B------:R-:W-:Y:S02]  /*7a20*/  FMUL.FTZ R62, R0.reuse, R170 ;  /* 0x000000aa003e7220 */ /* 0x040fe40000410000 */
[C---:B------:R-:W-:Y:S02]  /*7a30*/  FMUL.FTZ R63, R0.reuse, R171 ;  /* 0x000000ab003f7220 */ /* 0x040fe40000410000 */
[C---:B------:R-:W-:Y:S02]  /*7a40*/  FMUL.FTZ R74, R0.reuse, R74 ;  /* 0x0000004a004a7220 */ /* 0x040fe40000410000 */
[C---:B------:R-:W-:Y:S02]  /*7a50*/  FMUL.FTZ R75, R0.reuse, R75 ;  /* 0x0000004b004b7220 */ /* 0x040fe40000410000 */
[C---:B------:R-:W-:Y:S02]  /*7a60*/  FMUL.FTZ R78, R0.reuse, R78 ;  /* 0x0000004e004e7220 */ /* 0x040fe40000410000 */
[----:B------:R-:W-:Y:S02]  /*7a70*/  FMUL.FTZ R79, R0, R79 ;  /* 0x0000004f004f7220 */ /* 0x000fe40000410000 */
[--C-:B-1----:R-:W-:Y:S01]  /*7a80*/  FFMA.FTZ R4, R192, c[0x0][0x2d0], -R3.reuse ;  /* 0x0000b400c0047a23 */ /* 0x102fe20000010803 */
[----:B---3--:R-:W-:Y:S01]  /*7a90*/  MOV R192, R6 ;  /* 0x0000000600c07202 */ /* 0x008fe20000000f00 */
[----:B------:R-:W-:Y:S01]  /*7aa0*/  FMUL.FTZ R6, R101, R118 ;  /* 0x0000007665067220 */ /* 0x000fe20000410000 */
[----:B------:R-:W-:Y:S01]  /*7ab0*/  F2FP.BF16.PACK_AB R118, R179, R178 ;  /* 0x000000b2b376723e */ /* 0x000fe200000010ff */
[----:B------:R1:W3:Y:S01]  /*7ac0*/  MUFU.EX2 R42, R4 ;  /* 0x00000004002a7308 */ /* 0x0002e20000000800 */
[C---:B------:R-:W-:Y:S01]  /*7ad0*/  FMUL.FTZ R90, R0.reuse, R90 ;  /* 0x0000005a005a7220 */ /* 0x040fe20000410000 */
[----:B------:R-:W-:Y:S01]  /*7ae0*/  MOV R141, R192 ;  /* 0x000000c0008d7202 */ /* 0x000fe20000000f00 */
[----:B------:R-:W-:Y:S02]  /*7af0*/  FMUL.FTZ R91, R0, R91 ;  /* 0x0000005b005b7220 */ /* 0x000fe40000410000 */
[----:B----4-:R-:W-:Y:S02]  /*7b00*/  FMUL.FTZ R60, R100, R168 ;  /* 0x000000a8643c7220 */ /* 0x010fe40000410000 */
[C---:B------:R-:W-:Y:S02]  /*7b10*/  FMUL.FTZ R94, R0.reuse, R94 ;  /* 0x0000005e005e7220 */ /* 0x040fe40000410000 */
[----:B------:R-:W-:Y:S02]  /*7b20*/  FMUL.FTZ R95, R0, R95 ;  /* 0x0000005f005f7220 */ /* 0x000fe40000410000 */
[--C-:B------:R-:W-:Y:S02]  /*7b30*/  FFMA.FTZ R108, R108, c[0x0][0x2d0], -R3.reuse ;  /* 0x0000b4006c6c7a23 */ /* 0x100fe40000010803 */
[--C-:B-1----:R-:W-:Y:S01]  /*7b40*/  FFMA.FTZ R4, R190, c[0x0][0x2d0], -R3.reuse ;  /* 0x0000b400be047a23 */ /* 0x102fe20000010803 */
[----:B---3--:R-:W-:Y:S02]  /*7b50*/  F2FP.BF16.PACK_AB R113, R42, R192 ;  /* 0x000000c02a71723e */ /* 0x008fe400000010ff */
[----:B------:R-:W-:Y:S01]  /*7b60*/  MOV R132, R42 ;  /* 0x0000002a00847202 */ /* 0x000fe20000000f00 */
[----:B------:R1:W-:Y:S01]  /*7b70*/  MUFU.EX2 R191, R4 ;  /* 0x0000000400bf7308 */ /* 0x0003e20000000800 */
[----:B------:R-:W-:Y:S09]  /*7b80*/  FMUL.FTZ R42, R0, R150 ;  /* 0x00000096002a7220 */ /* 0x000ff20000410000 */
[----:B------:R3:W-:Y:S01]  /*7b90*/  MUFU.EX2 R150, R48 ;  /* 0x0000003000967308 */ /* 0x0007e20000000800 */
[----:B-1----:R-:W-:Y:S01]  /*7ba0*/  FFMA.FTZ R4, R189, c[0x0][0x2d0], -R3 ;  /* 0x0000b400bd047a23 */ /* 0x002fe20000010803 */
[----:B------:R-:W-:Y:S01]  /*7bb0*/  MOV R189, R5 ;  /* 0x0000000500bd7202 */ /* 0x000fe20000000f00 */
[----:B------:R-:W-:Y:S01]  /*7bc0*/  FMUL.FTZ R5, R102, R117 ;  /* 0x0000007566057220 */ /* 0x000fe20000410000 */
[----:B------:R-:W-:Y:S06]  /*7bd0*/  F2FP.BF16.PACK_AB R117, R43, R187 ;  /* 0x000000bb2b75723e */ /* 0x000fec00000010ff */
[----:B------:R1:W4:Y:S01]  /*7be0*/  MUFU.EX2 R190, R4 ;  /* 0x0000000400be7308 */ /* 0x0003220000000800 */
[----:B------:R-:W-:Y:S01]  /*7bf0*/  F2FP.BF16.PACK_AB R114, R189, R184 ;  /* 0x000000b8bd72723e */ /* 0x000fe200000010ff */
[----:B------:R-:W-:Y:S01]  /*7c00*/  FMUL.FTZ R43, R0, R151 ;  /* 0x00000097002b7220 */ /* 0x000fe20000410000 */
[----:B------:R-:W-:Y:S01]  /*7c10*/  MOV R187, R188 ;  /* 0x000000bc00bb7202 */ /* 0x000fe20000000f00 */
[C---:B---3--:R-:W-:Y:S02]  /*7c20*/  FMUL.FTZ R48, R102.reuse, R156 ;  /* 0x0000009c66307220 */ /* 0x048fe40000410000 */
[----:B-1----:R-:W-:Y:S01]  /*7c30*/  FMUL.FTZ R4, R102, R116 ;  /* 0x0000007466047220 */ /* 0x002fe20000410000 */
[----:B------:R-:W-:Y:S02]  /*7c40*/  F2FP.BF16.PACK_AB R116, R186, R177 ;  /* 0x000000b1ba74723e */ /* 0x000fe400000010ff */
[----:B----4-:R-:W-:Y:S02]  /*7c50*/  F2FP.BF16.PACK_AB R115, R190, R191 ;  /* 0x000000bfbe73723e */ /* 0x010fe400000010ff */
[----:B------:R-:W-:Y:S03]  /*7c60*/  MOV R142, R190 ;  /* 0x000000be008e7202 */ /* 0x000fe60000000f00 */
[-C--:B------:R-:W-:Y:S08]  /*7c70*/  HMMA.16816.F32.BF16 R4, R116, R20.reuse, R4 ;  /* 0x000000147404723c */ /* 0x080ff00000041804 */
[C---:B------:R-:W-:Y:S07]  /*7c80*/  HMMA.16816.F32.BF16 R8, R112.reuse, R20, R8 ;  /* 0x000000147008723c */ /* 0x040fee0000041808 */
[C---:B------:R-:W-:Y:S01]  /*7c90*/  FMUL.FTZ R20, R102.reuse, R128 ;  /* 0x0000008066147220 */ /* 0x040fe20000410000 */
[-C--:B------:R-:W-:Y:S01]  /*7ca0*/  HMMA.16816.F32.BF16 R12, R112, R22.reuse, R12 ;  /* 0x00000016700c723c */ /* 0x080fe2000004180c */
[C---:B------:R-:W-:Y:S07]  /*7cb0*/  FMUL.FTZ R21, R102.reuse, R129 ;  /* 0x0000008166157220 */ /* 0x040fee0000410000 */
[C---:B------:R-:W-:Y:S07]  /*7cc0*/  HMMA.16816.F32.BF16 R16, R116.reuse, R22, R16 ;  /* 0x000000167410723c */ /* 0x040fee0000041810 */
[C---:B------:R-:W-:Y:S02]  /*7cd0*/  FMUL.FTZ R22, R101.reuse, R130 ;  /* 0x0000008265167220 */ /* 0x040fe40000410000 */
[----:B------:R-:W-:Y:S02]  /*7ce0*/  FMUL.FTZ R23, R101, R131 ;  /* 0x0000008365177220 */ /* 0x000fe40000410000 */
[----:B------:R-:W-:Y:S05]  /*7cf0*/  LDSM.16.MT88.4 R128, [R218+0x500] ;  /* 0x00050000da80783b */ /* 0x000fea0000004200 */
[-C--:B------:R-:W-:Y:S08]  /*7d00*/  HMMA.16816.F32.BF16 R20, R116, R36.reuse, R20 ;  /* 0x000000247414723c */ /* 0x080ff00000041814 */
[C---:B------:R-:W-:Y:S07]  /*7d10*/  HMMA.16816.F32.BF16 R24, R112.reuse, R36, R24 ;  /* 0x000000247018723c */ /* 0x040fee0000041818 */
[----:B------:R-:W-:Y:S01]  /*7d20*/  FMUL.FTZ R37, R102, R145 ;  /* 0x0000009166257220 */ /* 0x000fe20000410000 */
[-C--:B------:R-:W-:Y:S01]  /*7d30*/  HMMA.16816.F32.BF16 R28, R112, R38.reuse, R28 ;  /* 0x00000026701c723c */ /* 0x080fe2000004181c */
[----:B------:R1:W-:Y:S03]  /*7d40*/  MUFU.EX2 R145, R44 ;  /* 0x0000002c00917308 */ /* 0x0003e60000000800 */
[--C-:B------:R-:W-:Y:S04]  /*7d50*/  FFMA.FTZ R36, R193, c[0x0][0x2d0], -R111.reuse ;  /* 0x0000b400c1247a23 */ /* 0x100fe8000001086f */
[C---:B------:R-:W-:Y:S03]  /*7d60*/  HMMA.16816.F32.BF16 R32, R116.reuse, R38, R32 ;  /* 0x000000267420723c */ /* 0x040fe60000041820 */
[----:B------:R3:W4:Y:S04]  /*7d70*/  MUFU.EX2 R41, R36 ;  /* 0x0000002400297308 */ /* 0x0007280000000800 */
[C---:B------:R-:W-:Y:S02]  /*7d80*/  FMUL.FTZ R39, R101.reuse, R147 ;  /* 0x0000009365277220 */ /* 0x040fe40000410000 */
[----:B------:R-:W-:Y:S04]  /*7d90*/  FMUL.FTZ R38, R101, R146 ;  /* 0x0000009265267220 */ /* 0x000fe80000410000 */
[----:B------:R2:W-:Y:S01]  /*7da0*/  MUFU.EX2 R147, R106 ;  /* 0x0000006a00937308 */ /* 0x0005e20000000800 */
[----:B-1----:R-:W-:Y:S02]  /*7db0*/  FMUL.FTZ R44, R100, R152 ;  /* 0x00000098642c7220 */ /* 0x002fe40000410000 */
[----:B---3--:R-:W-:Y:S01]  /*7dc0*/  FMUL.FTZ R36, R102, R144 ;  /* 0x0000009066247220 */ /* 0x008fe20000410000 */
[----:B----4-:R-:W-:Y:S01]  /*7dd0*/  MOV R144, R41 ;  /* 0x0000002900907202 */ /* 0x010fe20000000f00 */
[----:B------:R-:W-:Y:S01]  /*7de0*/  FMUL.FTZ R41, R100, R149 ;  /* 0x0000009564297220 */ /* 0x000fe20000410000 */
[----:B------:R-:W-:Y:S01]  /*7df0*/  MOV R149, R56 ;  /* 0x0000003800957202 */ /* 0x000fe20000000f00 */
[--C-:B------:R-:W-:Y:S03]  /*7e00*/  FFMA.FTZ R56, R195, c[0x0][0x2d0], -R111.reuse ;  /* 0x0000b400c3387a23 */ /* 0x100fe6000001086f */
[-C--:B------:R-:W-:Y:S01]  /*7e10*/  HMMA.16816.F32.BF16 R36, R116, R52.reuse, R36 ;  /* 0x000000347424723c */ /* 0x080fe20000041824 */
[----:B------:R1:W-:Y:S01]  /*7e20*/  MUFU.EX2 R158, R56 ;  /* 0x00000038009e7308 */ /* 0x0003e20000000800 */
[--C-:B--2---:R-:W-:Y:S06]  /*7e30*/  FFMA.FTZ R106, R201, c[0x0][0x2d0], -R176.reuse ;  /* 0x0000b400c96a7a23 */ /* 0x104fec00000108b0 */
[C---:B------:R-:W-:Y:S03]  /*7e40*/  HMMA.16816.F32.BF16 R40, R112.reuse, R52, R40 ;  /* 0x000000347028723c */ /* 0x040fe60000041828 */
[----:B------:R2:W-:Y:S04]  /*7e50*/  MUFU.EX2 R151, R106 ;  /* 0x0000006a00977308 */ /* 0x0005e80000000800 */
[----:B------:R-:W-:Y:S01]  /*7e60*/  FFMA.FTZ R52, R196, c[0x0][0x2d0], -R111 ;  /* 0x0000b400c4347a23 */ /* 0x000fe2000001086f */
[-C--:B------:R-:W-:Y:S01]  /*7e70*/  HMMA.16816.F32.BF16 R44, R112, R54.reuse, R44 ;  /* 0x00000036702c723c */ /* 0x080fe2000004182c */
[----:B------:R-:W-:Y:S04]  /*7e80*/  FMUL.FTZ R53, R102, R161 ;  /* 0x000000a166357220 */ /* 0x000fe80000410000 */
[----:B------:R3:W4:Y:S03]  /*7e90*/  MUFU.EX2 R153, R52 ;  /* 0x0000003400997308 */ /* 0x0007260000000800 */
[C---:B------:R-:W-:Y:S01]  /*7ea0*/  HMMA.16816.F32.BF16 R48, R116.reuse, R54, R48 ;  /* 0x000000367430723c */ /* 0x040fe20000041830 */
[----:B-1----:R-:W-:Y:S06]  /*7eb0*/  FMUL.FTZ R56, R100, R164 ;  /* 0x000000a464387220 */ /* 0x002fec0000410000 */
[C---:B------:R-:W-:Y:S02]  /*7ec0*/  FMUL.FTZ R54, R101.reuse, R162 ;  /* 0x000000a265367220 */ /* 0x040fe40000410000 */
[----:B------:R-:W-:Y:S03]  /*7ed0*/  FMUL.FTZ R55, R101, R163 ;  /* 0x000000a365377220 */ /* 0x000fe60000410000 */
[--C-:B--2---:R-:W-:Y:S04]  /*7ee0*/  FFMA.FTZ R106, R203, c[0x0][0x2d0], -R3.reuse ;  /* 0x0000b400cb6a7a23 */ /* 0x104fe80000010803 */
[----:B------:R1:W-:Y:S01]  /*7ef0*/  MUFU.EX2 R148, R106 ;  /* 0x0000006a00947308 */ /* 0x0003e20000000800 */
[----:B---3--:R-:W-:Y:S07]  /*7f00*/  FMUL.FTZ R52, R102, R160 ;  /* 0x000000a066347220 */ /* 0x008fee0000410000 */
[-C--:B------:R-:W-:Y:S08]  /*7f10*/  HMMA.16816.F32.BF16 R52, R116, R120.reuse, R52 ;  /* 0x000000787434723c */ /* 0x080ff00000041834 */
[C---:B------:R-:W-:Y:S01]  /*7f20*/  HMMA.16816.F32.BF16 R56, R112.reuse, R120, R56 ;  /* 0x000000787038723c */ /* 0x040fe20000041838 */
[--C-:B-1----:R-:W-:Y:S07]  /*7f30*/  FFMA.FTZ R106, R204, c[0x0][0x2d0], -R3.reuse ;  /* 0x0000b400cc6a7a23 */ /* 0x102fee0000010803 */
[-C--:B------:R-:W-:Y:S01]  /*7f40*/  HMMA.16816.F32.BF16 R60, R112, R122.reuse, R60 ;  /* 0x0000007a703c723c */ /* 0x080fe2000004183c */
[----:B------:R1:W-:Y:S07]  /*7f50*/  MUFU.EX2 R152, R106 ;  /* 0x0000006a00987308 */ /* 0x0003ee0000000800 */
[C---:B------:R-:W-:Y:S01]  /*7f60*/  HMMA.16816.F32.BF16 R64, R116.reuse, R122, R64 ;  /* 0x0000007a7440723c */ /* 0x040fe20000041840 */
[----:B------:R-:W2:Y:S07]  /*7f70*/  LDSM.16.MT88.4 R120, [R218+0x2100] ;  /* 0x00210000da78783b */ /* 0x000eae0000004200 */
[-C--:B------:R-:W-:Y:S08]  /*7f80*/  HMMA.16816.F32.BF16 R68, R116, R124.reuse, R68 ;  /* 0x0000007c7444723c */ /* 0x080ff00000041844 */
[C---:B------:R-:W-:Y:S01]  /*7f90*/  HMMA.16816.F32.BF16 R72, R112.reuse, R124, R72 ;  /* 0x0000007c7048723c */ /* 0x040fe20000041848 */
[--C-:B-1----:R-:W-:Y:S04]  /*7fa0*/  FFMA.FTZ R106, R205, c[0x0][0x2d0], -R176.reuse ;  /* 0x0000b400cd6a7a23 */ /* 0x102fe800000108b0 */
[----:B------:R1:W-:Y:S03]  /*7fb0*/  MUFU.EX2 R156, R106 ;  /* 0x0000006a009c7308 */ /* 0x0003e60000000800 */
[-C--:B------:R-:W-:Y:S08]  /*7fc0*/  HMMA.16816.F32.BF16 R76, R112, R126.reuse, R76 ;  /* 0x0000007e704c723c */ /* 0x080ff0000004184c */
[C---:B------:R-:W-:Y:S01]  /*7fd0*/  HMMA.16816.F32.BF16 R80, R116.reuse, R126, R80 ;  /* 0x0000007e7450723c */ /* 0x040fe20000041850 */
[----:B------:R-:W3:Y:S07]  /*7fe0*/  LDSM.16.MT88.4 R124, [R217+0x500] ;  /* 0x00050000d97c783b */ /* 0x000eee0000004200 */
[-C--:B--2---:R-:W-:Y:S01]  /*7ff0*/  HMMA.16816.F32.BF16 R84, R116, R120.reuse, R84 ;  /* 0x000000787454723c */ /* 0x084fe20000041854 */
[--C-:B-1----:R-:W-:Y:S07]  /*8000*/  FFMA.FTZ R106, R206, c[0x0][0x2d0], -R176.reuse ;  /* 0x0000b400ce6a7a23 */ /* 0x102fee00000108b0 */
[C---:B------:R-:W-:Y:S01]  /*8010*/  HMMA.16816.F32.BF16 R88, R112.reuse, R120, R88 ;  /* 0x000000787058723c */ /* 0x040fe20000041858 */
[----:B------:R1:W2:Y:S07]  /*8020*/  MUFU.EX2 R154, R106 ;  /* 0x0000006a009a7308 */ /* 0x0002ae0000000800 */
[-C--:B------:R-:W-:Y:S07]  /*8030*/  HMMA.16816.F32.BF16 R92, R112, R122.reuse, R92 ;  /* 0x0000007a705c723c */ /* 0x080fee000004185c */
[----:B----4-:R-:W-:Y:S01]  /*8040*/  F2FP.BF16.PACK_AB R114, R158, R153 ;  /* 0x000000999e72723e */ /* 0x010fe200000010ff */
[----:B------:R-:W-:Y:S01]  /*8050*/  HMMA.16816.F32.BF16 R96, R116, R122, R96 ;  /* 0x0000007a7460723c */ /* 0x000fe20000041860 */
[----:B------:R-:W-:Y:S01]  /*8060*/  F2FP.BF16.PACK_AB R115, R216, R155 ;  /* 0x0000009bd873723e */ /* 0x000fe200000010ff */
[----:B------:R-:W4:Y:S02]  /*8070*/  LDSM.16.MT88.4 R120, [R217+0x1500] ;  /* 0x00150000d978783b */ /* 0x000f240000004200 */
[----:B------:R-:W-:Y:S02]  /*8080*/  F2FP.BF16.PACK_AB R112, R149, R144 ;  /* 0x000000909570723e */ /* 0x000fe400000010ff */
[----:B------:R-:W-:Y:S02]  /*8090*/  F2FP.BF16.PACK_AB R113, R150, R145 ;  /* 0x000000919671723e */ /* 0x000fe400000010ff */
[----:B------:R-:W-:Y:S01]  /*80a0*/  F2FP.BF16.PACK_AB R116, R151, R147 ;  /* 0x000000939774723e */ /* 0x000fe200000010ff */
[--C-:B-1----:R-:W-:Y:S03]  /*80b0*/  FFMA.FTZ R106, R207, c[0x0][0x2d0], -R3.reuse ;  /* 0x0000b400cf6a7a23 */ /* 0x102fe60000010803 */
[----:B--2---:R-:W-:Y:S01]  /*80c0*/  F2FP.BF16.PACK_AB R118, R154, R156 ;  /* 0x0000009c9a76723e */ /* 0x004fe200000010ff */
[-C--:B---3--:R-:W-:Y:S01]  /*80d0*/  HMMA.16816.F32.BF16 R4, R112, R124.reuse, R4 ;  /* 0x0000007c7004723c */ /* 0x088fe20000041804 */
[----:B------:R1:W-:Y:S01]  /*80e0*/  MUFU.EX2 R157, R106 ;  /* 0x0000006a009d7308 */ /* 0x0003e20000000800 */
[----:B------:R-:W-:Y:S01]  /*80f0*/  F2FP.BF16.PACK_AB R117, R152, R148 ;  /* 0x000000949875723e */ /* 0x000fe200000010ff */
[----:B-1----:R-:W-:Y:S08]  /*8100*/  FFMA.FTZ R106, R208, c[0x0][0x2d0], -R3 ;  /* 0x0000b400d06a7a23 */ /* 0x002ff00000010803 */
[----:B------:R1:W-:Y:S10]  /*8110*/  MUFU.EX2 R208, R107 ;  /* 0x0000006b00d07308 */ /* 0x0003f40000000800 */
[----:B------:R2:W3:Y:S01]  /*8120*/  MUFU.EX2 R146, R106 ;  /* 0x0000006a00927308 */ /* 0x0004e20000000800 */
[----:B-1----:R-:W-:Y:S01]  /*8130*/  FFMA.FTZ R107, R240, c[0x0][0x2d0], -R176 ;  /* 0x0000b400f06b7a23 */ /* 0x002fe200000108b0 */
[----:B------:R-:W-:Y:S08]  /*8140*/  MOV R240, R156 ;  /* 0x0000009c00f07202 */ /* 0x000ff00000000f00 */
[----:B------:R1:W-:Y:S01]  /*8150*/  MUFU.EX2 R204, R107 ;  /* 0x0000006b00cc7308 */ /* 0x0003e20000000800 */
[--C-:B--2---:R-:W-:Y:S01]  /*8160*/  FFMA.FTZ R106, R213, c[0x0][0x2d0], -R111.reuse ;  /* 0x0000b400d56a7a23 */ /* 0x104fe2000001086f */
[----:B---3--:R-:W-:Y:S02]  /*8170*/  F2FP.BF16.PACK_AB R119, R146, R157 ;  /* 0x0000009d9277723e */ /* 0x008fe400000010ff */
[----:B------:R-:W-:Y:S06]  /*8180*/  MOV R210, R146 ;  /* 0x0000009200d27202 */ /* 0x000fec0000000f00 */
[----:B------:R2:W-:Y:S01]  /*8190*/  MUFU.EX2 R139, R106 ;  /* 0x0000006a008b7308 */ /* 0x0005e20000000800 */
[----:B------:R-:W-:Y:S02]  /*81a0*/  MOV R146, R136 ;  /* 0x0000008800927202 */ /* 0x000fe40000000f00 */
[----:B------:R-:W-:Y:S01]  /*81b0*/  MOV R136, R134 ;  /* 0x0000008600887202 */ /* 0x000fe20000000f00 */
[C---:B------:R-:W-:Y:S01]  /*81c0*/  HMMA.16816.F32.BF16 R8, R116.reuse, R124, R8 ;  /* 0x0000007c7408723c */ /* 0x040fe20000041808 */
[----:B------:R-:W-:Y:S02]  /*81d0*/  MOV R134, R132 ;  /* 0x0000008400867202 */ /* 0x000fe40000000f00 */
[----:B------:R-:W-:Y:S05]  /*81e0*/  MOV R132, R177 ;  /* 0x000000b100847202 */ /* 0x000fea0000000f00 */
[-C--:B------:R-:W-:Y:S01]  /*81f0*/  HMMA.16816.F32.BF16 R12, R116, R126.reuse, R12 ;  /* 0x0000007e740c723c */ /* 0x080fe2000004180c */
[--C-:B-1----:R-:W-:Y:S07]  /*8200*/  FFMA.FTZ R107, R183, c[0x0][0x2d0], -R110.reuse ;  /* 0x0000b400b76b7a23 */ /* 0x102fee000001086e */
[C---:B------:R-:W-:Y:S01]  /*8210*/  HMMA.16816.F32.BF16 R16, R112.reuse, R126, R16 ;  /* 0x0000007e7010723c */ /* 0x040fe20000041810 */
[----:B------:R-:W1:Y:S01]  /*8220*/  LDSM.16.MT88.4 R124, [R218+0x1500] ;  /* 0x00150000da7c783b */ /* 0x000e620000004200 */
[----:B------:R-:W-:Y:S02]  /*8230*/  MUFU.EX2 R190, R107 ;  /* 0x0000006b00be7308 */ /* 0x000fe40000000800 */
[--C-:B--2---:R-:W-:Y:S04]  /*8240*/  FFMA.FTZ R106, R214, c[0x0][0x2d0], -R111.reuse ;  /* 0x0000b400d66a7a23 */ /* 0x104fe8000001086f */
[-C--:B------:R-:W-:Y:S04]  /*8250*/  HMMA.16816.F32.BF16 R20, R112, R128.reuse, R20 ;  /* 0x000000807014723c */ /* 0x080fe80000041814 */
[----:B------:R2:W3:Y:S04]  /*8260*/  MUFU.EX2 R140, R106 ;  /* 0x0000006a008c7308 */ /* 0x0004e80000000800 */
[C---:B------:R-:W-:Y:S06]  /*8270*/  HMMA.16816.F32.BF16 R24, R116.reuse, R128, R24 ;  /* 0x000000807418723c */ /* 0x040fec0000041818 */
[----:B------:R-:W-:Y:S02]  /*8280*/  MUFU.EX2 R107, R108 ;  /* 0x0000006c006b7308 */ /* 0x000fe40000000800 */
[-C--:B------:R-:W-:Y:S08]  /*8290*/  HMMA.16816.F32.BF16 R28, R116, R130.reuse, R28 ;  /* 0x00000082741c723c */ /* 0x080ff0000004181c */
[C---:B------:R-:W-:Y:S01]  /*82a0*/  HMMA.16816.F32.BF16 R32, R112.reuse, R130, R32 ;  /* 0x000000827020723c */ /* 0x040fe20000041820 */
[----:B------:R-:W1:Y:S03]  /*82b0*/  LDSM.16.MT88.4 R128, [R217+0x2500] ;  /* 0x00250000d980783b */ /* 0x000e660000004200 */
[--C-:B--2---:R-:W-:Y:S01]  /*82c0*/  FFMA.FTZ R106, R215, c[0x0][0x2d0], -R110.reuse ;  /* 0x0000b400d76a7a23 */ /* 0x104fe2000001086e */
[----:B---3--:R-:W-:Y:S02]  /*82d0*/  MOV R215, R140 ;  /* 0x0000008c00d77202 */ /* 0x008fe40000000f00 */
[----:B------:R-:W-:Y:S01]  /*82e0*/  MOV R140, R191 ;  /* 0x000000bf008c7202 */ /* 0x000fe20000000f00 */
[-C--:B----4-:R-:W-:Y:S01]  /*82f0*/  HMMA.16816.F32.BF16 R36, R112, R120.reuse, R36 ;  /* 0x000000787024723c */ /* 0x090fe20000041824 */
[----:B------:R2:W-:Y:S07]  /*8300*/  MUFU.EX2 R214, R106 ;  /* 0x0000006a00d67308 */ /* 0x0005ee0000000800 */
[C---:B------:R-:W-:Y:S08]  /*8310*/  HMMA.16816.F32.BF16 R40, R116.reuse, R120, R40 ;  /* 0x000000787428723c */ /* 0x040ff00000041828 */
[-C--:B------:R-:W-:Y:S08]  /*8320*/  HMMA.16816.F32.BF16 R44, R116, R122.reuse, R44 ;  /* 0x0000007a742c723c */ /* 0x080ff0000004182c */
[C---:B------:R-:W-:Y:S01]  /*8330*/  HMMA.16816.F32.BF16 R48, R112.reuse, R122, R48 ;  /* 0x0000007a7030723c */ /* 0x040fe20000041830 */
[--C-:B--2---:R-:W-:Y:S01]  /*8340*/  FFMA.FTZ R106, R237, c[0x0][0x2d0], -R110.reuse ;  /* 0x0000b400ed6a7a23 */ /* 0x104fe2000001086e */
[----:B------:R-:W2:Y:S02]  /*8350*/  LDSM.16.MT88.4 R120, [R218+0x2500] ;  /* 0x00250000da78783b */ /* 0x000ea40000004200 */
[----:B------:R-:W-:Y:S01]  /*8360*/  MOV R237, R139 ;  /* 0x0000008b00ed7202 */ /* 0x000fe20000000f00 */
[----:B------:R3:W4:Y:S01]  /*8370*/  MUFU.EX2 R213, R106 ;  /* 0x0000006a00d57308 */ /* 0x0007220000000800 */
[----:B------:R-:W-:Y:S02]  /*8380*/  MOV R139, R189 ;  /* 0x000000bd008b7202 */ /* 0x000fe40000000f00 */
[-C--:B-1----:R-:W-:Y:S08]  /*8390*/  HMMA.16816.F32.BF16 R52, R112, R124.reuse, R52 ;  /* 0x0000007c7034723c */ /* 0x082ff00000041834 */
[C---:B------:R-:W-:Y:S08]  /*83a0*/  HMMA.16816.F32.BF16 R56, R116.reuse, R124, R56 ;  /* 0x0000007c7438723c */ /* 0x040ff00000041838 */
[-C--:B------:R-:W-:Y:S01]  /*83b0*/  HMMA.16816.F32.BF16 R60, R116, R126.reuse, R60 ;  /* 0x0000007e743c723c */ /* 0x080fe2000004183c */
[----:B---3--:R-:W-:Y:S07]  /*83c0*/  FFMA.FTZ R106, R209, c[0x0][0x2d0], -R111 ;  /* 0x0000b400d16a7a23 */ /* 0x008fee000001086f */
[C---:B------:R-:W-:Y:S01]  /*83d0*/  HMMA.16816.F32.BF16 R64, R112.reuse, R126, R64 ;  /* 0x0000007e7040723c */ /* 0x040fe20000041840 */
[----:B------:R1:W3:Y:S01]  /*83e0*/  MUFU.EX2 R209, R106 ;  /* 0x0000006a00d17308 */ /* 0x0002e20000000800 */
[----:B------:R-:W3:Y:S06]  /*83f0*/  LDSM.16.MT88.4 R124, [R217+0x900] ;  /* 0x00090000d97c783b */ /* 0x000eec0000004200 */
[-C--:B------:R-:W-:Y:S08]  /*8400*/  HMMA.16816.F32.BF16 R68, R112, R128.reuse, R68 ;  /* 0x000000807044723c */ /* 0x080ff00000041844 */
[C---:B------:R-:W-:Y:S08]  /*8410*/  HMMA.16816.F32.BF16 R72, R116.reuse, R128, R72 ;  /* 0x000000807448723c */ /* 0x040ff00000041848 */
[-C--:B------:R-:W-:Y:S01]  /*8420*/  HMMA.16816.F32.BF16 R76, R116, R130.reuse, R76 ;  /* 0x00000082744c723c */ /* 0x080fe2000004184c */
[--C-:B-1----:R-:W-:Y:S03]  /*8430*/  FFMA.FTZ R106, R211, c[0x0][0x2d0], -R110.reuse ;  /* 0x0000b400d36a7a23 */ /* 0x102fe6000001086e */
[----:B------:R-:W-:Y:S01]  /*8440*/  MOV R211, R154 ;  /* 0x0000009a00d37202 */ /* 0x000fe20000000f00 */
[----:B------:R1:W-:Y:S03]  /*8450*/  MUFU.EX2 R207, R106 ;  /* 0x0000006a00cf7308 */ /* 0x0003e60000000800 */
[C---:B------:R-:W-:Y:S01]  /*8460*/  HMMA.16816.F32.BF16 R80, R112.reuse, R130, R80 ;  /* 0x000000827050723c */ /* 0x040fe20000041850 */
[----:B------:R-:W3:Y:S07]  /*8470*/  LDSM.16.MT88.4 R128, [R218+0x900] ;  /* 0x00090000da80783b */ /* 0x000eee0000004200 */
[-C--:B--2---:R-:W-:Y:S08]  /*8480*/  HMMA.16816.F32.BF16 R84, R112, R120.reuse, R84 ;  /* 0x000000787054723c */ /* 0x084ff00000041854 */
[C---:B------:R-:W-:Y:S01]  /*8490*/  HMMA.16816.F32.BF16 R88, R116.reuse, R120, R88 ;  /* 0x000000787458723c */ /* 0x040fe20000041858 */
[----:B-1----:R-:W-:Y:S03]  /*84a0*/  FFMA.FTZ R106, R212, c[0x0][0x2d0], -R110 ;  /* 0x0000b400d46a7a23 */ /* 0x002fe6000001086e */
[----:B------:R-:W-:Y:S04]  /*84b0*/  MOV R212, R158 ;  /* 0x0000009e00d47202 */ /* 0x000fe80000000f00 */
[-C--:B------:R-:W-:Y:S01]  /*84c0*/  HMMA.16816.F32.BF16 R92, R116, R122.reuse, R92 ;  /* 0x0000007a745c723c */ /* 0x080fe2000004185c */
[----:B------:R1:W2:Y:S07]  /*84d0*/  MUFU.EX2 R206, R106 ;  /* 0x0000006a00ce7308 */ /* 0x0002ae0000000800 */
[----:B------:R-:W-:Y:S01]  /*84e0*/  HMMA.16816.F32.BF16 R96, R112, R122, R96 ;  /* 0x0000007a7060723c */ /* 0x000fe20000041860 */
[----:B------:R-:W2:Y:S06]  /*84f0*/  LDSM.16.MT88.4 R120, [R217+0x1900] ;  /* 0x00190000d978783b */ /* 0x000eac0000004200 */
[----:B------:R-:W-:Y:S02]  /*8500*/  F2FP.BF16.PACK_AB R112, R215, R237 ;  /* 0x000000edd770723e */ /* 0x000fe400000010ff */
[----:B----4-:R-:W-:Y:S03]  /*8510*/  F2FP.BF16.PACK_AB R113, R213, R214 ;  /* 0x000000d6d571723e */ /* 0x010fe600000010ff */
[----:B---3--:R-:W-:Y:S01]  /*8520*/  F2FP.BF16.PACK_AB R114, R208, R209 ;  /* 0x000000d1d072723e */ /* 0x008fe200000010ff */
[--C-:B-1----:R-:W-:Y:S01]  /*8530*/  FFMA.FTZ R106, R239, c[0x0][0x2d0], -R176.reuse ;  /* 0x0000b400ef6a7a23 */ /* 0x102fe200000108b0 */
[----:B--2---:R-:W-:Y:S02]  /*8540*/  F2FP.BF16.PACK_AB R115, R206, R207 ;  /* 0x000000cfce73723e */ /* 0x004fe400000010ff */
[----:B------:R-:W-:Y:S01]  /*8550*/  MOV R239, R157 ;  /* 0x0000009d00ef7202 */ /* 0x000fe20000000f00 */
[----:B------:R1:W2:Y:S04]  /*8560*/  MUFU.EX2 R205, R106 ;  /* 0x0000006a00cd7308 */ /* 0x0002a80000000800 */
[-C--:B------:R-:W-:Y:S01]  /*8570*/  HMMA.16816.F32.BF16 R4, R112, R124.reuse, R4 ;  /* 0x0000007c7004723c */ /* 0x080fe20000041804 */
[--C-:B-1----:R-:W-:Y:S01]  /*8580*/  FFMA.FTZ R106, R241, c[0x0][0x2d0], -R3.reuse ;  /* 0x0000b400f16a7a23 */ /* 0x102fe20000010803 */
[----:B--2---:R-:W-:Y:S02]  /*8590*/  F2FP.BF16.PACK_AB R116, R204, R205 ;  /* 0x000000cdcc74723e */ /* 0x004fe400000010ff */
[----:B------:R-:W-:Y:S02]  /*85a0*/  MOV R241, R155 ;  /* 0x0000009b00f17202 */ /* 0x000fe40000000f00 */
[----:B------:R1:W-:Y:S02]  /*85b0*/  MUFU.EX2 R202, R106 ;  /* 0x0000006a00ca7308 */ /* 0x0003e40000000800 */
[--C-:B-1----:R-:W-:Y:S01]  /*85c0*/  FFMA.FTZ R106, R242, c[0x0][0x2d0], -R3.reuse ;  /* 0x0000b400f26a7a23 */ /* 0x102fe20000010803 */
[----:B------:R-:W-:Y:S07]  /*85d0*/  MOV R242, R153 ;  /* 0x0000009900f27202 */ /* 0x000fee0000000f00 */
[----:B------:R1:W2:Y:S02]  /*85e0*/  MUFU.EX2 R203, R106 ;  /* 0x0000006a00cb7308 */ /* 0x0002a40000000800 */
[--C-:B-1----:R-:W-:Y:S01]  /*85f0*/  FFMA.FTZ R106, R243, c[0x0][0x2d0], -R176.reuse ;  /* 0x0000b400f36a7a23 */ /* 0x102fe200000108b0 */
[----:B--2---:R-:W-:Y:S02]  /*8600*/  F2FP.BF16.PACK_AB R117, R203, R202 ;  /* 0x000000cacb75723e */ /* 0x004fe400000010ff */
[----:B------:R-:W-:Y:S05]  /*8610*/  MOV R243, R152 ;  /* 0x0000009800f37202 */ /* 0x000fea0000000f00 */
[----:B------:R1:W-:Y:S02]  /*8620*/  MUFU.EX2 R200, R106 ;  /* 0x0000006a00c87308 */ /* 0x0003e40000000800 */
[----:B-1----:R-:W-:Y:S01]  /*8630*/  FFMA.FTZ R106, R244, c[0x0][0x2d0], -R176 ;  /* 0x0000b400f46a7a23 */ /* 0x002fe200000108b0 */
        /* <DEDUP_REMOVED lines=12> */
[----:B------:R1:W-:Y:S01]  /*8700*/  MUFU.EX2 R197, R106 ;  /* 0x0000006a00c57308 */ /* 0x0003e20000000800 */
[C---:B------:R-:W-:Y:S08]  /*8710*/  HMMA.16816.F32.BF16 R8, R116.reuse, R124, R8 ;  /* 0x0000007c7408723c */ /* 0x040ff00000041808 */
[-C--:B------:R-:W-:Y:S08]  /*8720*/  HMMA.16816.F32.BF16 R12, R116, R126.reuse, R12 ;  /* 0x0000007e740c723c */ /* 0x080ff0000004180c */
[C---:B------:R-:W-:Y:S01]  /*8730*/  HMMA.16816.F32.BF16 R16, R112.reuse, R126, R16 ;  /* 0x0000007e7010723c */ /* 0x040fe20000041810 */
[----:B------:R-:W2:Y:S03]  /*8740*/  LDSM.16.MT88.4 R124, [R218+0x1900] ;  /* 0x00190000da7c783b */ /* 0x000ea60000004200 */
[--C-:B-1----:R-:W-:Y:S01]  /*8750*/  FFMA.FTZ R106, R248, c[0x0][0x2d0], -R111.reuse ;  /* 0x0000b400f86a7a23 */ /* 0x102fe2000001086f */
[----:B------:R-:W-:Y:S02]  /*8760*/  MOV R248, R147 ;  /* 0x0000009300f87202 */ /* 0x000fe40000000f00 */
[----:B------:R-:W-:Y:S01]  /*8770*/  MOV R147, R184 ;  /* 0x000000b800937202 */ /* 0x000fe20000000f00 */
[-C--:B------:R-:W-:Y:S01]  /*8780*/  HMMA.16816.F32.BF16 R20, R112, R128.reuse, R20 ;  /* 0x000000807014723c */ /* 0x080fe20000041814 */
[----:B------:R1:W3:Y:S07]  /*8790*/  MUFU.EX2 R196, R106 ;  /* 0x0000006a00c47308 */ /* 0x0002ee0000000800 */
[C---:B------:R-:W-:Y:S08]  /*87a0*/  HMMA.16816.F32.BF16 R24, R116.reuse, R128, R24 ;  /* 0x000000807418723c */ /* 0x040ff00000041818 */
[-C--:B------:R-:W-:Y:S08]  /*87b0*/  HMMA.16816.F32.BF16 R28, R116, R130.reuse, R28 ;  /* 0x00000082741c723c */ /* 0x080ff0000004181c */
[C---:B------:R-:W-:Y:S01]  /*87c0*/  HMMA.16816.F32.BF16 R32, R112.reuse, R130, R32 ;  /* 0x000000827020723c */ /* 0x040fe20000041820 */
[--C-:B-1----:R-:W-:Y:S01]  /*87d0*/  FFMA.FTZ R106, R249, c[0x0][0x2d0], -R110.reuse ;  /* 0x0000b400f96a7a23 */ /* 0x102fe2000001086e */
[----:B------:R-:W1:Y:S02]  /*87e0*/  LDSM.16.MT88.4 R128, [R217+0x2900] ;  /* 0x00290000d980783b */ /* 0x000e640000004200 */
[----:B---3--:R-:W-:Y:S01]  /*87f0*/  F2FP.BF16.PACK_AB R108, R196, R197 ;  /* 0x000000c5c46c723e */ /* 0x008fe200000010ff */
[----:B------:R3:W-:Y:S01]  /*8800*/  MUFU.EX2 R194, R106 ;  /* 0x0000006a00c27308 */ /* 0x0007e20000000800 */
[----:B------:R-:W-:Y:S02]  /*8810*/  MOV R249, R145 ;  /* 0x0000009100f97202 */ /* 0x000fe40000000f00 */
[-C--:B------:R-:W-:Y:S01]  /*8820*/  HMMA.16816.F32.BF16 R36, R112, R120.reuse, R36 ;  /* 0x000000787024723c */ /* 0x080fe20000041824 */
[----:B------:R-:W-:Y:S07]  /*8830*/  MOV R145, R140 ;  /* 0x0000008c00917202 */ /* 0x000fee0000000f00 */
[C---:B------:R-:W-:Y:S08]  /*8840*/  HMMA.16816.F32.BF16 R40, R116.reuse, R120, R40 ;  /* 0x000000787428723c */ /* 0x040ff00000041828 */
[-C--:B------:R-:W-:Y:S01]  /*8850*/  HMMA.16816.F32.BF16 R44, R116, R122.reuse, R44 ;  /* 0x0000007a742c723c */ /* 0x080fe2000004182c */
[--C-:B---3--:R-:W-:Y:S03]  /*8860*/  FFMA.FTZ R106, R250, c[0x0][0x2d0], -R110.reuse ;  /* 0x0000b400fa6a7a23 */ /* 0x108fe6000001086e */
[----:B------:R-:W-:Y:S04]  /*8870*/  MOV R250, R144 ;  /* 0x0000009000fa7202 */ /* 0x000fe80000000f00 */
[C---:B------:R-:W-:Y:S01]  /*8880*/  HMMA.16816.F32.BF16 R48, R112.reuse, R122, R48 ;  /* 0x0000007a7030723c */ /* 0x040fe20000041830 */
[----:B------:R3:W-:Y:S01]  /*8890*/  MUFU.EX2 R195, R106 ;  /* 0x0000006a00c37308 */ /* 0x0007e20000000800 */
[----:B------:R-:W4:Y:S02]  /*88a0*/  LDSM.16.MT88.4 R120, [R218+0x2900] ;  /* 0x00290000da78783b */ /* 0x000f240000004200 */
[----:B------:R-:W-:Y:S04]  /*88b0*/  MOV R144, R141 ;  /* 0x0000008d00907202 */ /* 0x000fe80000000f00 */
[-C--:B--2---:R-:W-:Y:S08]  /*88c0*/  HMMA.16816.F32.BF16 R52, R112, R124.reuse, R52 ;  /* 0x0000007c7034723c */ /* 0x084ff00000041834 */
[C---:B------:R-:W-:Y:S08]  /*88d0*/  HMMA.16816.F32.BF16 R56, R116.reuse, R124, R56 ;  /* 0x0000007c7438723c */ /* 0x040ff00000041838 */
[-C--:B------:R-:W-:Y:S01]  /*88e0*/  HMMA.16816.F32.BF16 R60, R116, R126.reuse, R60 ;  /* 0x0000007e743c723c */ /* 0x080fe2000004183c */
[--C-:B---3--:R-:W-:Y:S04]  /*88f0*/  FFMA.FTZ R106, R180, c[0x0][0x2d0], -R111.reuse ;  /* 0x0000b400b46a7a23 */ /* 0x108fe8000001086f */
[----:B------:R2:W-:Y:S03]  /*8900*/  MUFU.EX2 R192, R106 ;  /* 0x0000006a00c07308 */ /* 0x0005e60000000800 */
[C---:B------:R-:W-:Y:S01]  /*8910*/  HMMA.16816.F32.BF16 R64, R112.reuse, R126, R64 ;  /* 0x0000007e7040723c */ /* 0x040fe20000041840 */
[----:B------:R-:W3:Y:S07]  /*8920*/  LDSM.16.MT88.4 R124, [R217+0xd00] ;  /* 0x000d0000d97c783b */ /* 0x000eee0000004200 */
[-C--:B-1----:R-:W-:Y:S08]  /*8930*/  HMMA.16816.F32.BF16 R68, R112, R128.reuse, R68 ;  /* 0x000000807044723c */ /* 0x082ff00000041844 */
[C---:B------:R-:W-:Y:S01]  /*8940*/  HMMA.16816.F32.BF16 R72, R116.reuse, R128, R72 ;  /* 0x000000807448723c */ /* 0x040fe20000041848 */
[----:B--2---:R-:W-:Y:S07]  /*8950*/  FFMA.FTZ R106, R181, c[0x0][0x2d0], -R111 ;  /* 0x0000b400b56a7a23 */ /* 0x004fee000001086f */
[-C--:B------:R-:W-:Y:S01]  /*8960*/  HMMA.16816.F32.BF16 R76, R116, R130.reuse, R76 ;  /* 0x00000082744c723c */ /* 0x080fe2000004184c */
[----:B------:R1:W2:Y:S07]  /*8970*/  MUFU.EX2 R193, R106 ;  /* 0x0000006a00c17308 */ /* 0x0002ae0000000800 */
[C---:B------:R-:W-:Y:S08]  /*8980*/  HMMA.16816.F32.BF16 R80, R112.reuse, R130, R80 ;  /* 0x000000827050723c */ /* 0x040ff00000041850 */
[-C--:B----4-:R-:W-:Y:S08]  /*8990*/  HMMA.16816.F32.BF16 R84, R112, R120.reuse, R84 ;  /* 0x000000787054723c */ /* 0x090ff00000041854 */
[C---:B------:R-:W-:Y:S01]  /*89a0*/  HMMA.16816.F32.BF16 R88, R116.reuse, R120, R88 ;  /* 0x000000787458723c */ /* 0x040fe20000041858 */
[----:B-1----:R-:W-:Y:S02]  /*89b0*/  FFMA.FTZ R106, R182, c[0x0][0x2d0], -R110 ;  /* 0x0000b400b66a7a23 */ /* 0x002fe4000001086e */
[----:B------:R-:W-:Y:S01]  /*89c0*/  LDSM.16.MT88.4 R180, [R217+0x2d00] ;  /* 0x002d0000d9b4783b */ /* 0x000fe20000004200 */
[----:B--2---:R-:W-:Y:S01]  /*89d0*/  F2FP.BF16.PACK_AB R110, R193, R192 ;  /* 0x000000c0c16e723e */ /* 0x004fe200000010ff */
[----:B------:R1:W2:Y:S03]  /*89e0*/  MUFU.EX2 R191, R106 ;  /* 0x0000006a00bf7308 */ /* 0x0002a60000000800 */
[-C--:B------:R-:W-:Y:S08]  /*89f0*/  HMMA.16816.F32.BF16 R92, R116, R122.reuse, R92 ;  /* 0x0000007a745c723c */ /* 0x080ff0000004185c */
[----:B------:R-:W-:Y:S01]  /*8a00*/  HMMA.16816.F32.BF16 R96, R112, R122, R96 ;  /* 0x0000007a7060723c */ /* 0x000fe20000041860 */
[--C-:B-1----:R-:W-:Y:S03]  /*8a10*/  FFMA.FTZ R106, R251, c[0x0][0x2d0], -R176.reuse ;  /* 0x0000b400fb6a7a23 */ /* 0x102fe600000108b0 */
[----:B--2---:R-:W-:Y:S01]  /*8a20*/  F2FP.BF16.PACK_AB R111, R190, R191 ;  /* 0x000000bfbe6f723e */ /* 0x004fe200000010ff */
[----:B------:R1:W-:Y:S02]  /*8a30*/  MUFU.EX2 R189, R106 ;  /* 0x0000006a00bd7308 */ /* 0x0003e40000000800 */
[--C-:B-1----:R-:W-:Y:S08]  /*8a40*/  FFMA.FTZ R106, R252, c[0x0][0x2d0], -R176.reuse ;  /* 0x0000b400fc6a7a23 */ /* 0x102ff000000108b0 */
[----:B------:R1:W-:Y:S02]  /*8a50*/  MUFU.EX2 R188, R106 ;  /* 0x0000006a00bc7308 */ /* 0x0003e40000000800 */
[--C-:B-1----:R-:W-:Y:S08]  /*8a60*/  FFMA.FTZ R106, R187, c[0x0][0x2d0], -R3.reuse ;  /* 0x0000b400bb6a7a23 */ /* 0x102ff00000010803 */
[----:B------:R1:W-:Y:S02]  /*8a70*/  MUFU.EX2 R187, R106 ;  /* 0x0000006a00bb7308 */ /* 0x0003e40000000800 */
[--C-:B-1----:R-:W-:Y:S01]  /*8a80*/  FFMA.FTZ R106, R143, c[0x0][0x2d0], -R3.reuse ;  /* 0x0000b4008f6a7a23 */ /* 0x102fe20000010803 */
[----:B------:R-:W-:Y:S01]  /*8a90*/  MOV R143, R142 ;  /* 0x0000008e008f7202 */ /* 0x000fe20000000f00 */
[----:B------:R-:W-:Y:S01]  /*8aa0*/  FFMA.FTZ R3, R109, c[0x0][0x2d0], -R3 ;  /* 0x0000b4006d037a23 */ /* 0x000fe20000010803 */
[----:B------:R-:W-:Y:S02]  /*8ab0*/  MOV R142, R139 ;  /* 0x0000008b008e7202 */ /* 0x000fe40000000f00 */
[----:B------:R-:W-:Y:S03]  /*8ac0*/  MOV R139, R186 ;  /* 0x000000ba008b7202 */ /* 0x000fe60000000f00 */
[----:B------:R1:W2:Y:S01]  /*8ad0*/  MUFU.EX2 R186, R106 ;  /* 0x0000006a00ba7308 */ /* 0x0002a20000000800 */
[----:B------:R-:W-:Y:S02]  /*8ae0*/  F2FP.BF16.PACK_AB R109, R195, R194 ;  /* 0x000000c2c36d723e */ /* 0x000fe400000010ff */
[----:B------:R-:W-:Y:S02]  /*8af0*/  MOV R251, R143 ;  /* 0x0000008f00fb7202 */ /* 0x000fe40000000f00 */
[----:B------:R-:W-:Y:S02]  /*8b00*/  MOV R252, R142 ;  /* 0x0000008e00fc7202 */ /* 0x000fe40000000f00 */
[----:B------:R-:W4:Y:S01]  /*8b10*/  LDSM.16.MT88.4 R140, [R218+0xd00] ;  /* 0x000d0000da8c783b */ /* 0x000f220000004200 */
[-C--:B---3--:R-:W-:Y:S07]  /*8b20*/  HMMA.16816.F32.BF16 R116, R108, R124.reuse, R4 ;  /* 0x0000007c6c74723c */ /* 0x088fee0000041804 */
[----:B------:R-:W-:Y:S02]  /*8b30*/  MOV R7, R179 ;  /* 0x000000b300077202 */ /* 0x000fe40000000f00 */
[----:B------:R-:W-:Y:S03]  /*8b40*/  MOV R5, R146 ;  /* 0x0000009200057202 */ /* 0x000fe60000000f00 */
[----:B------:R-:W-:Y:S02]  /*8b50*/  MOV R6, R145 ;  /* 0x0000009100067202 */ /* 0x000fe40000000f00 */
[----:B------:R-:W-:Y:S01]  /*8b60*/  MOV R4, R147 ;  /* 0x0000009300047202 */ /* 0x000fe20000000f00 */
[--C-:B-1----:R-:W-:Y:S01]  /*8b70*/  FFMA.FTZ R106, R185, c[0x0][0x2d0], -R176.reuse ;  /* 0x0000b400b96a7a23 */ /* 0x102fe200000108b0 */
[----:B--2---:R-:W-:Y:S03]  /*8b80*/  F2FP.BF16.PACK_AB R177, R186, R187 ;  /* 0x000000bbbab1723e */ /* 0x004fe600000010ff */
[----:B------:R1:W-:Y:S02]  /*8b90*/  MUFU.EX2 R185, R106 ;  /* 0x0000006a00b97308 */ /* 0x0003e40000000800 */
[----:B-1----:R-:W-:Y:S01]  /*8ba0*/  FFMA.FTZ R106, R159, c[0x0][0x2d0], -R176 ;  /* 0x0000b4009f6a7a23 */ /* 0x002fe200000108b0 */
[----:B------:R-:W-:Y:S01]  /*8bb0*/  F2FP.BF16.PACK_AB R176, R188, R189 ;  /* 0x000000bdbcb0723e */ /* 0x000fe200000010ff */
[----:B------:R-:W1:Y:S06]  /*8bc0*/  LDSM.16.MT88.4 R156, [R217+0x1d00] ;  /* 0x001d0000d99c783b */ /* 0x000e6c0000004200 */
[----:B------:R-:W-:Y:S10]  /*8bd0*/  MUFU.EX2 R184, R106 ;  /* 0x0000006a00b87308 */ /* 0x000ff40000000800 */
[----:B------:R2:W3:Y:S02]  /*8be0*/  MUFU.EX2 R106, R3 ;  /* 0x00000003006a7308 */ /* 0x0004e40000000800 */
[----:B--2---:R-:W-:Y:S02]  /*8bf0*/  MOV R3, R135 ;  /* 0x0000008700037202 */ /* 0x004fe40000000f00 */
[----:B---3--:R-:W-:Y:S02]  /*8c00*/  F2FP.BF16.PACK_AB R179, R106, R107 ;  /* 0x0000006b6ab3723e */ /* 0x008fe400000010ff */
[----:B------:R-:W-:Y:S02]  /*8c10*/  MOV R135, R133 ;  /* 0x0000008500877202 */ /* 0x000fe40000000f00 */
[----:B------:R-:W-:Y:S02]  /*8c20*/  MOV R133, R178 ;  /* 0x000000b200857202 */ /* 0x000fe40000000f00 */
[----:B------:R-:W-:Y:S07]  /*8c30*/  F2FP.BF16.PACK_AB R178, R184, R185 ;  /* 0x000000b9b8b2723e */ /* 0x000fee00000010ff */
[C---:B------:R-:W-:Y:S07]  /*8c40*/  HMMA.16816.F32.BF16 R112, R176.reuse, R124, R8 ;  /* 0x0000007cb070723c */ /* 0x040fee0000041808 */
[----:B------:R-:W-:Y:S01]  /*8c50*/  MOV R10, R137 ;  /* 0x00000089000a7202 */ /* 0x000fe20000000f00 */
[-C--:B------:R-:W-:Y:S01]  /*8c60*/  HMMA.16816.F32.BF16 R120, R176, R126.reuse, R12 ;  /* 0x0000007eb078723c */ /* 0x080fe2000004180c */
[----:B------:R-:W-:Y:S03]  /*8c70*/  MOV R11, R144 ;  /* 0x00000090000b7202 */ /* 0x000fe60000000f00 */
[----:B------:R-:W-:Y:S02]  /*8c80*/  MOV R9, R139 ;  /* 0x0000008b00097202 */ /* 0x000fe40000000f00 */
[----:B------:R-:W-:Y:S02]  /*8c90*/  MOV R8, R138 ;  /* 0x0000008a00087202 */ /* 0x000fe40000000f00 */
[C---:B------:R-:W-:Y:S01]  /*8ca0*/  HMMA.16816.F32.BF16 R124, R108.reuse, R126, R16 ;  /* 0x0000007e6c7c723c */ /* 0x040fe20000041810 */
[----:B------:R-:W2:Y:S03]  /*8cb0*/  LDL.LU R19, [R1+0x14] ;  /* 0x0000140001137983 */ /* 0x000ea60000300800 */
[----:B------:R-:W-:Y:S02]  /*8cc0*/  MOV R15, R133 ;  /* 0x00000085000f7202 */ /* 0x000fe40000000f00 */
[----:B------:R-:W-:Y:S02]  /*8cd0*/  MOV R13, R135 ;  /* 0x00000087000d7202 */ /* 0x000fe40000000f00 */
[-C--:B----4-:R-:W-:Y:S01]  /*8ce0*/  HMMA.16816.F32.BF16 R128, R108, R140.reuse, R20 ;  /* 0x0000008c6c80723c */ /* 0x090fe20000041814 */
[----:B------:R-:W-:Y:S03]  /*8cf0*/  MOV R18, R132 ;  /* 0x0000008400127202 */ /* 0x000fe60000000f00 */
[----:B------:R-:W-:Y:S02]  /*8d00*/  MOV R14, R134 ;  /* 0x00000086000e7202 */ /* 0x000fe40000000f00 */
[----:B------:R-:W-:Y:S02]  /*8d10*/  MOV R12, R136 ;  /* 0x00000088000c7202 */ /* 0x000fe40000000f00 */
[C---:B------:R-:W-:Y:S08]  /*8d20*/  HMMA.16816.F32.BF16 R132, R176.reuse, R140, R24 ;  /* 0x0000008cb084723c */ /* 0x040ff00000041818 */
        /* <DEDUP_REMOVED lines=13> */
[C---:B------:R-:W-:Y:S01]  /*8e00*/  HMMA.16816.F32.BF16 R80, R108.reuse, R182, R80 ;  /* 0x000000b66c50723c */ /* 0x040fe20000041850 */
[----:B--2---:R-:W-:Y:S03]  /*8e10*/  FFMA.FTZ R102, R102, R19, R18 ;  /* 0x0000001366667223 */ /* 0x004fe60000010012 */
[----:B------:R-:W-:Y:S02]  /*8e20*/  MOV R18, R5 ;  /* 0x0000000500127202 */ /* 0x000fe40000000f00 */
[----:B------:R-:W-:Y:S01]  /*8e30*/  MOV R5, R6 ;  /* 0x0000000600057202 */ /* 0x000fe20000000f00 */
[----:B------:R-:W-:Y:S01]  /*8e40*/  FADD.FTZ R9, R9, R102 ;  /* 0x0000006609097221 */ /* 0x000fe20000010000 */
[----:B------:R-:W-:Y:S04]  /*8e50*/  MOV R6, R7 ;  /* 0x0000000700067202 */ /* 0x000fe80000000f00 */
[----:B------:R-:W-:Y:S02]  /*8e60*/  MOV R7, R3 ;  /* 0x0000000300077202 */ /* 0x000fe40000000f00 */
        /* <DEDUP_REMOVED lines=16> */
[----:B------:R1:W5:Y:S01]  /*8f70*/  LDL.LU R216, [R1+0x54] ;  /* 0x0000540001d87983 */ /* 0x0003620000300800 */
[----:B------:R-:W-:Y:S02]  /*8f80*/  MOV R19, R12 ;  /* 0x0000000c00137202 */ /* 0x000fe40000000f00 */
[----:B------:R-:W-:Y:S01]  /*8f90*/  MOV R12, R13 ;  /* 0x0000000d000c7202 */ /* 0x000fe20000000f00 */
[----:B------:R-:W2:Y:S01]  /*8fa0*/  LDL.LU R17, [R1+0x18] ;  /* 0x0000180001117983 */ /* 0x000ea20000300800 */
[----:B------:R-:W-:Y:S02]  /*8fb0*/  MOV R13, R14 ;  /* 0x0000000e000d7202 */ /* 0x000fe40000000f00 */
[----:B------:R-:W-:Y:S01]  /*8fc0*/  MOV R14, R15 ;  /* 0x0000000f000e7202 */ /* 0x000fe20000000f00 */
[----:B------:R-:W3:Y:S01]  /*8fd0*/  LDL.LU R16, [R1+0x1c] ;  /* 0x00001c0001107983 */ /* 0x000ee20000300800 */
[----:B------:R-:W-:Y:S02]  /*8fe0*/  MOV R15, R10 ;  /* 0x0000000a000f7202 */ /* 0x000fe40000000f00 */
[----:B------:R-:W-:Y:S02]  /*8ff0*/  MOV R10, R4 ;  /* 0x00000004000a7202 */ /* 0x000fe40000000f00 */
[----:B------:R-:W4:Y:S01]  /*9000*/  LDL.LU R4, [R1+0x20] ;  /* 0x0000200001047983 */ /* 0x000f220000300800 */
[----:B--2---:R-:W-:Y:S01]  /*9010*/  FFMA.FTZ R101, R101, R17, R18 ;  /* 0x0000001165657223 */ /* 0x004fe20000010012 */
[----:B------:R-:W-:Y:S02]  /*9020*/  MOV R18, R13 ;  /* 0x0000000d00127202 */ /* 0x000fe40000000f00 */
[----:B------:R-:W-:Y:S01]  /*9030*/  MOV R13, R15 ;  /* 0x0000000f000d7202 */ /* 0x000fe20000000f00 */
[----:B---3--:R-:W-:Y:S01]  /*9040*/  FFMA.FTZ R100, R100, R16, R19 ;  /* 0x0000001064647223 */ /* 0x008fe20000010013 */
[----:B------:R-:W-:Y:S01]  /*9050*/  MOV R15, R5 ;  /* 0x00000005000f7202 */ /* 0x000fe20000000f00 */
[----:B------:R-:W-:Y:S01]  /*9060*/  FADD.FTZ R12, R12, R101 ;  /* 0x000000650c0c7221 */ /* 0x000fe20000010000 */
[----:B------:R-:W-:Y:S01]  /*9070*/  MOV R19, R14 ;  /* 0x0000000e00137202 */ /* 0x000fe20000000f00 */
[----:B------:R-:W-:Y:S01]  /*9080*/  FADD.FTZ R8, R8, R100 ;  /* 0x0000006408087221 */ /* 0x000fe20000010000 */
[----:B------:R-:W-:Y:S01]  /*9090*/  MOV R14, R10 ;  /* 0x0000000a000e7202 */ /* 0x000fe20000000f00 */
[----:B----4-:R-:W-:Y:S01]  /*90a0*/  FFMA.FTZ R0, R0, R4, R11 ;  /* 0x0000000400007223 */ /* 0x010fe2000001000b */
[----:B------:R-:W-:Y:S01]  /*90b0*/  MOV R10, R6 ;  /* 0x00000006000a7202 */ /* 0x000fe20000000f00 */
[----:B------:R-:W-:Y:S01]  /*90c0*/  FADD.FTZ R9, R19, R9 ;  /* 0x0000000913097221 */ /* 0x000fe20000010000 */
[----:B------:R-:W-:Y:S01]  /*90d0*/  MOV R11, R7 ;  /* 0x00000007000b7202 */ /* 0x000fe20000000f00 */
[----:B------:R-:W-:Y:S01]  /*90e0*/  FADD.FTZ R0, R18, R0 ;  /* 0x0000000012007221 */ /* 0x000fe20000010000 */
[----:B------:R-:W2:Y:S01]  /*90f0*/  LDSM.16.MT88.4 R4, [R218+0x2d00] ;  /* 0x002d0000da04783b */ /* 0x000ea20000004200 */
[----:B------:R-:W-:Y:S01]  /*9100*/  FADD.FTZ R12, R13, R12 ;  /* 0x0000000c0d0c7221 */ /* 0x000fe20000010000 */
[----:B------:R-:W-:Y:S01]  /*9110*/  MOV R100, R104 ;  /* 0x0000006800647202 */ /* 0x000fe20000000f00 */
[----:B------:R-:W-:Y:S02]  /*9120*/  FADD.FTZ R8, R14, R8 ;  /* 0x000000080e087221 */ /* 0x000fe40000010000 */
        /* <DEDUP_REMOVED lines=17> */
[----:B------:R-:W-:Y:S01]  /*9240*/  FADD.FTZ R0, R240, R10 ;  /* 0x0000000af0007221 */ /* 0x000fe20000010000 */
[-C--:B--2---:R-:W-:Y:S01]  /*9250*/  HMMA.16816.F32.BF16 R84, R108, R4.reuse, R84 ;  /* 0x000000046c54723c */ /* 0x084fe20000041854 */
[----:B------:R-:W-:Y:S02]  /*9260*/  FADD.FTZ R11, R212, R8 ;  /* 0x00000008d40b7221 */ /* 0x000fe40000010000 */
[----:B------:R-:W-:Y:S02]  /*9270*/  FADD.FTZ R10, R211, R3 ;  /* 0x00000003d30a7221 */ /* 0x000fe40000010000 */
[----:B------:R-:W-:Y:S02]  /*9280*/  FADD.FTZ R8, R237, R12 ;  /* 0x0000000ced087221 */ /* 0x000fe40000010000 */
[----:B------:R-:W-:Y:S01]  /*9290*/  FADD.FTZ R9, R210, R0 ;  /* 0x00000000d2097221 */ /* 0x000fe20000010000 */
[C---:B------:R-:W-:Y:S01]  /*92a0*/  HMMA.16816.F32.BF16 R88, R176.reuse, R4, R88 ;  /* 0x00000004b058723c */ /* 0x040fe20000041858 */
[----:B------:R-:W-:Y:S03]  /*92b0*/  FADD.FTZ R3, R214, R11 ;  /* 0x0000000bd6037221 */ /* 0x000fe60000010000 */
[----:B------:R-:W-:Y:S02]  /*92c0*/  FADD.FTZ R0, R205, R10 ;  /* 0x0000000acd007221 */ /* 0x000fe40000010000 */
[----:B------:R-:W-:Y:S02]  /*92d0*/  FADD.FTZ R11, R215, R8 ;  /* 0x00000008d70b7221 */ /* 0x000fe40000010000 */
[----:B------:R-:W-:Y:S01]  /*92e0*/  FADD.FTZ R12, R202, R9 ;  /* 0x00000009ca0c7221 */ /* 0x000fe20000010000 */
[-C--:B------:R-:W-:Y:S03]  /*92f0*/  HMMA.16816.F32.BF16 R92, R176, R6.reuse, R92 ;  /* 0x00000006b05c723c */ /* 0x080fe6000004185c */
[----:B------:R-:W-:Y:S02]  /*9300*/  FADD.FTZ R10, R213, R3 ;  /* 0x00000003d50a7221 */ /* 0x000fe40000010000 */
[----:B------:R-:W-:Y:S02]  /*9310*/  FADD.FTZ R9, R204, R0 ;  /* 0x00000000cc097221 */ /* 0x000fe40000010000 */
[----:B------:R-:W-:Y:S01]  /*9320*/  FADD.FTZ R3, R209, R11 ;  /* 0x0000000bd1037221 */ /* 0x000fe20000010000 */
[----:B------:R-:W-:Y:S01]  /*9330*/  HMMA.16816.F32.BF16 R96, R108, R6, R96 ;  /* 0x000000066c60723c */ /* 0x000fe20000041860 */
[----:B------:R-:W-:Y:S03]  /*9340*/  FADD.FTZ R8, R203, R12 ;  /* 0x0000000ccb087221 */ /* 0x000fe60000010000 */
[----:B------:R-:W-:Y:S02]  /*9350*/  FADD.FTZ R0, R207, R10 ;  /* 0x0000000acf007221 */ /* 0x000fe40000010000 */
[----:B------:R-:W-:Y:S02]  /*9360*/  FADD.FTZ R11, R200, R9 ;  /* 0x00000009c80b7221 */ /* 0x000fe40000010000 */
[----:B------:R-:W-:Y:S04]  /*9370*/  FADD.FTZ R9, R208, R3 ;  /* 0x00000003d0097221 */ /* 0x000fe80000010000 */
        /* <DEDUP_REMOVED lines=15> */
[----:B------:R-:W-:Y:S01]  /*9470*/  STL [R1+0x14], R5 ;  /* 0x0000140501007387 */ /* 0x000fe20000100800 */
[----:B------:R-:W-:Y:S02]  /*9480*/  FADD.FTZ R4, R190, R4 ;  /* 0x00000004be047221 */ /* 0x000fe40000010000 */
[----:B------:R-:W-:Y:S02]  /*9490*/  FADD.FTZ R0, R186, R8 ;  /* 0x00000008ba007221 */ /* 0x000fe40000010000 */
[----:B------:R-:W-:Y:S01]  /*94a0*/  FADD.FTZ R3, R184, R3 ;  /* 0x00000003b8037221 */ /* 0x000fe20000010000 */
[----:B------:R-:W-:Y:S01]  /*94b0*/  STL [R1+0x18], R4 ;  /* 0x0000180401007387 */ /* 0x000fe20000100800 */
[----:B------:R-:W-:Y:S01]  /*94c0*/  FADD.FTZ R0, R107, R0 ;  /* 0x000000006b007221 */ /* 0x000fe20000010000 */
[----:B------:R-:W-:Y:S02]  /*94d0*/  MOV R107, R2 ;  /* 0x00000002006b7202 */ /* 0x000fe40000000f00 */
[----:B------:R2:W-:Y:S01]  /*94e0*/  STL [R1+0x1c], R3 ;  /* 0x00001c0301007387 */ /* 0x0005e20000100800 */
[----:B------:R-:W-:Y:S01]  /*94f0*/  FADD.FTZ R0, R106, R0 ;  /* 0x000000006a007221 */ /* 0x000fe20000010000 */
[----:B------:R-:W-:Y:S04]  /*9500*/  MOV R106, R103 ;  /* 0x00000067006a7202 */ /* 0x000fe80000000f00 */
[----:B------:R1:W-:Y:S01]  /*9510*/  STL [R1+0x20], R0 ;  /* 0x0000200001007387 */ /* 0x0003e20000100800 */
[----:B--2---:R-:W-:Y:S01]  /*9520*/  MOV R3, R105 ;  /* 0x0000006900037202 */ /* 0x004fe20000000f00 */
[----:B-1---5:R-:W-:-:S05]  /*9530*/  @P0 BRA `(.L_x_3) ;  /* 0xffffc2f000000947 */ /* 0x022fca000383ffff */
.L_x_2:
[----:B--2---:R-:W2:Y:S01]  /*9540*/  LDL.LU R0, [R1+0x14] ;  /* 0x0000140001007983 */ /* 0x004ea20000300800 */
[----:B------:R-:W-:Y:S01]  /*9550*/  MOV R64, c[0x0][0x4e8] ;  /* 0x00013a0000407a02 */ /* 0x000fe20000000f00 */
[----:B------:R-:W1:Y:S01]  /*9560*/  S2UR UR7, SR_CTAID.Y ;  /* 0x00000000000779c3 */ /* 0x000e620000002600 */
[----:B------:R-:W-:Y:S01]  /*9570*/  ULDC.64 UR4, c[0x0][0x490] ;  /* 0x0001240000047ab9 */ /* 0x000fe20000000a00 */
[----:B------:R-:W3:Y:S04]  /*9580*/  LDL.LU R12, [R1+0x18] ;  /* 0x00001800010c7983 */ /* 0x000ee80000300800 */
[----:B------:R-:W4:Y:S04]  /*9590*/  LDL.LU R11, [R1+0x1c] ;  /* 0x00001c00010b7983 */ /* 0x000f280000300800 */
[----:B------:R-:W4:Y:S04]  /*95a0*/  LDL.LU R4, [R1+0x20] ;  /* 0x0000200001047983 */ /* 0x000f280000300800 */
[----:B------:R-:W4:Y:S04]  /*95b0*/  LDL.LU R10, [R1+0x44] ;  /* 0x00004400010a7983 */ /* 0x000f280000300800 */
[----:B------:R-:W4:Y:S04]  /*95c0*/  LDL.LU R5, [R1+0x50] ;  /* 0x0000500001057983 */ /* 0x000f280000300800 */
[----:B------:R-:W4:Y:S01]  /*95d0*/  LDL.LU R13, [R1+0x40] ;  /* 0x00004000010d7983 */ /* 0x000f220000300800 */
[----:B------:R-:W-:Y:S01]  /*95e0*/  ISETP.NE.AND P5, PT, R64, 0x1, PT ;  /* 0x000000014000780c */ /* 0x000fe20003fa5270 */
[----:B-1----:R-:W-:-:S02]  /*95f0*/  UIMAD.WIDE.U32 UR8, UR7, UR4, URZ ;  /* 0x00000004070872a5 */ /* 0x002fc4000f8e003f */
[----:B------:R-:W-:Y:S01]  /*9600*/  USHF.R.S32.HI UR6, URZ, 0x1f, UR7 ;  /* 0x0000001f3f067899 */ /* 0x000fe20008011407 */
[----:B------:R-:W-:Y:S01]  /*9610*/  MOV R66, 0xff800000 ;  /* 0xff80000000427802 */ /* 0x000fe20000000f00 */
[----:B------:R-:W4:Y:S02]  /*9620*/  LDL.LU R106, [R1+0x38] ;  /* 0x00003800016a7983 */ /* 0x000f240000300800 */
[----:B------:R-:W-:Y:S01]  /*9630*/  UIMAD UR4, UR6, UR4, URZ ;  /* 0x00000004060472a4 */ /* 0x000fe2000f8e023f */
[----:B------:R-:W-:Y:S01]  /*9640*/  MOV R65, 0xff800000 ;  /* 0xff80000000417802 */ /* 0x000fe20000000f00 */
[----:B------:R-:W4:Y:S02]  /*9650*/  LDL R102, [R1+0x3c] ;  /* 0x00003c0001667983 */ /* 0x000f240000100800 */
[----:B------:R-:W-:-:S04]  /*9660*/  UIMAD UR4, UR7, UR5, UR4 ;  /* 0x00000005070472a4 */ /* 0x000fc8000f8e0204 */
[----:B------:R-:W-:Y:S01]  /*9670*/  UIADD3 UR4, UR9, UR4, URZ ;  /* 0x0000000409047290 */ /* 0x000fe2000fffe03f */
[----:B------:R-:W-:Y:S06]  /*9680*/  BAR.SYNC.DEFER_BLOCKING 0x1, 0x80 ;  /* 0x0042000000007b1d */ /* 0x000fec0000010000 */
[----:B--2---:R-:W1:Y:S04]  /*9690*/  SHFL.BFLY PT, R6, R0, 0x2, 0x1f ;  /* 0x0c401f0000067f89 */ /* 0x004e6800000e0000 */
[----:B---3--:R-:W2:Y:S04]  /*96a0*/  SHFL.BFLY PT, R7, R12, 0x2, 0x1f ;  /* 0x0c401f000c077f89 */ /* 0x008ea800000e0000 */
[----:B----4-:R-:W3:Y:S04]  /*96b0*/  SHFL.BFLY PT, R8, R11, 0x2, 0x1f ;  /* 0x0c401f000b087f89 */ /* 0x010ee800000e0000 */
[----:B------:R-:W4:Y:S01]  /*96c0*/  SHFL.BFLY PT, R9, R4, 0x2, 0x1f ;  /* 0x0c401f0004097f89 */ /* 0x000f2200000e0000 */
[----:B-1----:R-:W-:-:S02]  /*96d0*/  FADD.FTZ R6, R6, R0 ;  /* 0x0000000006067221 */ /* 0x002fc40000010000 */
[----:B--2---:R-:W-:-:S03]  /*96e0*/  FADD.FTZ R7, R7, R12 ;  /* 0x0000000c07077221 */ /* 0x004fc60000010000 */
[----:B------:R-:W1:Y:S01]  /*96f0*/  SHFL.BFLY PT, R0, R6, 0x1, 0x1f ;  /* 0x0c201f0006007f89 */ /* 0x000e6200000e0000 */
[----:B---3--:R-:W-:-:S03]  /*9700*/  FADD.FTZ R8, R8, R11 ;  /* 0x0000000b08087221 */ /* 0x008fc60000010000 */
[----:B------:R-:W2:Y:S01]  /*9710*/  S2R R12, SR_TID.X ;  /* 0x00000000000c7919 */ /* 0x000ea20000002100 */
[----:B----4-:R-:W-:-:S03]  /*9720*/  FADD.FTZ R9, R9, R4 ;  /* 0x0000000409097221 */ /* 0x010fc60000010000 */
[----:B------:R-:W3:Y:S04]  /*9730*/  SHFL.BFLY PT, R3, R7, 0x1, 0x1f ;  /* 0x0c201f0007037f89 */ /* 0x000ee800000e0000 */
[----:B------:R-:W4:Y:S04]  /*9740*/  SHFL.BFLY PT, R4, R8, 0x1, 0x1f ;  /* 0x0c201f0008047f89 */ /* 0x000f2800000e0000 */
[----:B------:R-:W4:Y:S01]  /*9750*/  SHFL.BFLY PT, R11, R9, 0x1, 0x1f ;  /* 0x0c201f00090b7f89 */ /* 0x000f2200000e0000 */
[----:B-1----:R-:W-:Y:S01]  /*9760*/  FADD.FTZ R6, R6, R0 ;  /* 0x0000000006067221 */ /* 0x002fe20000010000 */
[----:B------:R-:W-:-:S02]  /*9770*/  SHF.R.S32.HI R0, RZ, 0x2, R10 ;  /* 0x00000002ff007819 */ /* 0x000fc4000001140a */
[----:B------:R-:W-:Y:S02]  /*9780*/  MOV R10, R13 ;  /* 0x0000000d000a7202 */ /* 0x000fe40000000f00 */
[----:B--2---:R-:W-:Y:S02]  /*9790*/  SHF.R.S32.HI R14, RZ, 0x1f, R12 ;  /* 0x0000001fff0e7819 */ /* 0x004fe4000001140c */
[----:B------:R-:W-:Y:S01]  /*97a0*/  LEA R63, R5, R0, 0x4 ;  /* 0x00000000053f7211 */ /* 0x000fe200078e20ff */
[----:B---3--:R-:W-:Y:S01]  /*97b0*/  FADD.FTZ R7, R7, R3 ;  /* 0x0000000307077221 */ /* 0x008fe20000010000 */
[----:B------:R-:W-:Y:S01]  /*97c0*/  LEA.HI R101, R14, R12, RZ, 0x5 ;  /* 0x0000000c0e657211 */ /* 0x000fe200078f28ff */
[----:B------:R-:W-:Y:S01]  /*97d0*/  @P5 IMAD.HI.U32 R3, R13, c[0x0][0x4ec], RZ ;  /* 0x00013b000d035a27 */ /* 0x000fe200078e00ff */
[----:B------:R-:W-:Y:S02]  /*97e0*/  FSETP.NE.FTZ.AND P3, PT, R6, RZ, PT ;  /* 0x000000ff0600720b */ /* 0x000fe40003f75000 */
[----:B------:R-:W-:Y:S01]  /*97f0*/  LOP3.LUT R5, R101, 0xffffffe0, RZ, 0xc0, !PT ;  /* 0xffffffe065057812 */ /* 0x000fe200078ec0ff */
[----:B----4-:R-:W-:Y:S01]  /*9800*/  FADD.FTZ R8, R8, R4 ;  /* 0x0000000408087221 */ /* 0x010fe20000010000 */
[----:B------:R-:W-:Y:S01]  /*9810*/  @P5 SHF.R.U32.HI R10, RZ, c[0x0][0x4f0], R3 ;  /* 0x00013c00ff0a5a19 */ /* 0x000fe20000011603 */
[----:B------:R-:W-:Y:S01]  /*9820*/  FADD.FTZ R9, R9, R11 ;  /* 0x0000000b09097221 */ /* 0x000fe20000010000 */
[----:B------:R-:W-:Y:S01]  /*9830*/  MOV R0, RZ ;  /* 0x000000ff00007202 */ /* 0x000fe20000000f00 */
[----:B------:R-:W-:Y:S01]  /*9840*/  IMAD.IADD R3, R12, 0x1, -R5 ;  /* 0x000000010c037824 */ /* 0x000fe200078e0a05 */
[----:B------:R-:W-:-:S02]  /*9850*/  FSETP.NE.FTZ.AND P1, PT, R8, RZ, PT ;  /* 0x000000ff0800720b */ /* 0x000fc40003f35000 */
[----:B------:R-:W-:Y:S02]  /*9860*/  FSETP.NE.FTZ.AND P0, PT, R9, RZ, PT ;  /* 0x000000ff0900720b */ /* 0x000fe40003f15000 */
[----:B------:R-:W-:Y:S01]  /*9870*/  LOP3.LUT P4, RZ, R3, 0x3, RZ, 0xc0, !PT ;  /* 0x0000000303ff7812 */ /* 0x000fe2000788c0ff */
[----:B------:R-:W-:Y:S01]  /*9880*/  IMAD.MOV.U32 R3, RZ, RZ, RZ ;  /* 0x000000ffff037224 */ /* 0x000fe200078e00ff */
[----:B------:R-:W1:Y:S01]  /*9890*/  @P3 MUFU.RCP R0, R6 ;  /* 0x0000000600003308 */ /* 0x000e620000001000 */
[----:B------:R-:W-:Y:S02]  /*98a0*/  FSETP.NE.FTZ.AND P2, PT, R7, RZ, PT ;  /* 0x000000ff0700720b */ /* 0x000fe40003f55000 */
[----:B------:R-:W-:Y:S02]  /*98b0*/  MOV R4, RZ ;  /* 0x000000ff00047202 */ /* 0x000fe40000000f00 */
[----:B------:R-:W-:Y:S02]  /*98c0*/  IADD3 R5, -R10, RZ, RZ ;  /* 0x000000ff0a057210 */ /* 0x000fe40007ffe1ff */
[----:B------:R-:W-:Y:S01]  /*98d0*/  LEA.HI R14, R14, R12, RZ, 0x2 ;  /* 0x0000000c0e0e7211 */ /* 0x000fe200078f10ff */
[----:B------:R-:W2:Y:S02]  /*98e0*/  @P1 MUFU.RCP R3, R8 ;  /* 0x0000000800031308 */ /* 0x000ea40000001000 */
[----:B------:R-:W-:Y:S01]  /*98f0*/  IMAD R100, R5, c[0x0][0x4e8], R13 ;  /* 0x00013a0005647a24 */ /* 0x000fe200078e020d */
[----:B------:R-:W-:Y:S01]  /*9900*/  LOP3.LUT R15, R14, 0xfffffffc, RZ, 0xc0, !PT ;  /* 0xfffffffc0e0f7812 */ /* 0x000fe200078ec0ff */
[----:B-1----:R-:W-:-:S02]  /*9910*/  FMUL.FTZ R117, R0, R117 ;  /* 0x0000007500757220 */ /* 0x002fc40000410000 */
[C---:B------:R-:W-:Y:S02]  /*9920*/  FMUL.FTZ R16, R0.reuse, R116 ;  /* 0x0000007400107220 */ /* 0x040fe40000410000 */
[C---:B------:R-:W-:Y:S02]  /*9930*/  FMUL.FTZ R125, R0.reuse, R125 ;  /* 0x0000007d007d7220 */ /* 0x040fe40000410000 */
[C---:B------:R-:W-:Y:S02]  /*9940*/  FMUL.FTZ R18, R0.reuse, R124 ;  /* 0x0000007c00127220 */ /* 0x040fe40000410000 */
[----:B--2---:R-:W-:Y:S02]  /*9950*/  FMUL.FTZ R56, R3, R76 ;  /* 0x0000004c03387220 */ /* 0x004fe40000410000 */
[C---:B------:R-:W-:Y:S01]  /*9960*/  FMUL.FTZ R129, R0.reuse, R129 ;  /* 0x0000008100817220 */ /* 0x040fe20000410000 */
[----:B------:R-:W1:Y:S01]  /*9970*/  S2R R76, SR_CTAID.X ;  /* 0x00000000004c7919 */ /* 0x000e620000002500 */
[----:B------:R-:W-:-:S02]  /*9980*/  FMUL.FTZ R43, R0, R128 ;  /* 0x00000080002b7220 */ /* 0x000fc40000410000 */
[C---:B------:R-:W-:Y:S02]  /*9990*/  FMUL.FTZ R141, R0.reuse, R141 ;  /* 0x0000008d008d7220 */ /* 0x040fe40000410000 */
[C---:B------:R-:W-:Y:S02]  /*99a0*/  FMUL.FTZ R39, R0.reuse, R140 ;  /* 0x0000008c00277220 */ /* 0x040fe40000410000 */
[C---:B------:R-:W-:Y:S02]  /*99b0*/  FMUL.FTZ R145, R0.reuse, R145 ;  /* 0x0000009100917220 */ /* 0x040fe40000410000 */
[C---:B------:R-:W-:Y:S02]  /*99c0*/  FMUL.FTZ R35, R0.reuse, R144 ;  /* 0x0000009000237220 */ /* 0x040fe40000410000 */
[C---:B------:R-:W-:Y:S02]  /*99d0*/  FMUL.FTZ R157, R0.reuse, R157 ;  /* 0x0000009d009d7220 */ /* 0x040fe40000410000 */
        /* <DEDUP_REMOVED lines=12> */
[----:B------:R-:W-:Y:S01]  /*9aa0*/  FMUL.FTZ R50, R0, R96 ;  /* 0x0000006000327220 */ /* 0x000fe20000410000 */
[----:B------:R-:W-:Y:S01]  /*9ab0*/  MOV R0, RZ ;  /* 0x000000ff00007202 */ /* 0x000fe20000000f00 */
[----:B------:R-:W2:Y:S01]  /*9ac0*/  @P3 MUFU.LG2 R6, R6 ;  /* 0x0000000600063308 */ /* 0x000ea20000000c00 */
[----:B------:R-:W-:-:S02]  /*9ad0*/  FMUL.FTZ R113, R3, R113 ;  /* 0x0000007103717220 */ /* 0x000fc40000410000 */
[C---:B------:R-:W-:Y:S02]  /*9ae0*/  FMUL.FTZ R20, R3.reuse, R112 ;  /* 0x0000007003147220 */ /* 0x040fe40000410000 */
[----:B------:R-:W-:-:S03]  /*9af0*/  FMUL.FTZ R121, R3, R121 ;  /* 0x0000007903797220 */ /* 0x000fc60000410000 */
[----:B------:R-:W-:Y:S01]  /*9b00*/  @P2 MUFU.RCP R4, R7 ;  /* 0x0000000700042308 */ /* 0x000fe20000001000 */
[C---:B------:R-:W-:Y:S02]  /*9b10*/  FMUL.FTZ R62, R3.reuse, R120 ;  /* 0x00000078033e7220 */ /* 0x040fe40000410000 */
[C---:B------:R-:W-:Y:S02]  /*9b20*/  FMUL.FTZ R133, R3.reuse, R133 ;  /* 0x0000008503857220 */ /* 0x040fe40000410000 */
[C---:B------:R-:W-:Y:S02]  /*9b30*/  FMUL.FTZ R41, R3.reuse, R132 ;  /* 0x0000008403297220 */ /* 0x040fe40000410000 */
[C---:B------:R-:W-:Y:S01]  /*9b40*/  FMUL.FTZ R137, R3.reuse, R137 ;  /* 0x0000008903897220 */ /* 0x040fe20000410000 */
[----:B------:R-:W3:Y:S01]  /*9b50*/  @P0 MUFU.RCP R0, R9 ;  /* 0x0000000900000308 */ /* 0x000ee20000001000 */
        /* <DEDUP_REMOVED lines=15> */
[----:B------:R-:W-:Y:S01]  /*9c50*/  FMUL.FTZ R48, R3, R92 ;  /* 0x0000005c03307220 */ /* 0x000fe20000410000 */
[----:B------:R-:W-:Y:S01]  /*9c60*/  @P3 MOV R3, 0x3f317218 ;  /* 0x3f31721800033802 */ /* 0x000fe20000000f00 */
[----:B------:R-:W4:Y:S01]  /*9c70*/  @P2 MUFU.LG2 R7, R7 ;  /* 0x0000000700072308 */ /* 0x000f220000000c00 */
[----:B--2---:R-:W-:Y:S01]  /*9c80*/  @P3 FMUL.FTZ R6, R6, 0.69314718246459960938 ;  /* 0x3f31721806063820 */ /* 0x004fe20000410000 */
[----:B------:R-:W-:Y:S02]  /*9c90*/  MOV R5, UR9 ;  /* 0x0000000900057c02 */ /* 0x000fe40008000f00 */
[----:B------:R-:W-:Y:S01]  /*9ca0*/  @P3 FMUL.FTZ R3, R3, c[0x0][0x2d0] ;  /* 0x0000b40003033a20 */ /* 0x000fe20000410000 */
[----:B------:R-:W-:Y:S01]  /*9cb0*/  MOV R68, 0xff800000 ;  /* 0xff80000000447802 */ /* 0x000fe20000000f00 */
[C---:B---3--:R-:W-:Y:S01]  /*9cc0*/  FMUL.FTZ R115, R0.reuse, R115 ;  /* 0x0000007300737220 */ /* 0x048fe20000410000 */
[----:B------:R-:W-:Y:S01]  /*9cd0*/  IADD3 R15, -R15, R12, RZ ;  /* 0x0000000c0f0f7210 */ /* 0x000fe20007ffe1ff */
        /* <DEDUP_REMOVED lines=22> */
[----:B------:R-:W-:Y:S01]  /*9e40*/  FMUL.FTZ R46, R0, R94 ;  /* 0x0000005e002e7220 */ /* 0x000fe20000410000 */
[----:B-1----:R-:W-:Y:S01]  /*9e50*/  LEA R0, R76, R63, 0x7 ;  /* 0x0000003f4c007211 */ /* 0x002fe200078e38ff */
[----:B------:R-:W-:Y:S02]  /*9e60*/  @P3 FFMA.FTZ R68, R3, R105, R6 ;  /* 0x0000006903443223 */ /* 0x000fe40000010006 */
[----:B------:R-:W1:Y:S01]  /*9e70*/  @P0 MUFU.LG2 R6, R9 ;  /* 0x0000000900060308 */ /* 0x000e620000000c00 */
[----:B------:R-:W-:Y:S01]  /*9e80*/  FMUL.FTZ R61, R4, R70 ;  /* 0x00000046043d7220 */ /* 0x000fe20000410000 */
[----:B------:R-:W-:Y:S01]  /*9e90*/  IADD3 R5, R0, 0x8, RZ ;  /* 0x0000000800057810 */ /* 0x000fe20007ffe0ff */
[----:B------:R-:W-:-:S02]  /*9ea0*/  IMAD R70, R64, c[0x0][0x388], RZ ;  /* 0x0000e20040467a24 */ /* 0x000fc400078e02ff */
        /* <DEDUP_REMOVED lines=22> */
[----:B------:R-:W-:Y:S01]  /*a010*/  FMUL.FTZ R49, R4, R98 ;  /* 0x0000006204317220 */ /* 0x000fe20000410000 */
[----:B------:R-:W2:Y:S01]  /*a020*/  @P1 MUFU.LG2 R8, R8 ;  /* 0x0000000800081308 */ /* 0x000ea20000000c00 */
[----:B------:R-:W-:Y:S01]  /*a030*/  IMAD.U32 R4, RZ, RZ, UR8 ;  /* 0x00000008ff047e24 */ /* 0x000fe2000f8e00ff */
[----:B------:R-:W-:-:S02]  /*a040*/  @P2 MOV R3, 0x3f317218 ;  /* 0x3f31721800032802 */ /* 0x000fc40000000f00 */
[-C--:B------:R-:W-:Y:S01]  /*a050*/  ISETP.GE.OR P6, PT, R5, R70.reuse, P4 ;  /* 0x000000460500720c */ /* 0x080fe200027c6670 */
[----:B------:R-:W-:Y:S01]  /*a060*/  IMAD.MOV.U32 R12, RZ, RZ, R4 ;  /* 0x000000ffff0c7224 */ /* 0x000fe200078e0004 */
[C---:B------:R-:W-:Y:S01]  /*a070*/  IADD3 R4, R0.reuse, 0x40, RZ ;  /* 0x0000004000047810 */ /* 0x040fe20007ffe0ff */
[----:B----4-:R-:W-:Y:S01]  /*a080*/  @P2 FMUL.FTZ R5, R7, 0.69314718246459960938 ;  /* 0x3f31721807052820 */ /* 0x010fe20000410000 */
[C---:B------:R-:W-:Y:S01]  /*a090*/  ISETP.GE.OR P3, PT, R0.reuse, R70, P4 ;  /* 0x000000460000720c */ /* 0x040fe20002766670 */
[----:B------:R-:W3:Y:S01]  /*a0a0*/  S2R R72, SR_CTAID.Z ;  /* 0x0000000000487919 */ /* 0x000ee20000002700 */
[----:B------:R-:W-:Y:S01]  /*a0b0*/  IADD3 R7, R0, 0x48, RZ ;  /* 0x0000004800077810 */ /* 0x000fe20007ffe0ff */
[----:B------:R-:W-:Y:S01]  /*a0c0*/  @P2 FMUL.FTZ R3, R3, c[0x0][0x2d0] ;  /* 0x0000b40003032a20 */ /* 0x000fe20000410000 */
[----:B------:R-:W-:Y:S01]  /*a0d0*/  @P0 MOV R0, 0x3f317218 ;  /* 0x3f31721800000802 */ /* 0x000fe20000000f00 */
[----:B-1----:R-:W-:Y:S02]  /*a0e0*/  @P0 FMUL.FTZ R6, R6, 0.69314718246459960938 ;  /* 0x3f31721806060820 */ /* 0x002fe40000410000 */
[----:B------:R-:W-:Y:S01]  /*a0f0*/  @P2 FFMA.FTZ R66, R3, R104, R5 ;  /* 0x0000006803422223 */ /* 0x000fe20000010005 */
[----:B------:R-:W-:Y:S01]  /*a100*/  @P1 MOV R3, 0x3f317218 ;  /* 0x3f31721800031802 */ /* 0x000fe20000000f00 */
[----:B------:R-:W-:-:S02]  /*a110*/  @P0 FMUL.FTZ R0, R0, c[0x0][0x2d0] ;  /* 0x0000b40000000a20 */ /* 0x000fc40000410000 */
[----:B------:R-:W-:Y:S01]  /*a120*/  IMAD.MOV.U32 R64, RZ, RZ, -0x800000 ;  /* 0xff800000ff407424 */ /* 0x000fe200078e00ff */
[----:B------:R-:W-:Y:S01]  /*a130*/  MOV R13, UR4 ;  /* 0x00000004000d7c02 */ /* 0x000fe20008000f00 */
[----:B------:R-:W-:Y:S01]  /*a140*/  @P0 FFMA.FTZ R64, R0, R2, R6 ;  /* 0x0000000200400223 */ /* 0x000fe20000010006 */
[----:B------:R-:W-:Y:S01]  /*a150*/  SHF.R.S32.HI R0, RZ, 0x2, R14 ;  /* 0x00000002ff007819 */ /* 0x000fe2000001140e */
[----:B------:R-:W-:Y:S01]  /*a160*/  ULDC.64 UR4, c[0x0][0x3e8] ;  /* 0x0000fa0000047ab9 */ /* 0x000fe20000000a00 */
[----:B------:R-:W-:Y:S01]  /*a170*/  P2R R67, PR, RZ, 0x40 ;  /* 0x00000040ff437803 */ /* 0x000fe20000000000 */
[----:B--2---:R-:W-:Y:S01]  /*a180*/  @P1 FMUL.FTZ R8, R8, 0.69314718246459960938 ;  /* 0x3f31721808081820 */ /* 0x004fe20000410000 */
[-C--:B------:R-:W-:Y:S01]  /*a190*/  ISETP.GE.OR P6, PT, R4, R70.reuse, P4 ;  /* 0x000000460400720c */ /* 0x080fe200027c6670 */
[----:B------:R-:W-:Y:S01]  /*a1a0*/  @P1 FMUL.FTZ R3, R3, c[0x0][0x2d0] ;  /* 0x0000b40003031a20 */ /* 0x000fe20000410000 */
[----:B------:R-:W-:Y:S01]  /*a1b0*/  UIMAD UR6, UR6, UR4, URZ ;  /* 0x00000004060672a4 */ /* 0x000fe2000f8e023f */
[----:B------:R-:W-:-:S02]  /*a1c0*/  ISETP.GE.OR P4, PT, R7, R70, P4 ;  /* 0x000000460700720c */ /* 0x000fc40002786670 */
[----:B------:R-:W-:Y:S01]  /*a1d0*/  LEA.HI R2, R15, R15, RZ, 0x1 ;  /* 0x0000000f0f027211 */ /* 0x000fe200078f08ff */
[----:B------:R-:W-:Y:S01]  /*a1e0*/  @P1 FFMA.FTZ R65, R3, R103, R8 ;  /* 0x0000006703411223 */ /* 0x000fe20000010008 */
[----:B------:R-:W-:Y:S01]  /*a1f0*/  SHF.R.S32.HI R7, RZ, 0x1f, R0 ;  /* 0x0000001fff077819 */ /* 0x000fe20000011400 */
[----:B------:R-:W-:Y:S01]  /*a200*/  UIMAD.WIDE.U32 UR8, UR7, UR4, URZ ;  /* 0x00000004070872a5 */ /* 0x000fe2000f8e003f */
[----:B------:R-:W-:Y:S01]  /*a210*/  SHF.R.S32.HI R3, RZ, 0x5, R101 ;  /* 0x00000005ff037819 */ /* 0x000fe20000011465 */
[----:B------:R-:W-:Y:S01]  /*a220*/  UIMAD UR5, UR7, UR5, UR6 ;  /* 0x00000005070572a4 */ /* 0x000fe2000f8e0206 */
[C---:B------:R-:W-:Y:S02]  /*a230*/  LOP3.LUT R6, R2.reuse, 0x1ffffffe, RZ, 0xc0, !PT ;  /* 0x1ffffffe02067812 */ /* 0x040fe400078ec0ff */
[----:B------:R-:W-:Y:S02]  /*a240*/  LEA.HI R7, R7, R0, RZ, 0x3 ;  /* 0x0000000007077211 */ /* 0x000fe400078f18ff */
[----:B------:R-:W-:Y:S01]  /*a250*/  SHF.L.U32 R2, R2, 0x5, RZ ;  /* 0x0000000502027819 */ /* 0x000fe200000006ff */
[----:B------:R-:W-:Y:S01]  /*a260*/  UIADD3 UR5, UR9, UR5, URZ ;  /* 0x0000000509057290 */ /* 0x000fe2000fffe03f */
[----:B------:R-:W-:-:S02]  /*a270*/  LEA R14, R3, R15, 0x8 ;  /* 0x0000000f030e7211 */ /* 0x000fc400078e40ff */
[----:B------:R-:W-:Y:S02]  /*a280*/  IADD3 R3, R15, -R6, RZ ;  /* 0x800000060f037210 */ /* 0x000fe40007ffe0ff */
[----:B------:R-:W-:Y:S02]  /*a290*/  LOP3.LUT R6, R7, 0xfffffff8, RZ, 0xc0, !PT ;  /* 0xfffffff807067812 */ /* 0x000fe400078ec0ff */
[----:B------:R-:W-:Y:S02]  /*a2a0*/  LOP3.LUT R2, R2, 0xffffffc0, RZ, 0xc0, !PT ;  /* 0xffffffc002027812 */ /* 0x000fe400078ec0ff */
[----:B---3--:R-:W-:Y:S02]  /*a2b0*/  SHF.R.S32.HI R8, RZ, 0x1f, R72 ;  /* 0x0000001fff087819 */ /* 0x008fe40000011448 */
[----:B------:R-:W-:Y:S02]  /*a2c0*/  MOV R4, UR8 ;  /* 0x0000000800047c02 */ /* 0x000fe40008000f00 */
[----:B------:R-:W-:Y:S01]  /*a2d0*/  MOV R5, UR9 ;  /* 0x0000000900057c02 */ /* 0x000fe20008000f00 */
[----:B------:R-:W-:Y:S01]  /*a2e0*/  IMAD.U32 R5, RZ, RZ, UR5 ;  /* 0x00000005ff057e24 */ /* 0x000fe2000f8e00ff */
[----:B------:R-:W-:Y:S01]  /*a2f0*/  IADD3 R7, R0, -R6, RZ ;  /* 0x8000000600077210 */ /* 0x000fe20007ffe0ff */
[----:B------:R-:W-:-:S02]  /*a300*/  IMAD R0, R3, 0x8, R2 ;  /* 0x0000000803007824 */ /* 0x000fc400078e0202 */
[----:B------:R-:W-:Y:S02]  /*a310*/  IMAD R9, R8, c[0x0][0x3f0], RZ ;  /* 0x0000fc0008097a24 */ /* 0x000fe400078e02ff */
[----:B------:R-:W-:Y:S01]  /*a320*/  IMAD.WIDE.U32 R2, R72, c[0x0][0x3f0], R4 ;  /* 0x0000fc0048027a25 */ /* 0x000fe200078e0004 */
[----:B------:R-:W-:-:S03]  /*a330*/  IADD3 R5, R63, R0, RZ ;  /* 0x000000003f057210 */ /* 0x000fc60007ffe0ff */
[----:B------:R-:W-:Y:S01]  /*a340*/  IMAD R6, R72, c[0x0][0x3f4], R9 ;  /* 0x0000fd0048067a24 */ /* 0x000fe200078e0209 */
[----:B------:R-:W-:Y:S02]  /*a350*/  LEA.HI R0, R7, R7, RZ, 0x1 ;  /* 0x0000000707007211 */ /* 0x000fe400078f08ff */
[----:B------:R-:W-:Y:S01]  /*a360*/  SHF.R.S32.HI R4, RZ, 0x1f, R10 ;  /* 0x0000001fff047819 */ /* 0x000fe2000001140a */
[----:B------:R-:W-:Y:S01]  /*a370*/  IMAD R8, R8, c[0x0][0x498], RZ ;  /* 0x0001260008087a24 */ /* 0x000fe200078e02ff */
[----:B------:R-:W-:Y:S02]  /*a380*/  LEA R9, R76, R5, 0x7 ;  /* 0x000000054c097211 */ /* 0x000fe400078e38ff */
[----:B------:R-:W-:Y:S02]  /*a390*/  IADD3 R3, R3, R6, RZ ;  /* 0x0000000603037210 */ /* 0x000fe40007ffe0ff */
[----:B------:R-:W-:Y:S01]  /*a3a0*/  LOP3.LUT R6, R0, 0x3fffffe, RZ, 0xc0, !PT ;  /* 0x03fffffe00067812 */ /* 0x000fe200078ec0ff */
[----:B------:R-:W-:Y:S01]  /*a3b0*/  IMAD R4, R4, c[0x0][0x3e0], RZ ;  /* 0x0000f80004047a24 */ /* 0x000fe200078e02ff */
[----:B------:R-:W-:Y:S01]  /*a3c0*/  SHF.R.S32.HI R0, RZ, 0x1, R0 ;  /* 0x00000001ff007819 */ /* 0x000fe20000011400 */
[----:B------:R-:W-:Y:S01]  /*a3d0*/  IMAD R63, R72, c[0x0][0x49c], R8 ;  /* 0x00012700483f7a24 */ /* 0x000fe200078e0208 */
[----:B------:R-:W-:Y:S01]  /*a3e0*/  IADD3 R8, R7, -R6, RZ ;  /* 0x8000000607087210 */ /* 0x000fe20007ffe0ff */
[----:B------:R-:W-:Y:S01]  /*a3f0*/  @P5 IMAD.HI.U32 R5, R9, c[0x0][0x4ec], RZ ;  /* 0x00013b0009055a27 */ /* 0x000fe200078e00ff */
[----:B------:R-:W-:-:S03]  /*a400*/  SHF.L.U32 R6, R0, 0x6, RZ ;  /* 0x0000000600067819 */ /* 0x000fc600000006ff */
[C---:B------:R-:W-:Y:S02]  /*a410*/  IMAD R7, R10.reuse, c[0x0][0x3e4], R4 ;  /* 0x0000f9000a077a24 */ /* 0x040fe400078e0204 */
[----:B------:R-:W-:Y:S01]  /*a420*/  IMAD.MOV.U32 R4, RZ, RZ, R9 ;  /* 0x000000ffff047224 */ /* 0x000fe200078e0009 */
[----:B------:R-:W-:Y:S01]  /*a430*/  @P5 SHF.R.U32.HI R4, RZ, c[0x0][0x4f0], R5 ;  /* 0x00013c00ff045a19 */ /* 0x000fe20000011605 */
[----:B------:R-:W-:Y:S01]  /*a440*/  IMAD.WIDE.U32 R2, R10, c[0x0][0x3e0], R2 ;  /* 0x0000f8000a027a25 */ /* 0x000fe200078e0002 */
[----:B------:R-:W-:Y:S02]  /*a450*/  LOP3.LUT R5, R6, 0xc0, RZ, 0xc0, !PT ;  /* 0x000000c006057812 */ /* 0x000fe400078ec0ff */
[----:B------:R-:W-:Y:S02]  /*a460*/  LEA R10, R8, R14, 0x4 ;  /* 0x0000000e080a7211 */ /* 0x000fe400078e20ff */
[C---:B------:R-:W-:Y:S02]  /*a470*/  LOP3.LUT P1, RZ, R0.reuse, 0x2, RZ, 0xc0, !PT ;  /* 0x0000000200ff7812 */ /* 0x040fe4000782c0ff */
[----:B------:R-:W-:-:S02]  /*a480*/  LOP3.LUT R8, R0, 0x1, RZ, 0xc0, !PT ;  /* 0x0000000100087812 */ /* 0x000fc400078ec0ff */
[----:B------:R-:W-:Y:S02]  /*a490*/  IADD3 R6, -R4, RZ, RZ ;  /* 0x000000ff04067210 */ /* 0x000fe40007ffe1ff */
[----:B------:R-:W-:Y:S01]  /*a4a0*/  LEA.HI R0, R5, R5, RZ, 0x1d ;  /* 0x0000000505007211 */ /* 0x000fe200078fe8ff */
[----:B------:R-:W-:Y:S01]  /*a4b0*/  IMAD.WIDE.U32 R12, R72, c[0x0][0x498], R12 ;  /* 0x00012600480c7a25 */ /* 0x000fe200078e000c */
[----:B------:R-:W-:Y:S02]  /*a4c0*/  IADD3 R3, R3, R7, RZ ;  /* 0x0000000703037210 */ /* 0x000fe40007ffe0ff */
[----:B------:R-:W-:Y:S01]  /*a4d0*/  SHF.R.S32.HI R5, RZ, 0x1f, R100 ;  /* 0x0000001fff057819 */ /* 0x000fe20000011464 */
[----:B------:R-:W-:Y:S01]  /*a4e0*/  IMAD R6, R6, c[0x0][0x4e8], R9 ;  /* 0x00013a0006067a24 */ /* 0x000fe200078e0209 */
[----:B------:R-:W-:Y:S01]  /*a4f0*/  ISETP.NE.U32.AND P2, PT, R8, 0x1, PT ;  /* 0x000000010800780c */ /* 0x000fe20003f45070 */
[----:B------:R-:W-:Y:S01]  /*a500*/  IMAD.U32 R0, R10, 0x2, R0 ;  /* 0x000000020a007824 */ /* 0x000fe200078e0000 */
[----:B------:R-:W-:Y:S01]  /*a510*/  SHF.R.S32.HI R7, RZ, 0x1f, R4 ;  /* 0x0000001fff077819 */ /* 0x000fe20000011404 */
[----:B------:R-:W-:Y:S01]  /*a520*/  IMAD R5, R5, c[0x0][0x3d8], RZ ;  /* 0x0000f60005057a24 */ /* 0x000fe200078e02ff */
[----:B------:R-:W-:Y:S01]  /*a530*/  IADD3 R4, P0, R4, R12, RZ ;  /* 0x0000000c04047210 */ /* 0x000fe20007f1e0ff */
[----:B------:R-:W-:Y:S01]  /*a540*/  IMAD.WIDE.U32 R14, R100, c[0x0][0x3d8], R2 ;  /* 0x0000f600640e7a25 */ /* 0x000fe200078e0002 */
[----:B------:R-:W-:-:S02]  /*a550*/  SHF.R.S32.HI R3, RZ, 0x1f, R6 ;  /* 0x0000001fff037819 */ /* 0x000fc40000011406 */
[----:B------:R-:W-:Y:S02]  /*a560*/  SHF.L.U32 R0, R0, 0x1, RZ ;  /* 0x0000000100007819 */ /* 0x000fe400000006ff */
[----:B------:R-:W-:Y:S01]  /*a570*/  ISETP.NE.AND P5, PT, R67, RZ, PT ;  /* 0x000000ff4300720c */ /* 0x000fe20003fa5270 */
[----:B------:R-:W-:Y:S01]  /*a580*/  IMAD R67, R100, c[0x0][0x3dc], R5 ;  /* 0x0000f70064437a24 */ /* 0x000fe200078e0205 */
[----:B------:R-:W-:Y:S01]  /*a590*/  IADD3.X R5, R7, R13, R63, P0, !PT ;  /* 0x0000000d07057210 */ /* 0x000fe200007fe43f */
[----:B------:R-:W-:Y:S01]  /*a5a0*/  IMAD R3, R3, c[0x0][0x488], RZ ;  /* 0x0001220003037a24 */ /* 0x000fe200078e02ff */
[C---:B------:R-:W-:Y:S02]  /*a5b0*/  IADD3 R7, R0.reuse, 0x80, RZ ;  /* 0x0000008000077810 */ /* 0x040fe40007ffe0ff */
[----:B------:R-:W-:Y:S01]  /*a5c0*/  IADD3 R2, R0, 0x70, RZ ;  /* 0x0000007000027810 */ /* 0x000fe20007ffe0ff */
[----:B------:R-:W-:Y:S01]  /*a5d0*/  IMAD.WIDE.U32 R4, R6, c[0x0][0x488], R4 ;  /* 0x0001220006047a25 */ /* 0x000fe200078e0004 */
[----:B------:R-:W-:-:S02]  /*a5e0*/  @P2 IADD3 R2, R7, 0x10, RZ ;  /* 0x0000001007022810 */ /* 0x000fc40007ffe0ff */
[----:B------:R-:W-:Y:S01]  /*a5f0*/  MOV R7, 0x20 ;  /* 0x0000002000077802 */ /* 0x000fe20000000f00 */
[----:B------:R-:W-:Y:S01]  /*a600*/  IMAD R3, R6, c[0x0][0x48c], R3 ;  /* 0x0001230006037a24 */ /* 0x000fe200078e0203 */
[----:B------:R-:W-:Y:S02]  /*a610*/  F2FP.BF16.PACK_AB R16, R117, R16 ;  /* 0x000000107510723e */ /* 0x000fe400000010ff */
[----:B------:R-:W-:Y:S02]  /*a620*/  F2FP.BF16.PACK_AB R11, R119, R11 ;  /* 0x0000000b770b723e */ /* 0x000fe400000010ff */
[----:B------:R-:W-:Y:S02]  /*a630*/  SEL R7, R7, 0xffffffe0, !P1 ;  /* 0xffffffe007077807 */ /* 0x000fe40004800000 */
[----:B------:R-:W-:Y:S02]  /*a640*/  LEA R6, P0, R4, c[0x0][0x450], 0x2 ;  /* 0x0001140004067a11 */ /* 0x000fe400078010ff */
[----:B------:R-:W-:-:S02]  /*a650*/  IADD3 R5, R5, R3, RZ ;  /* 0x0000000305057210 */ /* 0x000fc40007ffe0ff */
[----:B------:R-:W-:Y:S02]  /*a660*/  F2FP.BF16.PACK_AB R18, R125, R18 ;  /* 0x000000127d12723e */ /* 0x000fe400000010ff */
[----:B------:R-:W-:Y:S02]  /*a670*/  F2FP.BF16.PACK_AB R17, R127, R17 ;  /* 0x000000117f11723e */ /* 0x000fe400000010ff */
[----:B------:R-:W-:Y:S02]  /*a680*/  F2FP.BF16.PACK_AB R20, R113, R20 ;  /* 0x000000147114723e */ /* 0x000fe400000010ff */
[----:B------:R-:W-:Y:S02]  /*a690*/  F2FP.BF16.PACK_AB R19, R115, R19 ;  /* 0x000000137313723e */ /* 0x000fe400000010ff */
[----:B------:R-:W-:Y:S02]  /*a6a0*/  F2FP.BF16.PACK_AB R62, R121, R62 ;  /* 0x0000003e793e723e */ /* 0x000fe400000010ff */
[----:B------:R-:W-:Y:S01]  /*a6b0*/  F2FP.BF16.PACK_AB R44, R123, R44 ;  /* 0x0000002c7b2c723e */ /* 0x000fe200000010ff */
[----:B------:R-:W-:Y:S01]  /*a6c0*/  STS [R0+0x80], R16 ;  /* 0x0000801000007388 */ /* 0x000fe20000000800 */
[----:B------:R-:W-:-:S02]  /*a6d0*/  F2FP.BF16.PACK_AB R43, R129, R43 ;  /* 0x0000002b812b723e */ /* 0x000fc400000010ff */
[----:B------:R-:W-:Y:S01]  /*a6e0*/  F2FP.BF16.PACK_AB R42, R131, R42 ;  /* 0x0000002a832a723e */ /* 0x000fe200000010ff */
[----:B------:R-:W-:Y:S01]  /*a6f0*/  STS [R0+0x280], R11 ;  /* 0x0002800b00007388 */ /* 0x000fe20000000800 */
[----:B------:R-:W-:Y:S02]  /*a700*/  IADD3 R3, R0, R7, RZ ;  /* 0x0000000700037210 */ /* 0x000fe40007ffe0ff */
[----:B------:R-:W-:Y:S01]  /*a710*/  LEA.HI.X R5, R4, c[0x0][0x454], R5, 0x2, P0 ;  /* 0x0001150004057a11 */ /* 0x000fe200000f1405 */
[----:B------:R-:W-:Y:S01]  /*a720*/  IMAD.IADD R4, R7, 0x1, R2 ;  /* 0x0000000107047824 */ /* 0x000fe200078e0202 */
[----:B------:R-:W-:Y:S01]  /*a730*/  F2FP.BF16.PACK_AB R39, R141, R39 ;  /* 0x000000278d27723e */ /* 0x000fe200000010ff */
[----:B------:R-:W-:Y:S01]  /*a740*/  STS [R2], R18 ;  /* 0x0000001202007388 */ /* 0x000fe20000000800 */
[----:B------:R-:W-:Y:S02]  /*a750*/  F2FP.BF16.PACK_AB R38, R143, R38 ;  /* 0x000000268f26723e */ /* 0x000fe400000010ff */
[----:B------:R-:W-:Y:S01]  /*a760*/  F2FP.BF16.PACK_AB R41, R133, R41 ;  /* 0x000000298529723e */ /* 0x000fe200000010ff */
[----:B------:R-:W-:Y:S01]  /*a770*/  STS [R2+0x200], R17 ;  /* 0x0002001102007388 */ /* 0x000fe20000000800 */
[----:B------:R-:W-:-:S02]  /*a780*/  F2FP.BF16.PACK_AB R40, R135, R40 ;  /* 0x000000288728723e */ /* 0x000fc400000010ff */
[----:B------:R-:W-:Y:S01]  /*a790*/  F2FP.BF16.PACK_AB R37, R137, R37 ;  /* 0x000000258925723e */ /* 0x000fe200000010ff */
[----:B------:R-:W-:Y:S01]  /*a7a0*/  STS [R0+0x1080], R20 ;  /* 0x0010801400007388 */ /* 0x000fe20000000800 */
[----:B------:R-:W-:Y:S02]  /*a7b0*/  F2FP.BF16.PACK_AB R36, R139, R36 ;  /* 0x000000248b24723e */ /* 0x000fe400000010ff */
[----:B------:R-:W-:Y:S01]  /*a7c0*/  F2FP.BF16.PACK_AB R35, R145, R35 ;  /* 0x000000239123723e */ /* 0x000fe200000010ff */
[----:B------:R-:W-:Y:S01]  /*a7d0*/  STS [R0+0x1280], R19 ;  /* 0x0012801300007388 */ /* 0x000fe20000000800 */
[----:B------:R-:W-:Y:S02]  /*a7e0*/  F2FP.BF16.PACK_AB R34, R147, R34 ;  /* 0x000000229322723e */ /* 0x000fe400000010ff */
[----:B------:R-:W-:Y:S01]  /*a7f0*/  F2FP.BF16.PACK_AB R31, R157, R31 ;  /* 0x0000001f9d1f723e */ /* 0x000fe200000010ff */
[----:B------:R-:W-:Y:S01]  /*a800*/  STS [R2+0x1000], R62 ;  /* 0x0010003e02007388 */ /* 0x000fe20000000800 */
[----:B------:R-:W-:-:S03]  /*a810*/  F2FP.BF16.PACK_AB R30, R159, R30 ;  /* 0x0000001e9f1e723e */ /* 0x000fc600000010ff */
[----:B------:R-:W-:Y:S01]  /*a820*/  STS [R2+0x1200], R44 ;  /* 0x0012002c02007388 */ /* 0x000fe20000000800 */
[----:B------:R-:W-:Y:S02]  /*a830*/  F2FP.BF16.PACK_AB R33, R149, R33 ;  /* 0x000000219521723e */ /* 0x000fe400000010ff */
[----:B------:R-:W-:Y:S01]  /*a840*/  F2FP.BF16.PACK_AB R32, R151, R32 ;  /* 0x000000209720723e */ /* 0x000fe200000010ff */
[----:B------:R-:W-:Y:S01]  /*a850*/  STS [R3+0x80], R43 ;  /* 0x0000802b03007388 */ /* 0x000fe20000000800 */
[----:B------:R-:W-:-:S03]  /*a860*/  F2FP.BF16.PACK_AB R29, R153, R29 ;  /* 0x0000001d991d723e */ /* 0x000fc600000010ff */
[----:B------:R-:W-:Y:S01]  /*a870*/  STS [R3+0x280], R42 ;  /* 0x0002802a03007388 */ /* 0x000fe20000000800 */
[----:B------:R-:W-:-:S03]  /*a880*/  F2FP.BF16.PACK_AB R28, R155, R28 ;  /* 0x0000001c9b1c723e */ /* 0x000fc600000010ff */
[----:B------:R-:W-:Y:S01]  /*a890*/  STS [R4], R39 ;  /* 0x0000002704007388 */ /* 0x000fe20000000800 */
[----:B------:R-:W-:-:S03]  /*a8a0*/  F2FP.BF16.PACK_AB R27, R161, R27 ;  /* 0x0000001ba11b723e */ /* 0x000fc600000010ff */
[----:B------:R-:W-:Y:S01]  /*a8b0*/  STS [R4+0x200], R38 ;  /* 0x0002002604007388 */ /* 0x000fe20000000800 */
        /* <DEDUP_REMOVED lines=23> */
[----:B------:R-:W-:Y:S04]  /*aa30*/  STS [R2+0x3200], R28 ;  /* 0x0032001c02007388 */ /* 0x000fe80000000800 */
        /* <DEDUP_REMOVED lines=9> */
[----:B------:R1:W-:Y:S04]  /*aad0*/  STS [R0+0x4280], R61 ;  /* 0x0042803d00007388 */ /* 0x0003e80000000800 */
[----:B------:R-:W-:Y:S04]  /*aae0*/  STS [R2+0x4000], R58 ;  /* 0x0040003a02007388 */ /* 0x000fe80000000800 */
[----:B------:R-:W-:Y:S04]  /*aaf0*/  STS [R2+0x4200], R57 ;  /* 0x0042003902007388 */ /* 0x000fe80000000800 */
[----:B------:R2:W-:Y:S04]  /*ab00*/  STS [R0+0x5080], R60 ;  /* 0x0050803c00007388 */ /* 0x0005e80000000800 */
[----:B-1----:R1:W5:Y:S04]  /*ab10*/  LDL R61, [R1+0x24] ;  /* 0x00002400013d7983 */ /* 0x0023680000100800 */
[----:B--2---:R1:W5:Y:S01]  /*ab20*/  LDL R60, [R1+0x28] ;  /* 0x00002800013c7983 */ /* 0x0043620000100800 */
[----:B------:R-:W-:-:S02]  /*ab30*/  F2FP.BF16.PACK_AB R59, R75, R59 ;  /* 0x0000003b4b3b723e */ /* 0x000fc400000010ff */
[----:B------:R-:W-:Y:S02]  /*ab40*/  F2FP.BF16.PACK_AB R56, R77, R56 ;  /* 0x000000384d38723e */ /* 0x000fe400000010ff */
[----:B------:R-:W-:Y:S02]  /*ab50*/  F2FP.BF16.PACK_AB R55, R79, R55 ;  /* 0x000000374f37723e */ /* 0x000fe400000010ff */
[----:B------:R-:W-:Y:S02]  /*ab60*/  F2FP.BF16.PACK_AB R54, R85, R54 ;  /* 0x000000365536723e */ /* 0x000fe400000010ff */
[----:B------:R-:W-:Y:S02]  /*ab70*/  F2FP.BF16.PACK_AB R53, R87, R53 ;  /* 0x000000355735723e */ /* 0x000fe400000010ff */
[----:B------:R-:W-:Y:S02]  /*ab80*/  F2FP.BF16.PACK_AB R50, R97, R50 ;  /* 0x000000326132723e */ /* 0x000fe400000010ff */
[----:B------:R-:W-:Y:S01]  /*ab90*/  F2FP.BF16.PACK_AB R49, R99, R49 ;  /* 0x000000316331723e */ /* 0x000fe200000010ff */
[----:B------:R2:W-:Y:S01]  /*aba0*/  STS [R0+0x5280], R59 ;  /* 0x0052803b00007388 */ /* 0x0005e20000000800 */
[----:B------:R-:W-:-:S02]  /*abb0*/  F2FP.BF16.PACK_AB R52, R89, R52 ;  /* 0x000000345934723e */ /* 0x000fc400000010ff */
[----:B------:R-:W-:Y:S01]  /*abc0*/  F2FP.BF16.PACK_AB R51, R91, R51 ;  /* 0x000000335b33723e */ /* 0x000fe200000010ff */
[----:B------:R-:W-:Y:S01]  /*abd0*/  STS [R2+0x5000], R56 ;  /* 0x0050003802007388 */ /* 0x000fe20000000800 */
[----:B------:R-:W-:Y:S02]  /*abe0*/  F2FP.BF16.PACK_AB R48, R93, R48 ;  /* 0x000000305d30723e */ /* 0x000fe400000010ff */
[----:B------:R-:W-:Y:S01]  /*abf0*/  F2FP.BF16.PACK_AB R46, R95, R46 ;  /* 0x0000002e5f2e723e */ /* 0x000fe200000010ff */
        /* <DEDUP_REMOVED lines=9> */
[----:B------:R-:W-:Y:S04]  /*ac90*/  SHFL.IDX PT, R10, R6, RZ, 0x1c1f ;  /* 0x001c1fff060a7589 */ /* 0x000fe800000e0000 */
[----:B------:R-:W3:Y:S04]  /*aca0*/  SHFL.IDX PT, R11, R5, RZ, 0x1c1f ;  /* 0x001c1fff050b7589 */ /* 0x000ee800000e0000 */
[----:B------:R-:W-:Y:S06]  /*acb0*/  BAR.SYNC.DEFER_BLOCKING 0x1, 0x80 ;  /* 0x0042000000007b1d */ /* 0x000fec0000010000 */
[----:B------:R-:W-:Y:S04]  /*acc0*/  SHFL.IDX PT, R8, R6, 0x1, 0x1c1f ;  /* 0x003c1f0006087f89 */ /* 0x000fe800000e0000 */
[----:B------:R-:W4:Y:S04]  /*acd0*/  SHFL.IDX PT, R9, R5, 0x1, 0x1c1f ;  /* 0x003c1f0005097f89 */ /* 0x000f2800000e0000 */
[----:B------:R-:W-:Y:S04]  /*ace0*/  SHFL.IDX PT, R12, R6, 0x2, 0x1c1f ;  /* 0x005c1f00060c7f89 */ /* 0x000fe800000e0000 */
[----:B------:R-:W1:Y:S04]  /*acf0*/  SHFL.IDX PT, R13, R5, 0x2, 0x1c1f ;  /* 0x005c1f00050d7f89 */ /* 0x000e6800000e0000 */
[----:B------:R-:W-:Y:S04]  /*ad00*/  SHFL.IDX PT, R6, R6, 0x3, 0x1c1f ;  /* 0x007c1f0006067f89 */ /* 0x000fe800000e0000 */
[----:B------:R1:W1:Y:S01]  /*ad10*/  SHFL.IDX PT, R7, R5, 0x3, 0x1c1f ;  /* 0x007c1f0005077f89 */ /* 0x00026200000e0000 */
[----:B--2---:R-:W-:-:S03]  /*ad20*/  SHF.L.U32 R0, R106, 0x1, RZ ;  /* 0x000000016a007819 */ /* 0x004fc600000006ff */
[----:B---3--:R-:W-:Y:S04]  /*ad30*/  @!P3 ST.E [R10.64], R68 ;  /* 0x000000440a00b985 */ /* 0x008fe8000c10190e */
[----:B----4-:R-:W-:Y:S04]  /*ad40*/  @!P5 ST.E [R8.64], R66 ;  /* 0x000000420800d985 */ /* 0x010fe8000c10190e */
[----:B-1----:R1:W-:Y:S04]  /*ad50*/  @!P6 ST.E [R12.64], R65 ;  /* 0x000000410c00e985 */ /* 0x0023e8000c10190e */
[----:B------:R-:W2:Y:S04]  /*ad60*/  S2R R5, SR_TID.X ;  /* 0x0000000000057919 */ /* 0x000ea80000002100 */
[----:B------:R3:W-:Y:S04]  /*ad70*/  @!P4 ST.E [R6.64], R64 ;  /* 0x000000400600c985 */ /* 0x0007e8000c10190e */
[----:B------:R3:W4:Y:S04]  /*ad80*/  LDS.128 R32, [R0+0x880] ;  /* 0x0008800000207984 */ /* 0x0007280000000c00 */
[----:B------:R3:W3:Y:S04]  /*ad90*/  LDS.128 R44, [R0+0x1080] ;  /* 0x00108000002c7984 */ /* 0x0006e80000000c00 */
[----:B------:R1:W3:Y:S04]  /*ada0*/  LDS.128 R52, [R0+0x1880] ;  /* 0x0018800000347984 */ /* 0x0002e80000000c00 */
[----:B------:R1:W3:Y:S04]  /*adb0*/  LDS.128 R28, [R0+0x2880] ;  /* 0x00288000001c7984 */ /* 0x0002e80000000c00 */
[----:B------:R3:W3:Y:S04]  /*adc0*/  LDS.128 R40, [R0+0x3080] ;  /* 0x0030800000287984 */ /* 0x0006e80000000c00 */
[----:B------:R3:W3:Y:S04]  /*add0*/  LDS.128 R48, [R0+0x3880] ;  /* 0x0038800000307984 */ /* 0x0006e80000000c00 */
[----:B------:R3:W3:Y:S04]  /*ade0*/  LDS.128 R24, [R0+0x4880] ;  /* 0x0048800000187984 */ /* 0x0006e80000000c00 */
[----:B------:R3:W3:Y:S04]  /*adf0*/  LDS.128 R36, [R0+0x5080] ;  /* 0x0050800000247984 */ /* 0x0006e80000000c00 */
[----:B------:R3:W3:Y:S01]  /*ae00*/  LDS.128 R56, [R0+0x5880] ;  /* 0x0058800000387984 */ /* 0x0006e20000000c00 */
[----:B------:R-:W-:-:S02]  /*ae10*/  IADD3 R2, R15, R67, RZ ;  /* 0x000000430f027210 */ /* 0x000fc40007ffe0ff */
[C---:B-1----:R-:W-:Y:S02]  /*ae20*/  LEA R13, P0, R14.reuse, c[0x0][0x380], 0x1 ;  /* 0x0000e0000e0d7a11 */ /* 0x042fe400078008ff */
[----:B--2---:R-:W-:Y:S02]  /*ae30*/  SHF.R.S32.HI R4, RZ, 0x1f, R5 ;  /* 0x0000001fff047819 */ /* 0x004fe40000011405 */
[----:B------:R-:W-:Y:S02]  /*ae40*/  LEA.HI.X R14, R14, c[0x0][0x384], R2, 0x1, P0 ;  /* 0x0000e1000e0e7a11 */ /* 0x000fe400000f0c02 */
[----:B------:R-:W-:Y:S02]  /*ae50*/  ISETP.GE.AND P0, PT, R102, R70, PT ;  /* 0x000000466600720c */ /* 0x000fe40003f06270 */
[----:B------:R-:W-:-:S04]  /*ae60*/  LEA.HI R4, R4, R5, RZ, 0x2 ;  /* 0x0000000504047211 */ /* 0x000fc800078f10ff */
[----:B------:R-:W-:Y:S01]  /*ae70*/  LOP3.LUT R4, R4, 0xfffffffc, RZ, 0xc0, !PT ;  /* 0xfffffffc04047812 */ /* 0x000fe200078ec0ff */
[----:B------:R1:W2:Y:S01]  /*ae80*/  SHFL.IDX PT, R2, R13, RZ, 0x1c1f ;  /* 0x001c1fff0d027589 */ /* 0x0002a200000e0000 */
[----:B------:R-:W-:Y:S02]  /*ae90*/  BSSY B0, `(.L_x_6) ;  /* 0x0000017000007945 */ /* 0x000fe40003800000 */
[----:B------:R-:W-:Y:S01]  /*aea0*/  IADD3 R4, -R4, R5, RZ ;  /* 0x0000000504047210 */ /* 0x000fe20007ffe1ff */
[----:B------:R1:W1:Y:S03]  /*aeb0*/  SHFL.IDX PT, R3, R14, RZ, 0x1c1f ;  /* 0x001c1fff0e037589 */ /* 0x00026600000e0000 */
[----:B------:R-:W-:Y:S01]  /*aec0*/  SHF.L.U32 R12, R4, 0x3, RZ ;  /* 0x00000003040c7819 */ /* 0x000fe200000006ff */
[----:B------:R-:W-:Y:S05]  /*aed0*/  @P0 BRA `(.L_x_7) ;  /* 0x0000012000000947 */ /* 0x000fea0003800000 */
[----:B----4-:R-:W4:Y:S01]  /*aee0*/  LDS.128 R20, [R0+0x80] ;  /* 0x0000800000147984 */ /* 0x010f220000000c00 */
[----:B-----5:R-:W-:-:S02]  /*aef0*/  ISETP.GE.AND P1, PT, R61, c[0x0][0x3c8], PT ;  /* 0x0000f2003d007a0c */ /* 0x020fc40003f26270 */
[----:B------:R-:W-:Y:S01]  /*af00*/  ISETP.GE.AND P0, PT, R60, c[0x0][0x3c8], PT ;  /* 0x0000f2003c007a0c */ /* 0x000fe20003f06270 */
[----:B------:R-:W3:Y:S01]  /*af10*/  LDS.128 R16, [R0+0x2080] ;  /* 0x0020800000107984 */ /* 0x000ee20000000c00 */
[----:B------:R-:W-:-:S03]  /*af20*/  ISETP.GE.AND P2, PT, R12, c[0x0][0x3c8], PT ;  /* 0x0000f2000c007a0c */ /* 0x000fc60003f46270 */
[----:B------:R2:W1:Y:S06]  /*af30*/  LDS.128 R8, [R0+0x4080] ;  /* 0x0040800000087984 */ /* 0x00046c0000000c00 */
[----:B------:R-:W-:-:S04]  /*af40*/  @!P1 SHF.R.S32.HI R4, RZ, 0x1f, R61 ;  /* 0x0000001fff049819 */ /* 0x000fc8000001143d */
[----:B------:R-:W-:Y:S01]  /*af50*/  @!P1 LEA.HI R4, R4, R61, RZ, 0x3 ;  /* 0x0000003d04049211 */ /* 0x000fe200078f18ff */
[----:B-123--:R-:W-:-:S03]  /*af60*/  @!P2 IMAD.WIDE R6, R12, 0x2, R2 ;  /* 0x000000020c06a825 */ /* 0x00efc600078e0202 */
[----:B------:R-:W-:-:S05]  /*af70*/  @!P1 LOP3.LUT R4, R4, 0xfffffff8, RZ, 0xc0, !PT ;  /* 0xfffffff804049812 */ /* 0x000fca00078ec0ff */
[----:B------:R-:W-:Y:S01]  /*af80*/  @!P1 IMAD.WIDE R4, R4, 0x2, R2 ;  /* 0x0000000204049825 */ /* 0x000fe200078e0202 */
[----:B------:R-:W-:-:S04]  /*af90*/  @!P0 SHF.R.S32.HI R0, RZ, 0x1f, R60 ;  /* 0x0000001fff008819 */ /* 0x000fc8000001143c */
[----:B------:R-:W-:-:S04]  /*afa0*/  @!P0 LEA.HI R0, R0, R60, RZ, 0x3 ;  /* 0x0000003c00008211 */ /* 0x000fc800078f18ff */
[----:B------:R-:W-:Y:S01]  /*afb0*/  @!P0 LOP3.LUT R0, R0, 0xfffffff8, RZ, 0xc0, !PT ;  /* 0xfffffff800008812 */ /* 0x000fe200078ec0ff */
[----:B----4-:R1:W-:Y:S04]  /*afc0*/  @!P2 ST.E.128 [R6.64], R20 ;  /* 0x000000140600a985 */ /* 0x0103e8000c101d0e */
[----:B------:R-:W-:Y:S01]  /*afd0*/  @!P0 IMAD.WIDE R2, R0, 0x2, R2 ;  /* 0x0000000200028825 */ /* 0x000fe200078e0202 */
[----:B------:R1:W-:Y:S04]  /*afe0*/  @!P1 ST.E.128 [R4.64], R16 ;  /* 0x0000001004009985 */ /* 0x0003e8000c101d0e */
[----:B------:R1:W-:Y:S02]  /*aff0*/  @!P0 ST.E.128 [R2.64], R8 ;  /* 0x0000000802008985 */ /* 0x0003e4000c101d0e */
.L_x_7:
[----:B----4-:R-:W-:Y:S05]  /*b000*/  BSYNC B0 ;  /* 0x0000000000007941 */ /* 0x010fea0003800000 */
.L_x_6:
[----:B---3--:R-:W-:Y:S01]  /*b010*/  IADD3 R0, R102, 0x20, RZ ;  /* 0x0000002066007810 */ /* 0x008fe20007ffe0ff */
[----:B-1----:R1:W3:Y:S01]  /*b020*/  SHFL.IDX PT, R3, R14, 0x1, 0x1c1f ;  /* 0x003c1f000e037f89 */ /* 0x0022e200000e0000 */
[----:B------:R-:W-:Y:S02]  /*b030*/  BSSY B0, `(.L_x_8) ;  /* 0x0000013000007945 */ /* 0x000fe40003800000 */
[----:B------:R-:W-:Y:S01]  /*b040*/  ISETP.GE.AND P0, PT, R0, R70, PT ;  /* 0x000000460000720c */ /* 0x000fe20003f06270 */
[----:B--2---:R1:W2:-:S12]  /*b050*/  SHFL.IDX PT, R2, R13, 0x1, 0x1c1f ;  /* 0x003c1f000d027f89 */ /* 0x00429800000e0000 */
[----:B------:R-:W-:Y:S05]  /*b060*/  @P0 BRA `(.L_x_9) ;  /* 0x000000f000000947 */ /* 0x000fea0003800000 */
[----:B-----5:R-:W-:Y:S02]  /*b070*/  ISETP.GE.AND P1, PT, R61, c[0x0][0x3c8], PT ;  /* 0x0000f2003d007a0c */ /* 0x020fe40003f26270 */
[----:B------:R-:W-:Y:S02]  /*b080*/  ISETP.GE.AND P0, PT, R60, c[0x0][0x3c8], PT ;  /* 0x0000f2003c007a0c */ /* 0x000fe40003f06270 */
[----:B------:R-:W-:-:S09]  /*b090*/  ISETP.GE.AND P2, PT, R12, c[0x0][0x3c8], PT ;  /* 0x0000f2000c007a0c */ /* 0x000fd20003f46270 */
[----:B------:R-:W-:Y:S02]  /*b0a0*/  @!P1 SHF.R.S32.HI R4, RZ, 0x1f, R61 ;  /* 0x0000001fff049819 */ /* 0x000fe4000001143d */
[----:B------:R-:W-:Y:S02]  /*b0b0*/  @!P0 SHF.R.S32.HI R0, RZ, 0x1f, R60 ;  /* 0x0000001fff008819 */ /* 0x000fe4000001143c */
[----:B------:R-:W-:Y:S01]  /*b0c0*/  @!P1 LEA.HI R4, R4, R61, RZ, 0x3 ;  /* 0x0000003d04049211 */ /* 0x000fe200078f18ff */
[--C-:B--23--:R-:W-:Y:S01]  /*b0d0*/  @!P2 IMAD.WIDE R6, R12, 0x2, R2.reuse ;  /* 0x000000020c06a825 */ /* 0x10cfe200078e0202 */
[----:B------:R-:W-:Y:S02]  /*b0e0*/  @!P0 LEA.HI R0, R0, R60, RZ, 0x3 ;  /* 0x0000003c00008211 */ /* 0x000fe400078f18ff */
[----:B------:R-:W-:Y:S02]  /*b0f0*/  @!P1 LOP3.LUT R4, R4, 0xfffffff8, RZ, 0xc0, !PT ;  /* 0xfffffff804049812 */ /* 0x000fe400078ec0ff */
[----:B------:R-:W-:Y:S01]  /*b100*/  @!P0 LOP3.LUT R0, R0, 0xfffffff8, RZ, 0xc0, !PT ;  /* 0xfffffff800008812 */ /* 0x000fe200078ec0ff */
[----:B------:R2:W-:Y:S02]  /*b110*/  @!P2 ST.E.128 [R6.64], R32 ;  /* 0x000000200600a985 */ /* 0x0005e4000c101d0e */
[----:B------:R-:W-:-:S04]  /*b120*/  @!P1 IMAD.WIDE R4, R4, 0x2, R2 ;  /* 0x0000000204049825 */ /* 0x000fc800078e0202 */
[----:B------:R-:W-:Y:S01]  /*b130*/  @!P0 IMAD.WIDE R2, R0, 0x2, R2 ;  /* 0x0000000200028825 */ /* 0x000fe200078e0202 */
[----:B------:R2:W-:Y:S04]  /*b140*/  @!P1 ST.E.128 [R4.64], R28 ;  /* 0x0000001c04009985 */ /* 0x0005e8000c101d0e */
[----:B------:R2:W-:Y:S02]  /*b150*/  @!P0 ST.E.128 [R2.64], R24 ;  /* 0x0000001802008985 */ /* 0x0005e4000c101d0e */
.L_x_9:
[----:B------:R-:W-:Y:S05]  /*b160*/  BSYNC B0 ;  /* 0x0000000000007941 */ /* 0x000fea0003800000 */
.L_x_8:
[----:B------:R-:W-:Y:S01]  /*b170*/  IADD3 R0, R102, 0x40, RZ ;  /* 0x0000004066007810 */ /* 0x000fe20007ffe0ff */
[----:B--23--:R2:W3:Y:S01]  /*b180*/  SHFL.IDX PT, R3, R14, 0x2, 0x1c1f ;  /* 0x005c1f000e037f89 */ /* 0x00c4e200000e0000 */
[----:B------:R-:W-:Y:S02]  /*b190*/  BSSY B0, `(.L_x_10) ;  /* 0x0000013000007945 */ /* 0x000fe40003800000 */
[----:B------:R-:W-:Y:S01]  /*b1a0*/  ISETP.GE.AND P0, PT, R0, R70, PT ;  /* 0x000000460000720c */ /* 0x000fe20003f06270 */
[----:B------:R2:W4:-:S12]  /*b1b0*/  SHFL.IDX PT, R2, R13, 0x2, 0x1c1f ;  /* 0x005c1f000d027f89 */ /* 0x00051800000e0000 */
[----:B------:R-:W-:Y:S05]  /*b1c0*/  @P0 BRA `(.L_x_11) ;  /* 0x000000f000000947 */ /* 0x000fea0003800000 */
[----:B-----5:R-:W-:Y:S02]  /*b1d0*/  ISETP.GE.AND P1, PT, R61, c[0x0][0x3c8], PT ;  /* 0x0000f2003d007a0c */ /* 0x020fe40003f26270 */
[----:B------:R-:W-:Y:S02]  /*b1e0*/  ISETP.GE.AND P0, PT, R60, c[0x0][0x3c8], PT ;  /* 0x0000f2003c007a0c */ /* 0x000fe40003f06270 */
[----:B------:R-:W-:-:S09]  /*b1f0*/  ISETP.GE.AND P2, PT, R12, c[0x0][0x3c8], PT ;  /* 0x0000f2000c007a0c */ /* 0x000fd20003f46270 */
[----:B------:R-:W-:Y:S02]  /*b200*/  @!P1 SHF.R.S32.HI R4, RZ, 0x1f, R61 ;  /* 0x0000001fff049819 */ /* 0x000fe4000001143d */
[----:B------:R-:W-:Y:S02]  /*b210*/  @!P0 SHF.R.S32.HI R0, RZ, 0x1f, R60 ;  /* 0x0000001fff008819 */ /* 0x000fe4000001143c */
[----:B------:R-:W-:Y:S01]  /*b220*/  @!P1 LEA.HI R4, R4, R61, RZ, 0x3 ;  /* 0x0000003d04049211 */ /* 0x000fe200078f18ff */
[--C-:B---34-:R-:W-:Y:S01]  /*b230*/  @!P2 IMAD.WIDE R6, R12, 0x2, R2.reuse ;  /* 0x000000020c06a825 */ /* 0x118fe200078e0202 */
        /* <DEDUP_REMOVED lines=8> */
.L_x_11:
[----:B------:R-:W-:Y:S05]  /*b2c0*/  BSYNC B0 ;  /* 0x0000000000007941 */ /* 0x000fea0003800000 */
.L_x_10:
[----:B------:R-:W-:Y:S01]  /*b2d0*/  IADD3 R0, R102, 0x60, RZ ;  /* 0x0000006066007810 */ /* 0x000fe20007ffe0ff */
[----:B---3--:R3:W1:Y:S03]  /*b2e0*/  SHFL.IDX PT, R3, R14, 0x3, 0x1c1f ;  /* 0x007c1f000e037f89 */ /* 0x00866600000e0000 */
[----:B------:R-:W-:Y:S01]  /*b2f0*/  ISETP.GE.AND P0, PT, R0, R70, PT ;  /* 0x000000460000720c */ /* 0x000fe20003f06270 */
[----:B----4-:R3:W4:-:S12]  /*b300*/  SHFL.IDX PT, R2, R13, 0x3, 0x1c1f ;  /* 0x007c1f000d027f89 */ /* 0x01071800000e0000 */
[----:B------:R-:W-:Y:S05]  /*b310*/  @P0 EXIT ;  /* 0x000000000000094d */ /* 0x000fea0003800000 */
[----:B-----5:R-:W-:Y:S02]  /*b320*/  ISETP.GE.AND P0, PT, R61, c[0x0][0x3c8], PT ;  /* 0x0000f2003d007a0c */ /* 0x020fe40003f06270 */
[----:B------:R-:W-:-:S11]  /*b330*/  ISETP.GE.AND P1, PT, R12, c[0x0][0x3c8], PT ;  /* 0x0000f2000c007a0c */ /* 0x000fd60003f26270 */
[----:B------:R-:W-:Y:S02]  /*b340*/  @!P0 SHF.R.S32.HI R0, RZ, 0x1f, R61 ;  /* 0x0000001fff008819 */ /* 0x000fe4000001143d */
[----:B-1--4-:R-:W-:Y:S02]  /*b350*/  @!P1 IMAD.WIDE R6, R12, 0x2, R2 ;  /* 0x000000020c069825 */ /* 0x012fe400078e0202 */
[----:B------:R-:W-:-:S03]  /*b360*/  @!P0 LEA.HI R0, R0, R61, RZ, 0x3 ;  /* 0x0000003d00008211 */ /* 0x000fc600078f18ff */
[----:B------:R1:W-:Y:S01]  /*b370*/  @!P1 ST.E.128 [R6.64], R52 ;  /* 0x0000003406009985 */ /* 0x0003e2000c101d0e */
[----:B------:R-:W-:-:S05]  /*b380*/  @!P0 LOP3.LUT R0, R0, 0xfffffff8, RZ, 0xc0, !PT ;  /* 0xfffffff800008812 */ /* 0x000fca00078ec0ff */
[----:B------:R-:W-:-:S05]  /*b390*/  @!P0 IMAD.WIDE R4, R0, 0x2, R2 ;  /* 0x0000000200048825 */ /* 0x000fca00078e0202 */
[----:B------:R1:W-:Y:S01]  /*b3a0*/  @!P0 ST.E.128 [R4.64], R48 ;  /* 0x0000003004008985 */ /* 0x0003e2000c101d0e */
[----:B------:R-:W-:-:S13]  /*b3b0*/  ISETP.GE.AND P0, PT, R60, c[0x0][0x3c8], PT ;  /* 0x0000f2003c007a0c */ /* 0x000fda0003f06270 */
[----:B------:R-:W-:Y:S05]  /*b3c0*/  @P0 EXIT ;  /* 0x000000000000094d */ /* 0x000fea0003800000 */
[----:B------:R-:W-:-:S04]  /*b3d0*/  SHF.R.S32.HI R0, RZ, 0x1f, R60 ;  /* 0x0000001fff007819 */ /* 0x000fc8000001143c */
[----:B------:R-:W-:-:S04]  /*b3e0*/  LEA.HI R0, R0, R60, RZ, 0x3 ;  /* 0x0000003c00007211 */ /* 0x000fc800078f18ff */
[----:B------:R-:W-:-:S05]  /*b3f0*/  LOP3.LUT R0, R0, 0xfffffff8, RZ, 0xc0, !PT ;  /* 0xfffffff800007812 */ /* 0x000fca00078ec0ff */
[----:B------:R-:W-:-:S05]  /*b400*/  IMAD.WIDE R2, R0, 0x2, R2 ;  /* 0x0000000200027825 */ /* 0x000fca00078e0202 */
[----:B------:R-:W-:Y:S01]  /*b410*/  ST.E.128 [R2.64], R56 ;  /* 0x0000003802007985 */ /* 0x000fe2000c101d0e */
[----:B------:R-:W-:Y:S05]  /*b420*/  EXIT ;  /* 0x000000000000794d */ /* 0x000fea0003800000 */
.L_x_12:
[----:B------:R-:W-:-:S00]  /*b430*/  BRA `(.L_x_12) ;  /* 0xfffffff000007947 */ /* 0x000fc0000383ffff */
[----:B------:R-:W-:-:S00]  /*b440*/  NOP ;  /* 0x0000000000007918 */ /* 0x000fc00000000000 */
        /* <DEDUP_REMOVED lines=11> */
.L_x_855:


//--------------------- .text._ZN7cutlass13device_kernelIN5flash19enable_sm80_to_sm89INS1_16FlashAttnFwdSm80INS1_25CollectiveMainloopFwdSm80ILi4ELi1ELb0EN4cute5tupleIJNS5_1CILi128EEENS7_ILi64EEENS7_ILi96EEEEEELi96ENS_10bfloat16_tEfNS_4arch4Sm80ELb0ELb0ELb1ELb1ELb1ELb0ELb1ELb0EEENS1_21CollectiveEpilogueFwdINS6_IJS8_SA_S9_EEENS6_IJNS7_ILi1EEESI_SI_EEESC_SE_Li128ELb1ELb1ELb0ELb0EEENS1_19SingleTileSchedulerILb1ELb0ELb1ELi128EEEEEEEEEvNT_6ParamsE --------------------------
	.section	.text._ZN7cutlass13device_kernelIN5flash19enable_sm80_to_sm89INS1_16FlashAttnFwdSm80INS1_25CollectiveMainloopFwdSm80ILi4ELi1ELb0EN4cute5tupleIJNS5_1CILi128EEENS7_ILi64EEENS7_ILi96EEEEEELi96ENS_10bfloat16_tEfNS_4arch4Sm80ELb0ELb0ELb1ELb1ELb1ELb0ELb1ELb0EEENS1_21CollectiveEpilogueFwdINS6_IJS8_SA_S9_EEENS6_IJNS7_ILi1EEESI_SI_EEESC_SE_Li128ELb1ELb1ELb0ELb0EEENS1_19SingleTileSchedulerILb1ELb0ELb1ELi128EEEEEEEEEvNT_6ParamsE,"ax",@progbits
	.sectioninfo	@"SHI_REGISTERS=255"
	.align	128
.text._ZN7cutlass13device_kernelIN5flash19enable_sm80_to_sm89INS1_16FlashAttnFwdSm80INS1_25CollectiveMainloopFwdSm80ILi4ELi1ELb0EN4cute5tupleIJNS5_1CILi128EEENS7_ILi64EEENS7_ILi96EEEEEELi96ENS_10bfloat16_tEfNS_4arch4Sm80ELb0ELb0ELb1ELb1ELb1ELb0ELb1ELb0EEENS1_21CollectiveEpilogueFwdINS6_IJS8_SA_S9_EEENS6_IJNS7_ILi1EEESI_SI_EEESC_SE_Li128ELb1ELb1ELb0ELb0EEENS1_19SingleTileSchedulerILb1ELb0ELb1ELi128EEEEEEEEEvNT_6ParamsE:
        .type           _ZN7cutlass13device_kernelIN5flash19enable_sm80_to_sm89INS1_16FlashAttnFwdSm80INS1_25CollectiveMainloopFwdSm80ILi4ELi1ELb0EN4cute5tupleIJNS5_1CILi128EEENS7_ILi64EEENS7_ILi96EEEEEELi96ENS_10bfloat16_tEfNS_4arch4Sm80ELb0ELb0ELb1ELb1ELb1ELb0ELb1ELb0EEENS1_21CollectiveEpilogueFwdINS6_IJS8_SA_S9_EEENS6_IJNS7_ILi1EEESI_SI_EEESC_SE_Li128ELb1ELb1ELb0ELb0EEENS1_19SingleTileSchedulerILb1ELb0ELb1ELi128EEEEEEEEEvNT_6ParamsE,@function
        .size           _ZN7cutlass13device_kernelIN5flash19enable_sm80_to_sm89INS1_16FlashAttnFwdSm80INS1_25CollectiveMainloopFwdSm80ILi4ELi1ELb0EN4cute5tupleIJNS5_1CILi128EEENS7_ILi64EEENS7_ILi96EEEEEELi96ENS_10bfloat16_tEfNS_4arch4Sm80ELb0ELb0ELb1ELb1ELb1ELb0ELb1ELb0EEENS1_21CollectiveEpilogueFwdINS6_IJS8_SA_S9_EEENS6_IJNS7_ILi1EEESI_SI_EEESC_SE_Li128ELb1ELb1ELb0ELb0EEENS1_19SingleTileSchedulerILb1ELb0ELb1ELi128EEEEEEEEEvNT_6ParamsE,(.L_x_856 - _ZN7cutlass13device_kernelIN5flash19enable_sm80_to_sm89INS1_16FlashAttnFwdSm80INS1_25CollectiveMainloopFwdSm80ILi4ELi1ELb0EN4cute5tupleIJNS5_1CILi128EEENS7_ILi64EEENS7_ILi96EEEEEELi96ENS_10bfloat16_tEfNS_4arch4Sm80ELb0ELb0ELb1ELb1ELb1ELb0ELb1ELb0EEENS1_21CollectiveEpilogueFwdINS6_IJS8_SA_S9_EEENS6_IJNS7_ILi1EEESI_SI_EEESC_SE_Li128ELb1ELb1ELb0ELb0EEENS1_19SingleTileSchedulerILb1ELb0ELb1ELi128EEEEEEEEEvNT_6ParamsE)
        .other          _ZN7cutlass13device_kernelIN5flash19enable_sm80_to_sm89INS1_16FlashAttnFwdSm80INS1_25CollectiveMainloopFwdSm80ILi4ELi1ELb0EN4cute5tupleIJNS5_1CILi128EEENS7_ILi64EEENS7_ILi96EEEEEELi96ENS_10bfloat16_tEfNS_4arch4Sm80ELb0ELb0ELb1ELb1ELb1ELb0ELb1ELb0EEENS1_21CollectiveEpilogueFwdINS6_IJS8_SA_S9_EEENS6_IJNS7_ILi1EEESI_SI_EEESC_SE_Li128ELb1ELb1ELb0ELb0EEENS1_19SingleTileSchedulerILb1ELb0ELb1ELi128EEEEEEEEEvNT_6ParamsE,@"STO_CUDA_ENTRY STV_DEFAULT"
_ZN7cutlass13device_kernelIN5flash19enable_sm80_to_sm89INS1_16FlashAttnFwdSm80INS1_25CollectiveMainloopFwdSm80ILi4ELi1ELb0EN4cute5tupleIJNS5_1CILi128EEENS7_ILi64EEENS7_ILi96EEEEEELi96ENS_10bfloat16_tEfNS_4arch4Sm80ELb0ELb0ELb1ELb1ELb1ELb0ELb1ELb0EEENS1_21CollectiveEpilogueFwdINS6_IJS8_SA_S9_EEENS6_IJNS7_ILi1EEESI_SI_EEESC_SE_Li128ELb1ELb1ELb0ELb0EEENS1_19SingleTileSchedulerILb1ELb0ELb1ELi128EEEEEEEEEvNT_6ParamsE:
[----:B------:R-:W-:Y:S02]  /*0000*/  MOV R1, c[0x0][0x28] ;  /* 0x00000a0000017a02 */ /* 0x000fe40000000f00 */
[----:B------:R-:W1:Y:S01]  /*0010*/  S2R R163, SR_TID.X ;  /* 0x0000000000a37919 */ /* 0x000e620000002100 */
[----:B------:R-:W-:Y:S01]  /*0020*/  IMAD.MOV.U32 R9, RZ, RZ, 0x4 ;  /* 0x00000004ff097424 */ /* 0x000fe200078e00ff */
[----:B------:R-:W-:Y:S01]  /*0030*/  ULDC.64 UR6, c[0x0][0x118] ;  /* 0x0000460000067ab9 */ /* 0x000fe20000000a00 */
[----:B------:R-:W-:Y:S01]  /*0040*/  IADD3 R1, R1, -0x38, RZ ;  /* 0xffffffc801017810 */ /* 0x000fe20007ffe0ff */
[----:B------:R-:W2:Y:S04]  /*0050*/  S2R R5, SR_CTAID.Z ;  /* 0x0000000000057919 */ /* 0x000ea80000002700 */
[----:B------:R-:W3:Y:S01]  /*0060*/  S2R R48, SR_CTAID.X ;  /* 0x0000000000307919 */ /* 0x000ee20000002500 */
[----:B-1----:R-:W-:Y:S01]  /*0070*/  SHF.R.U32.HI R0, RZ, 0x5, R163 ;  /* 0x00000005ff007819 */ /* 0x002fe200000116a3 */
[----:B--2---:R-:W-:-:S05]  /*0080*/  IMAD.WIDE R2, R5, R9, c[0x0][0x568] ;  /* 0x00015a0005027625 */ /* 0x004fca00078e0209 */
[----:B------:R-:W1:Y:S02]  /*0090*/  SHFL.IDX PT, R0, R0, RZ, 0x1f ;  /* 0x00001fff00007589 */ /* 0x000e6400000e0000 */
[----:B-1----:R-:W-:-:S13]  /*00a0*/  ISETP.NE.AND P0, PT, R0, RZ, PT ;  /* 0x000000ff0000720c */ /* 0x002fda0003f05270 */
[----:B------:R-:W-:Y:S05]  /*00b0*/  @!P0 BRA `(.L_x_13) ;  /* 0x0000014000008947 */ /* 0x000fea0003800000 */
[----:B---3--:R-:W-:-:S04]  /*00c0*/  ISETP.NE.U32.AND P0, PT, RZ, c[0x0][0x568], PT ;  /* 0x00015a00ff007a0c */ /* 0x008fc80003f05070 */
[----:B------:R-:W-:-:S13]  /*00d0*/  ISETP.NE.AND.EX P0, PT, RZ, c[0x0][0x56c], PT, P0 ;  /* 0x00015b00ff007a0c */ /* 0x000fda0003f05300 */
[----:B------:R-:W-:Y:S05]  /*00e0*/  @!P0 BRA `(.L_x_14) ;  /* 0x0000002000008947 */ /* 0x000fea0003800000 */
[----:B------:R1:W5:Y:S01]  /*00f0*/  LDG.E R0, [R2.64] ;  /* 0x0000000602007981 */ /* 0x000362000c1e1900 */
[----:B------:R-:W-:Y:S05]  /*0100*/  BRA `(.L_x_15) ;  /* 0x0000009000007947 */ /* 0x000fea0003800000 */
.L_x_14:
[----:B------:R-:W-:-:S04]  /*0110*/  ISETP.NE.U32.AND P0, PT, RZ, c[0x0][0x560], PT ;  /* 0x00015800ff007a0c */ /* 0x000fc80003f05070 */
[----:B------:R-:W-:-:S13]  /*0120*/  ISETP.NE.AND.EX P0, PT, RZ, c[0x0][0x564], PT, P0 ;  /* 0x00015900ff007a0c */ /* 0x000fda0003f05300 */
[----:B------:R-:W-:Y:S05]  /*0130*/  @!P0 BRA `(.L_x_16) ;  /* 0x0000005000008947 */ /* 0x000fea0003800000 */
[----:B------:R-:W-:-:S05]  /*0140*/  IMAD.WIDE R2, R5, R9, c[0x0][0x560] ;  /* 0x0001580005027625 */ /* 0x000fca00078e0209 */
[----:B------:R-:W2:Y:S04]  /*0150*/  LDG.E R4, [R2.64] ;  /* 0x0000000602047981 */ /* 0x000ea8000c1e1900 */
[----:B------:R-:W2:Y:S02]  /*0160*/  LDG.E R0, [R2.64+0x4] ;  /* 0x0000040602007981 */ /* 0x000ea4000c1e1900 */
[----:B--2---:R-:W-:Y:S01]  /*0170*/  IADD3 R0, -R4, R0, RZ ;  /* 0x0000000004007210 */ /* 0x004fe20007ffe1ff */
[----:B------:R-:W-:Y:S05]  /*0180*/  BRA `(.L_x_15) ;  /* 0x0000001000007947 */ /* 0x000fea0003800000 */
.L_x_16:
[----:B------:R-:W-:-:S05]  /*0190*/  MOV R0, c[0x0][0x54c] ;  /* 0x0001530000007a02 */ /* 0x000fca0000000f00 */
.L_x_15:
[----:B-----5:R-:W-:Y:S01]  /*01a0*/  IMAD R0, R0, c[0x0][0x548], RZ ;  /* 0x0001520000007a24 */ /* 0x020fe200078e02ff */
[----:B-1----:R-:W-:-:S04]  /*01b0*/  SHF.L.U32 R2, R48, 0x7, RZ ;  /* 0x0000000730027819 */ /* 0x002fc800000006ff */
[----:B------:R-:W-:-:S04]  /*01c0*/  ISETP.GE.AND P0, PT, R2, R0, PT ;  /* 0x000000000200720c */ /* 0x000fc80003f06270 */
[----:B------:R-:W-:-:S05]  /*01d0*/  SEL R0, R5, 0xffffffff, !P0 ;  /* 0xffffffff05007807 */ /* 0x000fca0004000000 */
[----:B------:R1:W-:Y:S01]  /*01e0*/  STL [R1+0x2c], R0 ;  /* 0x00002c0001007387 */ /* 0x0003e20000100800 */
[----:B------:R-:W-:Y:S05]  /*01f0*/  BRA `(.L_x_17) ;  /* 0x0000013000007947 */ /* 0x000fea0003800000 */
.L_x_13:
[----:B---3--:R-:W-:-:S04]  /*0200*/  ISETP.NE.U32.AND P0, PT, RZ, c[0x0][0x568], PT ;  /* 0x00015a00ff007a0c */ /* 0x008fc80003f05070 */
[----:B------:R-:W-:-:S13]  /*0210*/  ISETP.NE.AND.EX P0, PT, RZ, c[0x0][0x56c], PT, P0 ;  /* 0x00015b00ff007a0c */ /* 0x000fda0003f05300 */
[----:B------:R-:W-:Y:S05]  /*0220*/  @!P0 BRA `(.L_x_18) ;  /* 0x0000002000008947 */ /* 0x000fea0003800000 */
[----:B------:R1:W5:Y:S01]  /*0230*/  LDG.E R0, [R2.64] ;  /* 0x0000000602007981 */ /* 0x000362000c1e1900 */
[----:B------:R-:W-:Y:S05]  /*0240*/  BRA `(.L_x_19) ;  /* 0x0000009000007947 */ /* 0x000fea0003800000 */
.L_x_18:
        /* <DEDUP_REMOVED lines=8> */
.L_x_20:
[----:B------:R-:W-:-:S05]  /*02d0*/  MOV R0, c[0x0][0x54c] ;  /* 0x0001530000007a02 */ /* 0x000fca0000000f00 */
.L_x_19:
[----:B-----5:R-:W-:Y:S01]  /*02e0*/  IMAD R0, R0, c[0x0][0x548], RZ ;  /* 0x0001520000007a24 */ /* 0x020fe200078e02ff */
[----:B-1----:R-:W-:-:S04]  /*02f0*/  SHF.L.U32 R2, R48, 0x7, RZ ;  /* 0x0000000730027819 */ /* 0x002fc800000006ff */
[----:B------:R-:W-:-:S04]  /*0300*/  ISETP.GE.AND P0, PT, R2, R0, PT ;  /* 0x000000000200720c */ /* 0x000fc80003f06270 */
[----:B------:R-:W-:-:S05]  /*0310*/  SEL R0, R5, 0xffffffff, !P0 ;  /* 0xffffffff05007807 */ /* 0x000fca0004000000 */
[----:B------:R1:W-:Y:S04]  /*0320*/  STL [R1+0x2c], R0 ;  /* 0x00002c0001007387 */ /* 0x0003e80000100800 */
.L_x_17:
[----:B------:R-:W2:Y:S02]  /*0330*/  LDL R56, [R1+0x2c] ;  /* 0x00002c0001387983 */ /* 0x000ea40000100800 */
[----:B--2---:R-:W-:-:S13]  /*0340*/  ISETP.GE.AND P0, PT, R56, RZ, PT ;  /* 0x000000ff3800720c */ /* 0x004fda0003f06270 */
[----:B------:R-:W-:Y:S05]  /*0350*/  @!P0 EXIT ;  /* 0x000000000000894d */ /* 0x000fea0003800000 */
[----:B------:R-:W-:Y:S01]  /*0360*/  ISETP.NE.U32.AND P0, PT, RZ, c[0x0][0x370], PT ;  /* 0x0000dc00ff007a0c */ /* 0x000fe20003f05070 */
[----:B------:R-:W-:Y:S01]  /*0370*/  IMAD.MOV.U32 R175, RZ, RZ, RZ ;  /* 0x000000ffffaf7224 */ /* 0x000fe200078e00ff */
[----:B------:R-:W-:Y:S01]  /*0380*/  ISETP.NE.U32.AND P2, PT, RZ, c[0x0][0x360], PT ;  /* 0x0000d800ff007a0c */ /* 0x000fe20003f45070 */
[----:B------:R-:W-:Y:S01]  /*0390*/  IMAD.MOV.U32 R13, RZ, RZ, c[0x0][0x168] ;  /* 0x00005a00ff0d7624 */ /* 0x000fe200078e00ff */
[----:B------:R-:W-:Y:S01]  /*03a0*/  ISETP.NE.AND.EX P1, PT, RZ, c[0x0][0x374], PT, P0 ;  /* 0x0000dd00ff007a0c */ /* 0x000fe20003f25300 */
[----:B------:R-:W-:Y:S01]  /*03b0*/  IMAD.MOV.U32 R8, RZ, RZ, RZ ;  /* 0x000000ffff087224 */ /* 0x000fe200078e00ff */
[----:B------:R-:W-:Y:S01]  /*03c0*/  ISETP.NE.AND.EX P0, PT, RZ, c[0x0][0x364], PT, P2 ;  /* 0x0000d900ff007a0c */ /* 0x000fe20003f05320 */
[----:B------:R-:W-:Y:S01]  /*03d0*/  IMAD.WIDE R4, R56, R9, c[0x0][0x348] ;  /* 0x0000d20038047625 */ /* 0x000fe200078e0209 */
[----:B------:R-:W-:-:S04]  /*03e0*/  ISETP.NE.U32.AND P3, PT, RZ, c[0x0][0x348], PT ;  /* 0x0000d200ff007a0c */ /* 0x000fc80003f65070 */
[----:B------:R-:W-:-:S05]  /*03f0*/  ISETP.NE.AND.EX P2, PT, RZ, c[0x0][0x34c], PT, P3 ;  /* 0x0000d300ff007a0c */ /* 0x000fca0003f45330 */
[----:B------:R-:W-:-:S04]  /*0400*/  @P1 IMAD.WIDE R6, R56, R9, c[0x0][0x370] ;  /* 0x0000dc0038061625 */ /* 0x000fc800078e0209 */
[----:B------:R-:W-:Y:S01]  /*0410*/  @P0 IMAD.WIDE R2, R56, R9, c[0x0][0x360] ;  /* 0x0000d80038020625 */ /* 0x000fe200078e0209 */
[----:B------:R-:W2:Y:S04]  /*0420*/  @P1 LDG.E R175, [R6.64] ;  /* 0x0000000606af1981 */ /* 0x000ea8000c1e1900 */
[----:B------:R3:W5:Y:S04]  /*0430*/  @P2 LDG.E R8, [R4.64] ;  /* 0x0000000604082981 */ /* 0x000768000c1e1900 */
[----:B------:R3:W5:Y:S01]  /*0440*/  @P0 LDG.E R13, [R2.64] ;  /* 0x00000006020d0981 */ /* 0x000762000c1e1900 */
[----:B------:R-:W-:-:S02]  /*0450*/  ULDC UR5, c[0x0][0x2ac] ;  /* 0x0000ab0000057ab9 */ /* 0x000fc40000000800 */
[----:B------:R-:W-:Y:S01]  /*0460*/  ULDC UR4, c[0x0][0x1d0] ;  /* 0x0000740000047ab9 */ /* 0x000fe20000000800 */
[----:B------:R-:W4:Y:S01]  /*0470*/  S2R R52, SR_CTAID.Y ;  /* 0x0000000000347919 */ /* 0x000f220000002600 */
[----:B------:R-:W-:-:S06]  /*0480*/  UIMAD UR4, UR5, UR4, URZ ;  /* 0x00000004050472a4 */ /* 0x000fcc000f8e023f */
[----:B-1----:R-:W-:Y:S01]  /*0490*/  IMAD.U32 R0, RZ, RZ, UR4 ;  /* 0x00000004ff007e24 */ /* 0x002fe2000f8e00ff */
[----:B----4-:R-:W-:Y:S01]  /*04a0*/  SHF.R.S32.HI R55, RZ, 0x1f, R52 ;  /* 0x0000001fff377819 */ /* 0x010fe20000011434 */
[----:B--2---:R3:W-:Y:S01]  /*04b0*/  STL [R1+0x18], R175 ;  /* 0x000018af01007387 */ /* 0x0047e20000100800 */
[----:B------:R-:W-:Y:S05]  /*04c0*/  @P0 BRA `(.L_x_21) ;  /* 0x0000004000000947 */ /* 0x000fea0003800000 */
[----:B------:R-:W-:Y:S05]  /*04d0*/  @!P2 BRA `(.L_x_21) ;  /* 0x000000300000a947 */ /* 0x000fea0003800000 */
[----:B---3--:R-:W2:Y:S04]  /*04e0*/  LDG.E R3, [R4.64] ;  /* 0x0000000604037981 */ /* 0x008ea8000c1e1900 */
[----:B------:R-:W2:Y:S02]  /*04f0*/  LDG.E R2, [R4.64+0x4] ;  /* 0x0000040604027981 */ /* 0x000ea4000c1e1900 */
[----:B--2--5:R-:W-:Y:S02]  /*0500*/  IADD3 R13, -R3, R2, RZ ;  /* 0x00000002030d7210 */ /* 0x024fe40007ffe1ff */
.L_x_21:
[----:B------:R-:W-:-:S04]  /*0510*/  ISETP.NE.U32.AND P0, PT, RZ, c[0x0][0x368], PT ;  /* 0x0000da00ff007a0c */ /* 0x000fc80003f05070 */
[----:B------:R-:W-:-:S13]  /*0520*/  ISETP.NE.AND.EX P0, PT, RZ, c[0x0][0x36c], PT, P0 ;  /* 0x0000db00ff007a0c */ /* 0x000fda0003f05300 */
[----:B------:R-:W-:Y:S05]  /*0530*/  @!P0 BRA `(.L_x_22) ;  /* 0x0000003000008947 */ /* 0x000fea0003800000 */
[----:B---3--:R-:W-:-:S05]  /*0540*/  IMAD.WIDE R2, R56, R9, c[0x0][0x368] ;  /* 0x0000da0038027625 */ /* 0x008fca00078e0209 */
[----:B------:R1:W5:Y:S01]  /*0550*/  LDG.E R0, [R2.64] ;  /* 0x0000000602007981 */ /* 0x000362000c1e1900 */
[----:B------:R-:W-:Y:S05]  /*0560*/  BRA `(.L_x_23) ;  /* 0x0000007000007947 */ /* 0x000fea0003800000 */
.L_x_22:
[----:B------:R-:W-:-:S04]  /*0570*/  ISETP.NE.U32.AND P0, PT, RZ, c[0x0][0x350], PT ;  /* 0x0000d400ff007a0c */ /* 0x000fc80003f05070 */
[----:B------:R-:W-:-:S13]  /*0580*/  ISETP.NE.AND.EX P0, PT, RZ, c[0x0][0x354], PT, P0 ;  /* 0x0000d500ff007a0c */ /* 0x000fda0003f05300 */
[----:B------:R-:W-:Y:S05]  /*0590*/  @!P0 BRA `(.L_x_23) ;  /* 0x0000004000008947 */ /* 0x000fea0003800000 */
[----:B---3--:R-:W-:-:S05]  /*05a0*/  IMAD.WIDE R2, R56, R9, c[0x0][0x350] ;  /* 0x0000d40038027625 */ /* 0x008fca00078e0209 */
[----:B------:R-:W2:Y:S04]  /*05b0*/  LDG.E R4, [R2.64] ;  /* 0x0000000602047981 */ /* 0x000ea8000c1e1900 */
[----:B------:R-:W2:Y:S02]  /*05c0*/  LDG.E R0, [R2.64+0x4] ;  /* 0x0000040602007981 */ /* 0x000ea4000c1e1900 */
[----:B--2---:R-:W-:-:S05]  /*05d0*/  IADD3 R0, -R4, R0, RZ ;  /* 0x0000000004007210 */ /* 0x004fca0007ffe1ff */
.L_x_23:
[----:B-----5:R-:W-:Y:S01]  /*05e0*/  IMAD.IADD R65, R0, 0x1, -R175 ;  /* 0x0000000100417824 */ /* 0x020fe200078e0aaf */
[----:B------:R-:W-:Y:S01]  /*05f0*/  PLOP3.LUT P4, PT, PT, PT, PT, 0x80, 0x0 ;  /* 0x000000000000781c */ /* 0x000fe20003f8f070 */
[----:B------:R-:W-:Y:S01]  /*0600*/  CS2R R94, SRZ ;  /* 0x00000000005e7805 */ /* 0x000fe2000001ff00 */
[----:B------:R-:W-:Y:S01]  /*0610*/  CS2R R92, SRZ ;  /* 0x00000000005c7805 */ /* 0x000fe2000001ff00 */
[----:B------:R-:W-:Y:S01]  /*0620*/  CS2R R98, SRZ ;  /* 0x0000000000627805 */ /* 0x000fe2000001ff00 */
[C---:B------:R-:W-:Y:S01]  /*0630*/  ISETP.GE.AND P0, PT, R65.reuse, 0x1, PT ;  /* 0x000000014100780c */ /* 0x040fe20003f06270 */
[----:B------:R-:W-:Y:S01]  /*0640*/  CS2R R96, SRZ ;  /* 0x0000000000607805 */ /* 0x000fe2000001ff00 */
[----:B------:R-:W-:Y:S01]  /*0650*/  IADD3 R0, R65, 0x3f, RZ ;  /* 0x0000003f41007810 */ /* 0x000fe20007ffe0ff */
[----:B------:R-:W-:Y:S01]  /*0660*/  IMAD.MOV.U32 R12, RZ, RZ, RZ ;  /* 0x000000ffff0c7224 */ /* 0x000fe200078e00ff */
[----:B------:R-:W-:Y:S01]  /*0670*/  MOV R90, RZ ;  /* 0x000000ff005a7202 */ /* 0x000fe20000000f00 */
[----:B------:R-:W-:Y:S01]  /*0680*/  CS2R R88, SRZ ;  /* 0x0000000000587805 */ /* 0x000fe2000001ff00 */
[----:B-1-3--:R-:W-:Y:S01]  /*0690*/  SHF.R.S32.HI R2, RZ, 0x1f, R0 ;  /* 0x0000001fff027819 */ /* 0x00afe20000011400 */
[----:B------:R-:W-:Y:S01]  /*06a0*/  CS2R R86, SRZ ;  /* 0x0000000000567805 */ /* 0x000fe2000001ff00 */
[----:B------:R-:W-:Y:S01]  /*06b0*/  CS2R R84, SRZ ;  /* 0x0000000000547805 */ /* 0x000fe2000001ff00 */
[----:B------:R-:W-:Y:S01]  /*06c0*/  CS2R R14, SRZ ;  /* 0x00000000000e7805 */ /* 0x000fe2000001ff00 */
[----:B------:R-:W-:Y:S01]  /*06d0*/  LEA.HI R29, R2, R0, RZ, 0x6 ;  /* 0x00000000021d7211 */ /* 0x000fe200078f30ff */
[----:B------:R-:W-:Y:S01]  /*06e0*/  IMAD.MOV.U32 R78, RZ, RZ, RZ ;  /* 0x000000ffff4e7224 */ /* 0x000fe200078e00ff */
[----:B------:R-:W-:Y:S01]  /*06f0*/  CS2R R16, SRZ ;  /* 0x0000000000107805 */ /* 0x000fe2000001ff00 */
[----:B------:R-:W-:Y:S01]  /*0700*/  IMAD.MOV.U32 R76, RZ, RZ, RZ ;  /* 0x000000ffff4c7224 */ /* 0x000fe200078e00ff */
[----:B------:R-:W-:Y:S01]  /*0710*/  MOV R82, RZ ;  /* 0x000000ff00527202 */ /* 0x000fe20000000f00 */
[----:B------:R-:W-:Y:S01]  /*0720*/  IMAD.MOV.U32 R80, RZ, RZ, RZ ;  /* 0x000000ffff507224 */ /* 0x000fe200078e00ff */
[----:B------:R-:W-:Y:S01]  /*0730*/  CS2R R18, SRZ ;  /* 0x0000000000127805 */ /* 0x000fe2000001ff00 */
[----:B------:R-:W-:Y:S01]  /*0740*/  IMAD.MOV.U32 R74, RZ, RZ, RZ ;  /* 0x000000ffff4a7224 */ /* 0x000fe200078e00ff */
[----:B------:R-:W-:Y:S01]  /*0750*/  MOV R72, RZ ;  /* 0x000000ff00487202 */ /* 0x000fe20000000f00 */
        /* <DEDUP_REMOVED lines=10> */
[----:B------:R-:W-:Y:S01]  /*0800*/  CS2R R26, SRZ ;  /* 0x00000000001a7805 */ /* 0x000fe2000001ff00 */
[----:B------:R-:W-:Y:S01]  /*0810*/  IMAD.MOV.U32 R164, RZ, RZ, RZ ;  /* 0x000000ffffa47224 */ /* 0x000fe200078e00ff */
[----:B------:R-:W-:Y:S01]  /*0820*/  MOV R162, RZ ;  /* 0x000000ff00a27202 */ /* 0x000fe20000000f00 */
[----:B------:R-:W-:Y:S01]  /*0830*/  IMAD.MOV.U32 R28, RZ, RZ, RZ ;  /* 0x000000ffff1c7224 */ /* 0x000fe200078e00ff */
[----:B------:R-:W-:Y:S01]  /*0840*/  MOV R160, RZ ;  /* 0x000000ff00a07202 */ /* 0x000fe20000000f00 */
[----:B------:R-:W-:Y:S01]  /*0850*/  CS2R R154, SRZ ;  /* 0x00000000009a7805 */ /* 0x000fe2000001ff00 */
[----:B------:R-:W-:Y:S01]  /*0860*/  CS2R R30, SRZ ;  /* 0x00000000001e7805 */ /* 0x000fe2000001ff00 */
[----:B------:R-:W-:Y:S01]  /*0870*/  IMAD.MOV.U32 R152, RZ, RZ, RZ ;  /* 0x000000ffff987224 */ /* 0x000fe200078e00ff */
[----:B------:R-:W-:Y:S01]  /*0880*/  MOV R158, RZ ;  /* 0x000000ff009e7202 */ /* 0x000fe20000000f00 */
[----:B------:R-:W-:Y:S01]  /*0890*/  CS2R R32, SRZ ;  /* 0x0000000000207805 */ /* 0x000fe2000001ff00 */
[----:B------:R-:W-:Y:S01]  /*08a0*/  IMAD.MOV.U32 R156, RZ, RZ, RZ ;  /* 0x000000ffff9c7224 */ /* 0x000fe200078e00ff */
[----:B------:R-:W-:Y:S01]  /*08b0*/  CS2R R150, SRZ ;  /* 0x0000000000967805 */ /* 0x000fe2000001ff00 */
        /* <DEDUP_REMOVED lines=18> */
[----:B------:R-:W-:Y:S01]  /*09e0*/  CS2R R42, SRZ ;  /* 0x00000000002a7805 */ /* 0x000fe2000001ff00 */
[----:B------:R-:W-:Y:S01]  /*09f0*/  MOV R126, RZ ;  /* 0x000000ff007e7202 */ /* 0x000fe20000000f00 */
[----:B------:R-:W-:Y:S01]  /*0a00*/  IMAD.MOV.U32 R124, RZ, RZ, RZ ;  /* 0x000000ffff7c7224 */ /* 0x000fe200078e00ff */
[----:B------:R-:W-:Y:S01]  /*0a10*/  CS2R R114, SRZ ;  /* 0x0000000000727805 */ /* 0x000fe2000001ff00 */
[----:B------:R-:W-:Y:S01]  /*0a20*/  MOV R112, RZ ;  /* 0x000000ff00707202 */ /* 0x000fe20000000f00 */
[----:B------:R-:W-:Y:S01]  /*0a30*/  CS2R R44, SRZ ;  /* 0x00000000002c7805 */ /* 0x000fe2000001ff00 */
[----:B------:R-:W-:Y:S01]  /*0a40*/  IMAD.MOV.U32 R118, RZ, RZ, RZ ;  /* 0x000000ffff767224 */ /* 0x000fe200078e00ff */
[----:B------:R-:W-:Y:S01]  /*0a50*/  MOV R116, RZ ;  /* 0x000000ff00747202 */ /* 0x000fe20000000f00 */
[----:B------:R-:W-:Y:S01]  /*0a60*/  IMAD.MOV.U32 R54, RZ, RZ, RZ ;  /* 0x000000ffff367224 */ /* 0x000fe200078e00ff */
[----:B------:R-:W-:Y:S01]  /*0a70*/  MOV R53, RZ ;  /* 0x000000ff00357202 */ /* 0x000fe20000000f00 */
[----:B------:R-:W-:Y:S01]  /*0a80*/  CS2R R50, SRZ ;  /* 0x0000000000327805 */ /* 0x000fe2000001ff00 */
[----:B------:R-:W-:Y:S05]  /*0a90*/  @!P0 BRA `(.L_x_24) ;  /* 0x000094a000008947 */ /* 0x000fea0003800000 */
[----:B------:R-:W-:-:S04]  /*0aa0*/  ISETP.NE.U32.AND P5, PT, RZ, c[0x0][0x340], PT ;  /* 0x0000d000ff007a0c */ /* 0x000fc80003fa5070 */
[----:B------:R-:W-:-:S13]  /*0ab0*/  ISETP.NE.AND.EX P5, PT, RZ, c[0x0][0x344], PT, P5 ;  /* 0x0000d100ff007a0c */ /* 0x000fda0003fa5350 */
[----:B------:R-:W-:-:S05]  /*0ac0*/  @P5 IMAD.WIDE R2, R56, R9, c[0x0][0x340] ;  /* 0x0000d00038025625 */ /* 0x000fca00078e0209 */
[----:B------:R1:W5:Y:S01]  /*0ad0*/  @P5 LDG.E R14, [R2.64] ;  /* 0x00000006020e5981 */ /* 0x000362000c1e1900 */
[----:B------:R-:W-:Y:S01]  /*0ae0*/  SHF.R.S32.HI R10, RZ, 0x1f, R163 ;  /* 0x0000001fff0a7819 */ /* 0x000fe200000114a3 */
[----:B------:R-:W-:Y:S01]  /*0af0*/  IMAD.MOV.U32 R6, RZ, RZ, c[0x0][0x2c4] ;  /* 0x0000b100ff067624 */ /* 0x000fe200078e00ff */
[----:B------:R-:W-:Y:S01]  /*0b00*/  SHF.R.S32.HI R0, RZ, 0x1f, R8 ;  /* 0x0000001fff007819 */ /* 0x000fe20000011408 */
[----:B------:R-:W-:Y:S01]  /*0b10*/  IMAD R13, R13, c[0x0][0x2c4], RZ ;  /* 0x0000b1000d0d7a24 */ /* 0x000fe200078e02ff */
[-C--:B------:R-:W-:Y:S01]  /*0b20*/  LEA.HI R5, R10, R163.reuse, RZ, 0x2 ;  /* 0x000000a30a057211 */ /* 0x080fe200078f10ff */
[----:B------:R-:W-:Y:S01]  /*0b30*/  BSSY B0, `(.L_x_25) ;  /* 0x000005e000007945 */ /* 0x000fe20003800000 */
[----:B------:R-:W-:Y:S01]  /*0b40*/  ISETP.NE.AND P0, PT, R6, 0x1, PT ;  /* 0x000000010600780c */ /* 0x000fe20003f05270 */
[----:B------:R-:W-:Y:S01]  /*0b50*/  IMAD R0, R0, c[0x0][0x178], RZ ;  /* 0x00005e0000007a24 */ /* 0x000fe200078e02ff */
[----:B------:R-:W-:Y:S02]  /*0b60*/  LOP3.LUT R4, R5, 0xfffffffc, RZ, 0xc0, !PT ;  /* 0xfffffffc05047812 */ /* 0x000fe400078ec0ff */
[----:B------:R-:W-:Y:S01]  /*0b70*/  SHF.R.S32.HI R17, RZ, 0x2, R5 ;  /* 0x00000002ff117819 */ /* 0x000fe20000011405 */
[----:B------:R-:W-:Y:S01]  /*0b80*/  IMAD R0, R8, c[0x0][0x17c], R0 ;  /* 0x00005f0008007a24 */ /* 0x000fe200078e0200 */
[-C--:B------:R-:W-:Y:S01]  /*0b90*/  LEA.HI R24, R10, R163.reuse, RZ, 0x3 ;  /* 0x000000a30a187211 */ /* 0x080fe200078f18ff */
[----:B------:R-:W-:Y:S01]  /*0ba0*/  IMAD.IADD R9, R163, 0x1, -R4 ;  /* 0x00000001a3097824 */ /* 0x000fe200078e0a04 */
[----:B------:R-:W-:Y:S01]  /*0bb0*/  SEL R4, R56, RZ, !P2 ;  /* 0x000000ff38047207 */ /* 0x000fe20005000000 */
[----:B------:R-:W-:Y:S01]  /*0bc0*/  IMAD R5, R55, c[0x0][0x1b8], RZ ;  /* 0x00006e0037057a24 */ /* 0x000fe200078e02ff */
[-C--:B------:R-:W-:Y:S01]  /*0bd0*/  LEA.HI R20, R10, R163.reuse, RZ, 0x4 ;  /* 0x000000a30a147211 */ /* 0x080fe200078f20ff */
[C---:B------:R-:W-:Y:S01]  /*0be0*/  IMAD R171, R9.reuse, 0x20, R17 ;  /* 0x0000002009ab7824 */ /* 0x040fe200078e0211 */
[----:B------:R-:W-:Y:S01]  /*0bf0*/  SHF.R.S32.HI R22, RZ, 0x3, R24 ;  /* 0x00000003ff167819 */ /* 0x000fe20000011418 */
[----:B------:R-:W-:Y:S01]  /*0c00*/  IMAD R5, R52, c[0x0][0x1bc], R5 ;  /* 0x00006f0034057a24 */ /* 0x000fe200078e0205 */
[----:B------:R-:W-:Y:S01]  /*0c10*/  SHF.R.S32.HI R174, RZ, 0x6, R29 ;  /* 0x00000006ffae7819 */ /* 0x000fe2000001141d */
[----:B------:R-:W-:Y:S01]  /*0c20*/  IMAD.SHL.U32 R64, R9, 0x8, RZ ;  /* 0x0000000809407824 */ /* 0x000fe200078e00ff */
[----:B------:R2:W-:Y:S01]  /*0c30*/  STL [R1+0x4], R171 ;  /* 0x000004ab01007387 */ /* 0x0005e20000100800 */
[----:B------:R-:W-:Y:S01]  /*0c40*/  IMAD R16, R48, 0x80, R17 ;  /* 0x0000008030107824 */ /* 0x000fe200078e0211 */
[----:B------:R-:W-:Y:S01]  /*0c50*/  LEA.HI R162, R10, R163, RZ, 0x5 ;  /* 0x000000a30aa27211 */ /* 0x000fe200078f28ff */
[----:B-1----:R-:W-:Y:S01]  /*0c60*/  IMAD.WIDE.U32 R2, R8, c[0x0][0x178], RZ ;  /* 0x00005e0008027a25 */ /* 0x002fe200078e00ff */
[----:B------:R2:W-:Y:S01]  /*0c70*/  STL [R1], R174 ;  /* 0x000000ae01007387 */ /* 0x0005e20000100800 */
[----:B------:R-:W-:-:S02]  /*0c80*/  IADD3 R19, R64, 0x20, RZ ;  /* 0x0000002040137810 */ /* 0x000fc40007ffe0ff */
[----:B------:R-:W-:Y:S01]  /*0c90*/  IMAD.IADD R3, R3, 0x1, R0 ;  /* 0x0000000103037824 */ /* 0x000fe200078e0200 */
[----:B------:R-:W-:Y:S01]  /*0ca0*/  SHF.R.S32.HI R0, RZ, 0x1f, R56 ;  /* 0x0000001fff007819 */ /* 0x000fe20000011438 */
[----:B------:R-:W-:Y:S01]  /*0cb0*/  IMAD R8, R48, 0x80, R171 ;  /* 0x0000008030087824 */ /* 0x000fe200078e02ab */
[----:B------:R-:W-:Y:S01]  /*0cc0*/  SHF.R.S32.HI R23, RZ, 0x5, R162 ;  /* 0x00000005ff177819 */ /* 0x000fe200000114a2 */
[----:B------:R-:W-:Y:S01]  /*0cd0*/  IMAD.WIDE.U32 R2, R52, c[0x0][0x1b8], R2 ;  /* 0x00006e0034027a25 */ /* 0x000fe200078e0002 */
[----:B------:R-:W-:Y:S02]  /*0ce0*/  SEL R6, R0, RZ, !P2 ;  /* 0x000000ff00067207 */ /* 0x000fe40005000000 */
[----:B------:R-:W-:Y:S01]  /*0cf0*/  IADD3 R49, R64, 0x40, RZ ;  /* 0x0000004040317810 */ /* 0x000fe20007ffe0ff */
[----:B------:R-:W-:Y:S01]  /*0d00*/  @P0 IMAD.HI.U32 R7, R8, c[0x0][0x2c8], RZ ;  /* 0x0000b20008070a27 */ /* 0x000fe200078e00ff */
[----:B------:R-:W-:Y:S02]  /*0d10*/  ISETP.GE.AND P4, PT, R64, c[0x0][0x198], PT ;  /* 0x0000660040007a0c */ /* 0x000fe40003f86270 */
[----:B------:R-:W-:Y:S01]  /*0d20*/  ISETP.GE.AND P3, PT, R19, c[0x0][0x198], PT ;  /* 0x0000660013007a0c */ /* 0x000fe20003f66270 */
[----:B------:R-:W-:Y:S01]  /*0d30*/  IMAD.IADD R3, R3, 0x1, R5 ;  /* 0x0000000103037824 */ /* 0x000fe200078e0205 */
[----:B------:R-:W-:Y:S01]  /*0d40*/  ISETP.GE.AND P2, PT, R49, c[0x0][0x198], PT ;  /* 0x0000660031007a0c */ /* 0x000fe20003f46270 */
[----:B------:R-:W-:Y:S01]  /*0d50*/  IMAD.MOV.U32 R0, RZ, RZ, R8 ;  /* 0x000000ffff007224 */ /* 0x000fe200078e0008 */
[----:B------:R-:W-:Y:S01]  /*0d60*/  @P0 SHF.R.U32.HI R0, RZ, c[0x0][0x2cc], R7 ;  /* 0x0000b300ff000a19 */ /* 0x000fe20000011607 */
[----:B------:R-:W-:-:S02]  /*0d70*/  IMAD R5, R6, c[0x0][0x1c0], RZ ;  /* 0x0000700006057a24 */ /* 0x000fc400078e02ff */
[----:B------:R-:W-:-:S04]  /*0d80*/  IMAD.WIDE.U32 R2, R4, c[0x0][0x1c0], R2 ;  /* 0x0000700004027a25 */ /* 0x000fc800078e0002 */
[----:B------:R-:W-:Y:S01]  /*0d90*/  IMAD R6, R4, c[0x0][0x1c4], R5 ;  /* 0x0000710004067a24 */ /* 0x000fe200078e0205 */
[--C-:B------:R-:W-:Y:S01]  /*0da0*/  SHF.R.S32.HI R5, RZ, 0x1f, R0.reuse ;  /* 0x0000001fff057819 */ /* 0x100fe20000011400 */
[----:B------:R-:W-:Y:S02]  /*0db0*/  IMAD.MOV R4, RZ, RZ, -R0 ;  /* 0x000000ffff047224 */ /* 0x000fe400078e0a00 */
[----:B------:R-:W-:Y:S01]  /*0dc0*/  IMAD.IADD R3, R3, 0x1, R6 ;  /* 0x0000000103037824 */ /* 0x000fe200078e0206 */
[----:B------:R-:W-:Y:S01]  /*0dd0*/  LOP3.LUT R6, R20, 0xfffffff0, RZ, 0xc0, !PT ;  /* 0xfffffff014067812 */ /* 0x000fe200078ec0ff */
[----:B------:R-:W-:Y:S02]  /*0de0*/  IMAD R5, R5, c[0x0][0x1b0], RZ ;  /* 0x00006c0005057a24 */ /* 0x000fe400078e02ff */
[----:B------:R-:W-:Y:S02]  /*0df0*/  IMAD R4, R4, c[0x0][0x2c4], R8 ;  /* 0x0000b10004047a24 */ /* 0x000fe400078e0208 */
[----:B------:R-:W-:-:S02]  /*0e00*/  IMAD R5, R0, c[0x0][0x1b4], R5 ;  /* 0x00006d0000057a24 */ /* 0x000fc400078e0205 */
[----:B------:R-:W-:Y:S01]  /*0e10*/  IMAD.WIDE.U32 R2, R0, c[0x0][0x1b0], R2 ;  /* 0x00006c0000027a25 */ /* 0x000fe200078e0002 */
[----:B------:R-:W-:-:S03]  /*0e20*/  SHF.R.S32.HI R0, RZ, 0x1f, R4 ;  /* 0x0000001fff007819 */ /* 0x000fc60000011404 */
[----:B------:R-:W-:Y:S02]  /*0e30*/  IMAD.IADD R3, R3, 0x1, R5 ;  /* 0x0000000103037824 */ /* 0x000fe400078e0205 */
[----:B------:R-:W-:Y:S02]  /*0e40*/  IMAD R0, R0, c[0x0][0x1a8], RZ ;  /* 0x00006a0000007a24 */ /* 0x000fe400078e02ff */
[----:B------:R-:W-:Y:S02]  /*0e50*/  IMAD.SHL.U32 R5, R22, 0x40, RZ ;  /* 0x0000004016057824 */ /* 0x000fe400078e00ff */
[----:B------:R-:W-:Y:S02]  /*0e60*/  IMAD.IADD R18, R163, 0x1, -R6 ;  /* 0x00000001a3127824 */ /* 0x000fe400078e0a06 */
[C---:B------:R-:W-:Y:S01]  /*0e70*/  IMAD R7, R4.reuse, c[0x0][0x1ac], R0 ;  /* 0x00006b0004077a24 */ /* 0x040fe200078e0200 */
[----:B------:R-:W-:Y:S01]  /*0e80*/  LOP3.LUT R0, R5, 0xc0, RZ, 0xc0, !PT ;  /* 0x000000c005007812 */ /* 0x000fe200078ec0ff */
[----:B------:R-:W-:Y:S01]  /*0e90*/  IMAD.WIDE.U32 R2, R4, c[0x0][0x1a8], R2 ;  /* 0x00006a0004027a25 */ /* 0x000fe200078e0002 */
[----:B------:R-:W-:-:S02]  /*0ea0*/  LEA.HI R15, R18, R18, RZ, 0x1 ;  /* 0x00000012120f7211 */ /* 0x000fc400078f08ff */
[----:B------:R-:W-:Y:S01]  /*0eb0*/  SHF.R.U32.HI R5, RZ, 0x3, R0 ;  /* 0x00000003ff057819 */ /* 0x000fe20000011600 */
[----:B------:R-:W-:Y:S01]  /*0ec0*/  IMAD.IADD R4, R3, 0x1, R7 ;  /* 0x0000000103047824 */ /* 0x000fe200078e0207 */
[----:B------:R-:W-:Y:S02]  /*0ed0*/  LOP3.LUT R0, R0, 0x18, R64, 0xf8, !PT ;  /* 0x0000001800007812 */ /* 0x000fe400078ef840 */
[--C-:B------:R-:W-:Y:S02]  /*0ee0*/  SHF.R.S32.HI R6, RZ, 0x1, R15.reuse ;  /* 0x00000001ff067819 */ /* 0x100fe4000001140f */
[----:B------:R-:W-:Y:S02]  /*0ef0*/  SHF.R.S32.HI R3, RZ, 0x1f, R15 ;  /* 0x0000001fff037819 */ /* 0x000fe4000001140f */
[----:B------:R-:W-:Y:S02]  /*0f00*/  LEA R12, P0, R2, c[0x0][0x160], 0x1 ;  /* 0x00005800020c7a11 */ /* 0x000fe400078008ff */
[----:B------:R-:W-:-:S02]  /*0f10*/  LOP3.LUT R5, R0, R5, RZ, 0x3c, !PT ;  /* 0x0000000500057212 */ /* 0x000fc400078e3cff */
[----:B------:R-:W-:Y:S02]  /*0f20*/  LEA.HI R0, R3, R6, RZ, 0x2 ;  /* 0x0000000603007211 */ /* 0x000fe400078f10ff */
[----:B------:R-:W-:Y:S02]  /*0f30*/  LEA.HI R7, R17, R17, RZ, 0x1 ;  /* 0x0000001111077211 */ /* 0x000fe400078f08ff */
[----:B------:R-:W-:Y:S02]  /*0f40*/  LEA.HI.X R11, R2, c[0x0][0x164], R4, 0x1, P0 ;  /* 0x00005900020b7a11 */ /* 0x000fe400000f0c04 */
[----:B------:R-:W-:Y:S01]  /*0f50*/  ISETP.GE.AND P0, PT, R16, R13, PT ;  /* 0x0000000d1000720c */ /* 0x000fe20003f06270 */
[----:B------:R2:W1:Y:S01]  /*0f60*/  SHFL.IDX PT, R2, R12, RZ, 0x1c1f ;  /* 0x001c1fff0c027589 */ /* 0x00046200000e0000 */
[----:B------:R-:W-:Y:S02]  /*0f70*/  LOP3.LUT R4, R0, 0xfffffffc, RZ, 0xc0, !PT ;  /* 0xfffffffc00047812 */ /* 0x000fe400078ec0ff */
[----:B------:R-:W-:Y:S01]  /*0f80*/  LOP3.LUT R0, R7, 0x7fffffe, RZ, 0xc0, !PT ;  /* 0x07fffffe07007812 */ /* 0x000fe200078ec0ff */
[----:B------:R2:W3:Y:S02]  /*0f90*/  SHFL.IDX PT, R3, R11, RZ, 0x1c1f ;  /* 0x001c1fff0b037589 */ /* 0x0004e400000e0000 */
[----:B------:R-:W-:-:S02]  /*0fa0*/  IMAD.IADD R21, R6, 0x1, -R4 ;  /* 0x0000000106157824 */ /* 0x000fc400078e0a04 */
[----:B------:R-:W-:Y:S02]  /*0fb0*/  IMAD.IADD R0, R17, 0x1, -R0 ;  /* 0x0000000111007824 */ /* 0x000fe400078e0a00 */
[----:B------:R-:W-:Y:S01]  /*0fc0*/  IMAD.MOV.U32 R4, RZ, RZ, 0x10 ;  /* 0x00000010ff047424 */ /* 0x000fe200078e00ff */
[----:B------:R-:W-:Y:S01]  /*0fd0*/  LOP3.LUT P1, RZ, R21, 0x2, RZ, 0xc0, !PT ;  /* 0x0000000215ff7812 */ /* 0x000fe2000782c0ff */
[----:B------:R-:W-:-:S03]  /*0fe0*/  IMAD R0, R23, 0x8, R0 ;  /* 0x0000000817007824 */ /* 0x000fc600078e0200 */
[----:B------:R-:W-:Y:S01]  /*0ff0*/  SEL R4, R4, 0xfffffff0, !P1 ;  /* 0xfffffff004047807 */ /* 0x000fe20004800000 */
[----:B------:R-:W-:Y:S02]  /*1000*/  IMAD.U32 R226, R0, 0x20, R5 ;  /* 0x0000002000e27824 */ /* 0x000fe400078e0005 */
[----:B------:R-:W-:Y:S01]  /*1010*/  @!P5 IMAD.MOV.U32 R14, RZ, RZ, R56 ;  /* 0x000000ffff0ed224 */ /* 0x000fe200078e0038 */
[----:B------:R-:W-:Y:S05]  /*1020*/  @P0 BRA `(.L_x_26) ;  /* 0x000000e000000947 */ /* 0x000fea0003800000 */
[----:B-123--:R-:W-:Y:S01]  /*1030*/  SHF.R.S32.HI R5, RZ, 0x1f, R19 ;  /* 0x0000001fff057819 */ /* 0x00efe20000011413 */
[----:B------:R-:W-:Y:S01]  /*1040*/  IMAD.WIDE R8, R64, 0x2, R2 ;  /* 0x0000000240087825 */ /* 0x000fe200078e0202 */
[----:B------:R-:W-:Y:S02]  /*1050*/  SHF.R.S32.HI R0, RZ, 0x1f, R49 ;  /* 0x0000001fff007819 */ /* 0x000fe40000011431 */
[----:B------:R-:W-:Y:S02]  /*1060*/  LEA.HI R5, R5, R19, RZ, 0x3 ;  /* 0x0000001305057211 */ /* 0x000fe400078f18ff */
[----:B------:R-:W-:-:S02]  /*1070*/  LEA.HI R0, R0, R49, RZ, 0x3 ;  /* 0x0000003100007211 */ /* 0x000fc400078f18ff */
[----:B------:R-:W-:Y:S02]  /*1080*/  LOP3.LUT R5, R5, 0xfffffff8, RZ, 0xc0, !PT ;  /* 0xfffffff805057812 */ /* 0x000fe400078ec0ff */
[----:B------:R-:W-:Y:S01]  /*1090*/  LOP3.LUT R10, R0, 0xfffffff8, RZ, 0xc0, !PT ;  /* 0xfffffff8000a7812 */ /* 0x000fe200078ec0ff */
[----:B------:R-:W-:Y:S02]  /*10a0*/  IMAD.SHL.U32 R0, R226, 0x2, RZ ;  /* 0x00000002e2007824 */ /* 0x000fe400078e00ff */
[----:B------:R-:W-:-:S03]  /*10b0*/  IMAD.WIDE R6, R5, 0x2, R2 ;  /* 0x0000000205067825 */ /* 0x000fc600078e0202 */
[----:B------:R-:W-:Y:S01]  /*10c0*/  @!PT LDS RZ, [RZ] ;  /* 0x00000000fffff984 */ /* 0x000fe20000000800 */
[----:B------:R1:W-:Y:S01]  /*10d0*/  LDGSTS.E.BYPASS.LTC128B.128 [R0+0x6100], [R8.64], !P4 ;  /* 0x0610000008007fae */ /* 0x0003e2000e101d46 */
[----:B------:R-:W-:-:S03]  /*10e0*/  IMAD.WIDE R2, R10, 0x2, R2 ;  /* 0x000000020a027825 */ /* 0x000fc600078e0202 */
[----:B------:R1:W-:Y:S04]  /*10f0*/  LDGSTS.E.BYPASS.LTC128B.128 [R0+0x8100], [R6.64], !P3 ;  /* 0x0810000006007fae */ /* 0x0003e8000d901d46 */
[----:B------:R1:W-:Y:S02]  /*1100*/  LDGSTS.E.BYPASS.LTC128B.128 [R0+0xa100], [R2.64], !P2 ;  /* 0x0a10000002007fae */ /* 0x0003e4000d101d46 */
.L_x_26:
[----:B-123--:R-:W-:Y:S05]  /*1110*/  BSYNC B0 ;  /* 0x0000000000007941 */ /* 0x00efea0003800000 */
.L_x_25:
[----:B------:R-:W-:Y:S01]  /*1120*/  IADD3 R0, R16, 0x20, RZ ;  /* 0x0000002010007810 */ /* 0x000fe20007ffe0ff */
[----:B------:R1:W2:Y:S01]  /*1130*/  SHFL.IDX PT, R3, R11, 0x1, 0x1c1f ;  /* 0x003c1f000b037f89 */ /* 0x0002a200000e0000 */
[----:B------:R-:W-:Y:S02]  /*1140*/  BSSY B0, `(.L_x_27) ;  /* 0x0000012000007945 */ /* 0x000fe40003800000 */
[----:B------:R-:W-:Y:S01]  /*1150*/  ISETP.GE.AND P0, PT, R0, R13, PT ;  /* 0x0000000d0000720c */ /* 0x000fe20003f06270 */
[----:B------:R1:W3:-:S12]  /*1160*/  SHFL.IDX PT, R2, R12, 0x1, 0x1c1f ;  /* 0x003c1f000c027f89 */ /* 0x0002d800000e0000 */
[----:B------:R-:W-:Y:S05]  /*1170*/  @P0 BRA `(.L_x_28) ;  /* 0x000000e000000947 */ /* 0x000fea0003800000 */
[----:B------:R-:W-:Y:S01]  /*1180*/  SHF.R.S32.HI R5, RZ, 0x1f, R19 ;  /* 0x0000001fff057819 */ /* 0x000fe20000011413 */
[----:B--23--:R-:W-:Y:S01]  /*1190*/  IMAD.WIDE R8, R64, 0x2, R2 ;  /* 0x0000000240087825 */ /* 0x00cfe200078e0202 */
[----:B------:R-:W-:Y:S02]  /*11a0*/  SHF.R.S32.HI R0, RZ, 0x1f, R49 ;  /* 0x0000001fff007819 */ /* 0x000fe40000011431 */
[----:B------:R-:W-:Y:S02]  /*11b0*/  LEA.HI R5, R5, R19, RZ, 0x3 ;  /* 0x0000001305057211 */ /* 0x000fe400078f18ff */
[----:B------:R-:W-:Y:S02]  /*11c0*/  LEA.HI R0, R0, R49, RZ, 0x3 ;  /* 0x0000003100007211 */ /* 0x000fe400078f18ff */
[----:B------:R-:W-:Y:S02]  /*11d0*/  LOP3.LUT R5, R5, 0xfffffff8, RZ, 0xc0, !PT ;  /* 0xfffffff805057812 */ /* 0x000fe400078ec0ff */
[----:B------:R-:W-:Y:S01]  /*11e0*/  LOP3.LUT R10, R0, 0xfffffff8, RZ, 0xc0, !PT ;  /* 0xfffffff8000a7812 */ /* 0x000fe200078ec0ff */
[----:B------:R-:W-:-:S02]  /*11f0*/  IMAD.SHL.U32 R0, R226, 0x2, RZ ;  /* 0x00000002e2007824 */ /* 0x000fc400078e00ff */
[----:B------:R-:W-:-:S03]  /*1200*/  IMAD.WIDE R6, R5, 0x2, R2 ;  /* 0x0000000205067825 */ /* 0x000fc600078e0202 */
[----:B------:R-:W-:Y:S01]  /*1210*/  @!PT LDS RZ, [RZ] ;  /* 0x00000000fffff984 */ /* 0x000fe20000000800 */
[----:B------:R2:W-:Y:S01]  /*1220*/  LDGSTS.E.BYPASS.LTC128B.128 [R0+0x6900], [R8.64], !P4 ;  /* 0x0690000008007fae */ /* 0x0005e2000e101d46 */
[----:B------:R-:W-:-:S03]  /*1230*/  IMAD.WIDE R2, R10, 0x2, R2 ;  /* 0x000000020a027825 */ /* 0x000fc600078e0202 */
[----:B------:R2:W-:Y:S04]  /*1240*/  LDGSTS.E.BYPASS.LTC128B.128 [R0+0x8900], [R6.64], !P3 ;  /* 0x0890000006007fae */ /* 0x0005e8000d901d46 */
[----:B------:R2:W-:Y:S02]  /*1250*/  LDGSTS.E.BYPASS.LTC128B.128 [R0+0xa900], [R2.64], !P2 ;  /* 0x0a90000002007fae */ /* 0x0005e4000d101d46 */
.L_x_28:
[----:B------:R-:W-:Y:S05]  /*1260*/  BSYNC B0 ;  /* 0x0000000000007941 */ /* 0x000fea0003800000 */
.L_x_27:
[----:B--2---:R-:W-:Y:S01]  /*1270*/  IADD3 R0, R16, 0x40, RZ ;  /* 0x0000004010007810 */ /* 0x004fe20007ffe0ff */
[----:B------:R2:W4:Y:S01]  /*1280*/  SHFL.IDX PT, R3, R11, 0x2, 0x1c1f ;  /* 0x005c1f000b037f89 */ /* 0x00052200000e0000 */
[----:B------:R-:W-:Y:S02]  /*1290*/  BSSY B0, `(.L_x_29) ;  /* 0x0000012000007945 */ /* 0x000fe40003800000 */
[----:B------:R-:W-:Y:S01]  /*12a0*/  ISETP.GE.AND P0, PT, R0, R13, PT ;  /* 0x0000000d0000720c */ /* 0x000fe20003f06270 */
[----:B---3--:R2:W3:-:S12]  /*12b0*/  SHFL.IDX PT, R2, R12, 0x2, 0x1c1f ;  /* 0x005c1f000c027f89 */ /* 0x0084d800000e0000 */
[----:B------:R-:W-:Y:S05]  /*12c0*/  @P0 BRA `(.L_x_30) ;  /* 0x000000e000000947 */ /* 0x000fea0003800000 */
[----:B------:R-:W-:Y:S01]  /*12d0*/  SHF.R.S32.HI R5, RZ, 0x1f, R19 ;  /* 0x0000001fff057819 */ /* 0x000fe20000011413 */
[----:B---34-:R-:W-:Y:S01]  /*12e0*/  IMAD.WIDE R8, R64, 0x2, R2 ;  /* 0x0000000240087825 */ /* 0x018fe200078e0202 */
        /* <DEDUP_REMOVED lines=12> */
.L_x_30:
[----:B------:R-:W-:Y:S05]  /*13b0*/  BSYNC B0 ;  /* 0x0000000000007941 */ /* 0x000fea0003800000 */
.L_x_29:
[----:B------:R-:W-:Y:S01]  /*13c0*/  MOV R176, c[0x0][0x2b8] ;  /* 0x0000ae0000b07a02 */ /* 0x000fe20000000f00 */
[----:B---3--:R-:W-:Y:S01]  /*13d0*/  SHFL.IDX PT, R2, R12, 0x3, 0x1c1f ;  /* 0x007c1f000c027f89 */ /* 0x008fe200000e0000 */
[----:B------:R-:W-:Y:S01]  /*13e0*/  LEA R0, R174, R171, 0x6 ;  /* 0x000000abae007211 */ /* 0x000fe200078e30ff */
[----:B-----5:R-:W-:Y:S01]  /*13f0*/  IMAD.WIDE.U32 R172, R14, c[0x0][0x2b0], RZ ;  /* 0x0000ac000eac7a25 */ /* 0x020fe200078e00ff */
[----:B------:R-:W-:Y:S01]  /*1400*/  ISETP.NE.AND P5, PT, R176, 0x1, PT ;  /* 0x00000001b000780c */ /* 0x000fe20003fa5270 */
[----:B----4-:R-:W3:Y:S01]  /*1410*/  SHFL.IDX PT, R3, R11, 0x3, 0x1c1f ;  /* 0x007c1f000b037f89 */ /* 0x010ee200000e0000 */
[----:B------:R-:W-:-:S02]  /*1420*/  IADD3 R0, R0, -0x40, RZ ;  /* 0xffffffc000007810 */ /* 0x000fc40007ffe0ff */
[----:B------:R-:W-:Y:S02]  /*1430*/  SHF.R.S32.HI R5, RZ, 0x1f, R14 ;  /* 0x0000001fff057819 */ /* 0x000fe4000001140e */
[----:B------:R-:W-:Y:S02]  /*1440*/  IADD3 R7, R16, 0x60, RZ ;  /* 0x0000006010077810 */ /* 0x000fe40007ffe0ff */
[----:B------:R-:W-:Y:S01]  /*1450*/  SHF.R.S32.HI R9, RZ, 0x1f, R49 ;  /* 0x0000001fff097819 */ /* 0x000fe20000011431 */
[----:B------:R-:W-:Y:S01]  /*1460*/  IMAD R5, R5, c[0x0][0x2b0], RZ ;  /* 0x0000ac0005057a24 */ /* 0x000fe200078e02ff */
[----:B------:R-:W-:Y:S02]  /*1470*/  IADD3 R10, R0, R175, RZ ;  /* 0x000000af000a7210 */ /* 0x000fe40007ffe0ff */
[----:B------:R-:W-:Y:S01]  /*1480*/  SHF.L.U32 R226, R226, 0x1, RZ ;  /* 0x00000001e2e27819 */ /* 0x000fe200000006ff */
[----:B------:R-:W-:Y:S01]  /*1490*/  IMAD R8, R14, c[0x0][0x2b4], R5 ;  /* 0x0000ad000e087a24 */ /* 0x000fe200078e0205 */
[----:B------:R-:W-:Y:S01]  /*14a0*/  ISETP.GE.AND P1, PT, R0, R65, PT ;  /* 0x000000410000720c */ /* 0x000fe20003f26270 */
[----:B------:R-:W-:Y:S01]  /*14b0*/  @P5 IMAD.HI.U32 R6, R10, c[0x0][0x2bc], RZ ;  /* 0x0000af000a065a27 */ /* 0x000fe200078e00ff */
[----:B------:R-:W-:Y:S01]  /*14c0*/  ISETP.GE.AND P0, PT, R7, R13, PT ;  /* 0x0000000d0700720c */ /* 0x000fe20003f06270 */
[----:B------:R-:W-:Y:S01]  /*14d0*/  STL.64 [R1+0x20], R172 ;  /* 0x000020ac01007387 */ /* 0x000fe20000100a00 */
[----:B------:R-:W-:Y:S01]  /*14e0*/  LEA.HI R9, R9, R49, RZ, 0x3 ;  /* 0x0000003109097211 */ /* 0x000fe200078f18ff */
[----:B------:R-:W-:Y:S01]  /*14f0*/  IMAD.MOV.U32 R0, RZ, RZ, R10 ;  /* 0x000000ffff007224 */ /* 0x000fe200078e000a */
[----:B------:R-:W-:-:S02]  /*1500*/  @P5 SHF.R.U32.HI R0, RZ, c[0x0][0x2c0], R6 ;  /* 0x0000b000ff005a19 */ /* 0x000fc40000011606 */
[----:B------:R-:W-:Y:S02]  /*1510*/  SHF.R.S32.HI R6, RZ, 0x1f, R19 ;  /* 0x0000001fff067819 */ /* 0x000fe40000011413 */
[----:B------:R-:W-:Y:S02]  /*1520*/  LOP3.LUT R183, R9, 0xfffffff8, RZ, 0xc0, !PT ;  /* 0xfffffff809b77812 */ /* 0x000fe400078ec0ff */
[----:B------:R-:W-:Y:S02]  /*1530*/  LEA.HI R5, R6, R19, RZ, 0x3 ;  /* 0x0000001306057211 */ /* 0x000fe400078f18ff */
[----:B------:R-:W-:Y:S01]  /*1540*/  IADD3 R170, R173, R8, RZ ;  /* 0x00000008adaa7210 */ /* 0x000fe20007ffe0ff */
[----:B---3--:R-:W-:Y:S01]  /*1550*/  @!P0 IMAD.WIDE R6, R64, 0x2, R2 ;  /* 0x0000000240068825 */ /* 0x008fe200078e0202 */
[----:B------:R-:W-:Y:S02]  /*1560*/  LOP3.LUT R184, R5, 0xfffffff8, RZ, 0xc0, !PT ;  /* 0xfffffff805b87812 */ /* 0x000fe400078ec0ff */
[----:B------:R-:W-:-:S02]  /*1570*/  ISETP.GT.OR P1, PT, R171, 0x3f, P1 ;  /* 0x0000003fab00780c */ /* 0x000fc40000f24670 */
[----:B------:R-:W-:Y:S01]  /*1580*/  MOV R227, RZ ;  /* 0x000000ff00e37202 */ /* 0x000fe20000000f00 */
[--C-:B------:R-:W-:Y:S01]  /*1590*/  @!P0 IMAD.WIDE R8, R184, 0x2, R2.reuse ;  /* 0x00000002b8088825 */ /* 0x100fe200078e0202 */
[----:B------:R-:W-:Y:S01]  /*15a0*/  @!PT LDS RZ, [RZ] ;  /* 0x00000000fffff984 */ /* 0x000fe20000000800 */
[----:B------:R3:W-:Y:S03]  /*15b0*/  @!P0 LDGSTS.E.BYPASS.LTC128B.128 [R226+0x7900], [R6.64], !P4 ;  /* 0x0790000006e28fae */ /* 0x0007e6000e101d46 */
[----:B------:R-:W-:Y:S01]  /*15c0*/  @!P0 IMAD.WIDE R2, R183, 0x2, R2 ;  /* 0x00000002b7028825 */ /* 0x000fe200078e0202 */
[----:B------:R4:W-:Y:S04]  /*15d0*/  @!P0 LDGSTS.E.BYPASS.LTC128B.128 [R226+0x9900], [R8.64], !P3 ;  /* 0x0990000008e28fae */ /* 0x0009e8000d901d46 */
[----:B------:R1:W-:Y:S01]  /*15e0*/  @!P0 LDGSTS.E.BYPASS.LTC128B.128 [R226+0xb900], [R2.64], !P2 ;  /* 0x0b90000002e28fae */ /* 0x0003e2000d101d46 */
[----:B------:R-:W-:-:S03]  /*15f0*/  @!P1 IADD3 R5, P5, R0, R172, RZ ;  /* 0x000000ac00059210 */ /* 0x000fc60007fbe0ff */
[----:B------:R-:W0:Y:S01]  /*1600*/  LDGDEPBAR ;  /* 0x00000000000079af */ /* 0x000e220000000000 */
[----:B------:R-:W-:Y:S01]  /*1610*/  IMAD.WIDE.U32 R168, R52, c[0x0][0x1e8], RZ ;  /* 0x00007a0034a87a25 */ /* 0x000fe200078e00ff */
[----:B------:R-:W-:Y:S02]  /*1620*/  SHF.R.S32.HI R14, RZ, 0x4, R20 ;  /* 0x00000004ff0e7819 */ /* 0x000fe40000011414 */
[----:B-12---:R-:W-:Y:S01]  /*1630*/  LOP3.LUT R12, R24, 0xfffffff8, RZ, 0xc0, !PT ;  /* 0xfffffff8180c7812 */ /* 0x006fe200078ec0ff */
[----:B------:R-:W-:Y:S01]  /*1640*/  STL [R1+0x28], R170 ;  /* 0x000028aa01007387 */ /* 0x000fe20000100800 */
[----:B---3--:R-:W-:Y:S02]  /*1650*/  @!P1 LEA.HI.X.SX32 R7, R0, R170, 0x1, P5 ;  /* 0x000000aa00079211 */ /* 0x008fe400028f0eff */
[----:B------:R-:W-:-:S04]  /*1660*/  @!P1 LEA R6, P4, R5, c[0x0][0x2a0], 0x2 ;  /* 0x0000a80005069a11 */ /* 0x000fc800078810ff */
[----:B------:R-:W-:Y:S01]  /*1670*/  @!P1 LEA.HI.X R7, R5, c[0x0][0x2a4], R7, 0x2, P4 ;  /* 0x0000a90005079a11 */ /* 0x000fe200020f1407 */
[----:B------:R-:W-:Y:S06]  /*1680*/  BAR.SYNC.DEFER_BLOCKING 0x0 ;  /* 0x0000000000007b1d */ /* 0x000fec0000010000 */
[----:B------:R-:W4:Y:S01]  /*1690*/  @!P1 LDG.E R227, [R6.64] ;  /* 0x0000000606e39981 */ /* 0x000f22000c1e1900 */
[----:B------:R-:W-:Y:S01]  /*16a0*/  IMAD.MOV R0, RZ, RZ, -R0 ;  /* 0x000000ffff007224 */ /* 0x000fe200078e0a00 */
[----:B------:R-:W-:Y:S01]  /*16b0*/  ISETP.GE.AND P6, PT, R64, c[0x0][0x1d4], PT ;  /* 0x0000750040007a0c */ /* 0x000fe20003fc6270 */
[----:B------:R-:W-:Y:S01]  /*16c0*/  IMAD.WIDE.U32 R24, R52, c[0x0][0x210], RZ ;  /* 0x0000840034187a25 */ /* 0x000fe200078e00ff */
[----:B------:R-:W-:-:S02]  /*16d0*/  ISETP.GE.AND P5, PT, R19, c[0x0][0x1d4], PT ;  /* 0x0000750013007a0c */ /* 0x000fc40003fa6270 */
[----:B------:R-:W-:Y:S01]  /*16e0*/  IADD3 R12, -R12, R163, RZ ;  /* 0x000000a30c0c7210 */ /* 0x000fe20007ffe1ff */
[----:B------:R-:W-:Y:S01]  /*16f0*/  IMAD R228, R0, c[0x0][0x2b8], R10 ;  /* 0x0000ae0000e47a24 */ /* 0x000fe200078e020a */
[----:B------:R-:W-:Y:S02]  /*1700*/  SHF.R.S32.HI R10, RZ, 0x1f, R18 ;  /* 0x0000001fff0a7819 */ /* 0x000fe40000011412 */
[----:B------:R-:W-:Y:S01]  /*1710*/  LEA.HI R13, R12, R12, RZ, 0x1 ;  /* 0x0000000c0c0d7211 */ /* 0x000fe200078f08ff */
[----:B------:R-:W-:Y:S01]  /*1720*/  IMAD.WIDE.U32 R2, R228, c[0x0][0x1e0], RZ ;  /* 0x00007800e4027a25 */ /* 0x000fe200078e00ff */
[----:B------:R-:W-:Y:S02]  /*1730*/  SHF.R.S32.HI R5, RZ, 0x1f, R228 ;  /* 0x0000001fff057819 */ /* 0x000fe400000114e4 */
[----:B------:R-:W-:Y:S02]  /*1740*/  ISETP.GE.AND P4, PT, R49, c[0x0][0x1d4], PT ;  /* 0x0000750031007a0c */ /* 0x000fe40003f86270 */
[----:B------:R-:W-:Y:S01]  /*1750*/  ISETP.GE.AND P2, PT, R64, c[0x0][0x1d4], PT ;  /* 0x0000750040007a0c */ /* 0x000fe20003f46270 */
[C---:B------:R-:W-:Y:S01]  /*1760*/  IMAD R0, R5.reuse, c[0x0][0x1e0], RZ ;  /* 0x0000780005007a24 */ /* 0x040fe200078e02ff */
[----:B------:R-:W-:Y:S01]  /*1770*/  SHF.R.S32.HI R166, RZ, 0x1f, R64 ;  /* 0x0000001fffa67819 */ /* 0x000fe20000011440 */
[----:B------:R-:W-:Y:S01]  /*1780*/  IMAD R5, R5, c[0x0][0x208], RZ ;  /* 0x0000820005057a24 */ /* 0x000fe200078e02ff */
[----:B------:R-:W-:Y:S01]  /*1790*/  SHF.R.S32.HI R165, RZ, 0x1f, R184 ;  /* 0x0000001fffa57819 */ /* 0x000fe200000114b8 */
[C---:B------:R-:W-:Y:S01]  /*17a0*/  IMAD R0, R228.reuse, c[0x0][0x1e4], R0 ;  /* 0x00007900e4007a24 */ /* 0x040fe200078e0200 */
[----:B------:R-:W-:Y:S01]  /*17b0*/  SHF.R.S32.HI R164, RZ, 0x1f, R183 ;  /* 0x0000001fffa47819 */ /* 0x000fe200000114b7 */
[----:B------:R-:W-:-:S03]  /*17c0*/  IMAD R5, R228, c[0x0][0x20c], R5 ;  /* 0x00008300e4057a24 */ /* 0x000fc600078e0205 */
[----:B------:R-:W-:Y:S01]  /*17d0*/  IADD3 R3, R3, R0, RZ ;  /* 0x0000000003037210 */ /* 0x000fe20007ffe0ff */
[----:B------:R-:W-:-:S04]  /*17e0*/  IMAD R0, R55, c[0x0][0x1e8], RZ ;  /* 0x00007a0037007a24 */ /* 0x000fc800078e02ff */
[----:B------:R-:W-:-:S05]  /*17f0*/  IMAD R0, R52, c[0x0][0x1ec], R0 ;  /* 0x00007b0034007a24 */ /* 0x000fca00078e0200 */
[----:B------:R-:W-:Y:S02]  /*1800*/  IADD3 R167, R169, R0, RZ ;  /* 0x00000000a9a77210 */ /* 0x000fe40007ffe0ff */
[----:B----4-:R-:W-:Y:S01]  /*1810*/  SHF.R.S32.HI R9, RZ, 0x1f, R227 ;  /* 0x0000001fff097819 */ /* 0x010fe200000114e3 */
[----:B------:R-:W-:-:S04]  /*1820*/  IMAD.WIDE.U32 R6, R227, c[0x0][0x1f0], R2 ;  /* 0x00007c00e3067a25 */ /* 0x000fc800078e0002 */
[----:B------:R-:W-:Y:S01]  /*1830*/  IMAD R8, R9, c[0x0][0x1f0], RZ ;  /* 0x00007c0009087a24 */ /* 0x000fe200078e02ff */
[----:B------:R-:W-:Y:S01]  /*1840*/  IADD3 R0, P0, R168, R6, RZ ;  /* 0x00000006a8007210 */ /* 0x000fe20007f1e0ff */
[----:B------:R-:W-:-:S04]  /*1850*/  IMAD.WIDE.U32 R2, R228, c[0x0][0x208], RZ ;  /* 0x00008200e4027a25 */ /* 0x000fc800078e00ff */
[----:B------:R-:W-:Y:S01]  /*1860*/  IMAD R8, R227, c[0x0][0x1f4], R8 ;  /* 0x00007d00e3087a24 */ /* 0x000fe200078e0208 */
[----:B------:R-:W-:Y:S02]  /*1870*/  IADD3 R3, R3, R5, RZ ;  /* 0x0000000503037210 */ /* 0x000fe40007ffe0ff */
[----:B------:R-:W-:Y:S02]  /*1880*/  LOP3.LUT R5, R15, 0x7fffffe, RZ, 0xc0, !PT ;  /* 0x07fffffe0f057812 */ /* 0x000fe400078ec0ff */
[----:B------:R-:W-:Y:S01]  /*1890*/  IADD3.X R6, R167, R7, R8, P0, !PT ;  /* 0x00000007a7067210 */ /* 0x000fe200007fe408 */
[----:B------:R-:W-:Y:S01]  /*18a0*/  IMAD.WIDE.U32 R2, R227, c[0x0][0x218], R2 ;  /* 0x00008600e3027a25 */ /* 0x000fe200078e0002 */
[----:B------:R-:W-:Y:S02]  /*18b0*/  LEA R16, P0, R0, c[0x0][0x1c8], 0x1 ;  /* 0x0000720000107a11 */ /* 0x000fe400078008ff */
[----:B------:R-:W-:Y:S02]  /*18c0*/  IADD3 R150, R18, -R5, RZ ;  /* 0x8000000512967210 */ /* 0x000fe40007ffe0ff */
[----:B------:R-:W-:-:S02]  /*18d0*/  LEA.HI.X R15, R0, c[0x0][0x1cc], R6, 0x1, P0 ;  /* 0x00007300000f7a11 */ /* 0x000fc400000f0c06 */
[----:B------:R-:W-:Y:S01]  /*18e0*/  LEA R0, R174, 0xffffffc0, 0x6 ;  /* 0xffffffc0ae007811 */ /* 0x000fe200078e30ff */
[----:B------:R-:W-:Y:S01]  /*18f0*/  SHFL.IDX PT, R6, R16, RZ, 0x1c1f ;  /* 0x001c1fff10067589 */ /* 0x000fe200000e0000 */
[----:B------:R-:W-:Y:S02]  /*1900*/  LEA.HI R8, R20, R14, RZ, 0x1 ;  /* 0x0000000e14087211 */ /* 0x000fe400078f08ff */
[----:B------:R-:W-:Y:S01]  /*1910*/  LEA.HI R20, R10, R18, RZ, 0x3 ;  /* 0x000000120a147211 */ /* 0x000fe200078f18ff */
[----:B------:R-:W1:Y:S01]  /*1920*/  SHFL.IDX PT, R7, R15, RZ, 0x1c1f ;  /* 0x001c1fff0f077589 */ /* 0x000e6200000e0000 */
[----:B------:R-:W-:Y:S01]  /*1930*/  IMAD.IADD R151, R65, 0x1, -R0 ;  /* 0x0000000141977824 */ /* 0x000fe200078e0a00 */
[----:B------:R-:W-:Y:S01]  /*1940*/  LOP3.LUT R8, R8, 0xfffffffe, RZ, 0xc0, !PT ;  /* 0xfffffffe08087812 */ /* 0x000fe200078ec0ff */
[----:B------:R-:W-:-:S03]  /*1950*/  IMAD R0, R55, c[0x0][0x210], RZ ;  /* 0x0000840037007a24 */ /* 0x000fc600078e02ff */
[----:B------:R-:W-:Y:S01]  /*1960*/  IADD3 R48, -R17, R151, RZ ;  /* 0x0000009711307210 */ /* 0x000fe20007ffe1ff */
[----:B------:R-:W-:Y:S01]  /*1970*/  IMAD R5, R52, c[0x0][0x214], R0 ;  /* 0x0000850034057a24 */ /* 0x000fe200078e0200 */
[----:B------:R-:W-:Y:S01]  /*1980*/  IADD3 R14, R14, -R8, RZ ;  /* 0x800000080e0e7210 */ /* 0x000fe20007ffe0ff */
[----:B------:R-:W-:Y:S01]  /*1990*/  IMAD R0, R9, c[0x0][0x218], RZ ;  /* 0x0000860009007a24 */ /* 0x000fe200078e02ff */
[----:B------:R-:W-:Y:S01]  /*19a0*/  ISETP.GE.AND P1, PT, R48, 0x1, PT ;  /* 0x000000013000780c */ /* 0x000fe20003f26270 */
[----:B------:R-:W-:Y:S01]  /*19b0*/  IMAD.IADD R11, R25, 0x1, R5 ;  /* 0x00000001190b7824 */ /* 0x000fe200078e0205 */
[----:B------:R-:W-:Y:S01]  /*19c0*/  IADD3 R5, P0, R24, R2, RZ ;  /* 0x0000000218057210 */ /* 0x000fe20007f1e0ff */
[----:B------:R-:W-:-:S05]  /*19d0*/  IMAD R0, R227, c[0x0][0x21c], R0 ;  /* 0x00008700e3007a24 */ /* 0x000fca00078e0200 */
[----:B------:R-:W-:Y:S02]  /*19e0*/  IADD3.X R0, R11, R3, R0, P0, !PT ;  /* 0x000000030b007210 */ /* 0x000fe400007fe400 */
[----:B------:R-:W-:Y:S02]  /*19f0*/  LEA R10, P0, R5, c[0x0][0x1f8], 0x1 ;  /* 0x00007e00050a7a11 */ /* 0x000fe400078008ff */
[----:B------:R-:W-:Y:S01]  /*1a00*/  LOP3.LUT R11, R13, 0x7fffffe, RZ, 0xc0, !PT ;  /* 0x07fffffe0d0b7812 */ /* 0x000fe200078ec0ff */
[----:B-1----:R-:W-:Y:S01]  /*1a10*/  @P1 IMAD.WIDE R8, R64, 0x2, R6 ;  /* 0x0000000240081825 */ /* 0x002fe200078e0206 */
[----:B------:R-:W-:Y:S01]  /*1a20*/  LEA.HI.X R0, R5, c[0x0][0x1fc], R0, 0x1, P0 ;  /* 0x00007f0005007a11 */ /* 0x000fe200000f0c00 */
[----:B------:R-:W-:Y:S01]  /*1a30*/  SHFL.IDX PT, R17, R10, RZ, 0x1c1f ;  /* 0x001c1fff0a117589 */ /* 0x000fe200000e0000 */
[----:B------:R-:W-:Y:S01]  /*1a40*/  IADD3 R18, R12, -R11, RZ ;  /* 0x8000000b0c127210 */ /* 0x000fe20007ffe0ff */
[--C-:B------:R-:W-:Y:S01]  /*1a50*/  @P1 IMAD.WIDE R2, R184, 0x2, R6.reuse ;  /* 0x00000002b8021825 */ /* 0x100fe200078e0206 */
[----:B------:R-:W-:Y:S01]  /*1a60*/  SHF.L.U32 R5, R21, 0x6, RZ ;  /* 0x0000000615057819 */ /* 0x000fe200000006ff */
[----:B------:R1:W-:Y:S01]  /*1a70*/  @P1 LDGSTS.E.BYPASS.LTC128B.128 [R226+0x3100], [R8.64], !P6 ;  /* 0x0310000008e21fae */ /* 0x0003e2000f101d46 */
[----:B------:R-:W-:Y:S01]  /*1a80*/  ISETP.GT.AND P0, PT, R48, 0x20, PT ;  /* 0x000000203000780c */ /* 0x000fe20003f04270 */
[----:B------:R-:W-:Y:S01]  /*1a90*/  @P1 IMAD.WIDE R6, R183, 0x2, R6 ;  /* 0x00000002b7061825 */ /* 0x000fe200078e0206 */
[----:B------:R-:W-:Y:S01]  /*1aa0*/  LOP3.LUT R5, R5, 0xc0, RZ, 0xc0, !PT ;  /* 0x000000c005057812 */ /* 0x000fe200078ec0ff */
[----:B------:R2:W-:Y:S01]  /*1ab0*/  @P1 LDGSTS.E.BYPASS.LTC128B.128 [R226+0x4100], [R2.64], !P5 ;  /* 0x0410000002e21fae */ /* 0x0005e2000e901d46 */
[----:B------:R-:W-:-:S03]  /*1ac0*/  LEA R18, R14, R18, 0x3 ;  /* 0x000000120e127211 */ /* 0x000fc600078e18ff */
[----:B------:R-:W-:Y:S04]  /*1ad0*/  SHFL.IDX PT, R12, R0, RZ, 0x1c1f ;  /* 0x001c1fff000c7589 */ /* 0x000fe800000e0000 */
[----:B------:R3:W-:Y:S04]  /*1ae0*/  SHFL.IDX PT, R11, R0, 0x1, 0x1c1f ;  /* 0x003c1f00000b7f89 */ /* 0x0007e800000e0000 */
[----:B------:R4:W-:Y:S04]  /*1af0*/  @P1 LDGSTS.E.BYPASS.LTC128B.128 [R226+0x5100], [R6.64], !P4 ;  /* 0x0510000006e21fae */ /* 0x0009e8000e101d46 */
[----:B------:R-:W-:Y:S01]  /*1b00*/  SHFL.IDX PT, R10, R10, 0x1, 0x1c1f ;  /* 0x003c1f000a0a7f89 */ /* 0x000fe200000e0000 */
[----:B-1----:R-:W-:Y:S01]  /*1b10*/  SHF.L.U32 R8, R14, 0x3, RZ ;  /* 0x000000030e087819 */ /* 0x002fe200000006ff */
[----:B------:R-:W-:-:S02]  /*1b20*/  IMAD.SHL.U32 R9, R22, 0x8, RZ ;  /* 0x0000000816097824 */ /* 0x000fc400078e00ff */
[----:B--2---:R-:W-:Y:S01]  /*1b30*/  SHFL.IDX PT, R2, R16, 0x1, 0x1c1f ;  /* 0x003c1f0010027f89 */ /* 0x004fe200000e0000 */
[----:B------:R-:W-:Y:S02]  /*1b40*/  LOP3.LUT R8, R5, 0x8, R8, 0xf8, !PT ;  /* 0x0000000805087812 */ /* 0x000fe400078ef808 */
[----:B------:R-:W-:Y:S01]  /*1b50*/  SHF.R.U32.HI R5, RZ, 0x3, R5 ;  /* 0x00000003ff057819 */ /* 0x000fe20000011605 */
[----:B------:R-:W4:Y:S01]  /*1b60*/  SHFL.IDX PT, R3, R15, 0x1, 0x1c1f ;  /* 0x003c1f000f037f89 */ /* 0x000f2200000e0000 */
[----:B---3--:R-:W-:Y:S02]  /*1b70*/  SHF.R.S32.HI R0, RZ, 0x1, R13 ;  /* 0x00000001ff007819 */ /* 0x008fe4000001140d */
[----:B------:R-:W-:Y:S02]  /*1b80*/  LOP3.LUT R149, R8, R5, RZ, 0x3c, !PT ;  /* 0x0000000508957212 */ /* 0x000fe400078e3cff */
[C---:B------:R-:W-:Y:S02]  /*1b90*/  LOP3.LUT P3, RZ, R0.reuse, 0x2, RZ, 0xc0, !PT ;  /* 0x0000000200ff7812 */ /* 0x040fe4000786c0ff */
[----:B------:R-:W-:-:S04]  /*1ba0*/  SHF.L.U32 R0, R0, 0x6, RZ ;  /* 0x0000000600007819 */ /* 0x000fc800000006ff */
[----:B------:R-:W-:-:S04]  /*1bb0*/  LOP3.LUT R0, R0, 0xc0, RZ, 0xc0, !PT ;  /* 0x000000c000007812 */ /* 0x000fc800078ec0ff */
[----:B------:R-:W-:Y:S02]  /*1bc0*/  LOP3.LUT R5, R0, 0x8, R9, 0xf8, !PT ;  /* 0x0000000800057812 */ /* 0x000fe400078ef809 */
[----:B------:R-:W-:-:S04]  /*1bd0*/  SHF.R.U32.HI R0, RZ, 0x3, R0 ;  /* 0x00000003ff007819 */ /* 0x000fc80000011600 */
[----:B------:R-:W-:Y:S02]  /*1be0*/  LOP3.LUT R5, R5, R0, RZ, 0x3c, !PT ;  /* 0x0000000005057212 */ /* 0x000fe400078e3cff */
[----:B------:R-:W-:Y:S01]  /*1bf0*/  SHF.L.U32 R0, R20, 0x5, RZ ;  /* 0x0000000514007819 */ /* 0x000fe200000006ff */
[----:B----4-:R-:W-:-:S03]  /*1c00*/  @P0 IMAD.WIDE R6, R64, 0x2, R2 ;  /* 0x0000000240060825 */ /* 0x010fc600078e0202 */
[----:B------:R-:W-:Y:S01]  /*1c10*/  LOP3.LUT R148, R0, 0xffffff00, RZ, 0xc0, !PT ;  /* 0xffffff0000947812 */ /* 0x000fe200078ec0ff */
[--C-:B------:R-:W-:Y:S01]  /*1c20*/  @P0 IMAD.WIDE R8, R184, 0x2, R2.reuse ;  /* 0x00000002b8080825 */ /* 0x100fe200078e0202 */
[----:B------:R1:W-:Y:S02]  /*1c30*/  @P0 LDGSTS.E.BYPASS.LTC128B.128 [R226+0x3900], [R6.64], !P6 ;  /* 0x0390000006e20fae */ /* 0x0003e4000f101d46 */
[----:B------:R-:W-:Y:S01]  /*1c40*/  LEA R0, R23, R148, 0x9 ;  /* 0x0000009417007211 */ /* 0x000fe200078e48ff */
[----:B------:R-:W-:Y:S01]  /*1c50*/  @P0 IMAD.WIDE R2, R183, 0x2, R2 ;  /* 0x00000002b7020825 */ /* 0x000fe200078e0202 */
[----:B------:R2:W-:Y:S02]  /*1c60*/  @P0 LDGSTS.E.BYPASS.LTC128B.128 [R226+0x4900], [R8.64], !P5 ;  /* 0x0490000008e20fae */ /* 0x0005e4000e901d46 */
[----:B------:R-:W-:Y:S01]  /*1c70*/  LEA R0, R150, R0, 0x5 ;  /* 0x0000000096007211 */ /* 0x000fe200078e28ff */
[----:B------:R-:W-:Y:S01]  /*1c80*/  IMAD.WIDE R14, R64, 0x2, RZ ;  /* 0x00000002400e7825 */ /* 0x000fe200078e02ff */
[----:B------:R3:W-:Y:S03]  /*1c90*/  @P0 LDGSTS.E.BYPASS.LTC128B.128 [R226+0x5900], [R2.64], !P4 ;  /* 0x0590000002e20fae */ /* 0x0007e6000e101d46 */
[----:B------:R-:W-:Y:S01]  /*1ca0*/  IMAD.IADD R0, R149, 0x1, R0 ;  /* 0x0000000195007824 */ /* 0x000fe200078e0200 */
[----:B------:R-:W0:Y:S01]  /*1cb0*/  LDGDEPBAR ;  /* 0x00000000000079af */ /* 0x000e220000000000 */
[----:B------:R-:W-:-:S03]  /*1cc0*/  IADD3 R50, P1, R17, R14, RZ ;  /* 0x0000000e11327210 */ /* 0x000fc60007f3e0ff */
[----:B------:R-:W-:Y:S02]  /*1cd0*/  SHF.L.U32 R224, R0, 0x1, RZ ;  /* 0x0000000100e07819 */ /* 0x000fe400000006ff */
[----:B------:R-:W-:Y:S01]  /*1ce0*/  IMAD.X R51, R12, 0x1, R15, P1 ;  /* 0x000000010c337824 */ /* 0x000fe200008e060f */
[----:B------:R-:W-:Y:S02]  /*1cf0*/  IADD3 R46, P1, R14, R10, RZ ;  /* 0x0000000a0e2e7210 */ /* 0x000fe40007f3e0ff */
[----:B------:R-:W-:Y:S02]  /*1d00*/  IMAD R225, R4, 0x2, R224 ;  /* 0x0000000204e17824 */ /* 0x000fe400078e02e0 */
[----:B------:R-:W-:Y:S01]  /*1d10*/  IADD3.X R47, R15, R11, RZ, P1, !PT ;  /* 0x0000000b0f2f7210 */ /* 0x000fe20000ffe4ff */
[----:B-1----:R-:W-:-:S04]  /*1d20*/  IMAD.WIDE R6, R184, 0x2, RZ ;  /* 0x00000002b8067825 */ /* 0x002fc800078e02ff */
[----:B--2---:R-:W-:Y:S01]  /*1d30*/  IMAD.WIDE R8, R183, 0x2, RZ ;  /* 0x00000002b7087825 */ /* 0x004fe200078e02ff */
[----:B------:R-:W-:Y:S02]  /*1d40*/  IADD3 R44, P1, R17, R6, RZ ;  /* 0x00000006112c7210 */ /* 0x000fe40007f3e0ff */
[----:B------:R-:W-:Y:S01]  /*1d50*/  IADD3 R38, P0, R6, R10, RZ ;  /* 0x0000000a06267210 */ /* 0x000fe20007f1e0ff */
[----:B---3--:R-:W-:Y:S01]  /*1d60*/  IMAD.U32 R3, R18, 0x20, R5 ;  /* 0x0000002012037824 */ /* 0x008fe200078e0005 */
[----:B------:R-:W-:-:S04]  /*1d70*/  DEPBAR.LE SB0, 0x1 ;  /* 0x000080400000791a */ /* 0x000fc80000000000 */
[----:B------:R-:W-:-:S04]  /*1d80*/  DEPBAR.LE SB0, 0x0 ;  /* 0x000080000000791a */ /* 0x000fc80000000000 */
[----:B------:R-:W-:Y:S01]  /*1d90*/  BAR.SYNC.DEFER_BLOCKING 0x0 ;  /* 0x0000000000007b1d */ /* 0x000fe20000010000 */
[----:B------:R-:W-:Y:S02]  /*1da0*/  IADD3.X R45, R12, R7, RZ, P1, !PT ;  /* 0x000000070c2d7210 */ /* 0x000fe40000ffe4ff */
[----:B------:R-:W-:Y:S02]  /*1db0*/  IADD3.X R39, R7, R11, RZ, P0, !PT ;  /* 0x0000000b07277210 */ /* 0x000fe400007fe4ff */
[----:B------:R-:W-:Y:S02]  /*1dc0*/  IADD3 R36, P1, R17, R8, RZ ;  /* 0x0000000811247210 */ /* 0x000fe40007f3e0ff */
[----:B------:R-:W-:Y:S02]  /*1dd0*/  IADD3 R6, P0, R8, R10, RZ ;  /* 0x0000000a08067210 */ /* 0x000fe40007f1e0ff */
[----:B------:R-:W-:Y:S02]  /*1de0*/  SHF.L.U32 R220, R3, 0x1, RZ ;  /* 0x0000000103dc7819 */ /* 0x000fe400000006ff */
[----:B------:R-:W-:-:S02]  /*1df0*/  MOV R2, 0x10 ;  /* 0x0000001000027802 */ /* 0x000fc40000000f00 */
[----:B------:R-:W-:Y:S02]  /*1e00*/  IADD3.X R37, R12, R9, RZ, P1, !PT ;  /* 0x000000090c257210 */ /* 0x000fe40000ffe4ff */
[----:B------:R-:W-:Y:S02]  /*1e10*/  IADD3.X R7, R9, R11, RZ, P0, !PT ;  /* 0x0000000b09077210 */ /* 0x000fe400007fe4ff */
[----:B------:R-:W-:Y:S02]  /*1e20*/  ISETP.LT.OR P0, PT, R48, 0x1, P2 ;  /* 0x000000013000780c */ /* 0x000fe40001701670 */
[----:B------:R-:W-:Y:S02]  /*1e30*/  SEL R2, R2, 0xfffffff0, !P3 ;  /* 0xfffffff002027807 */ /* 0x000fe40005800000 */
[----:B------:R-:W-:Y:S02]  /*1e40*/  ISETP.GE.AND P1, PT, R19, c[0x0][0x1d4], PT ;  /* 0x0000750013007a0c */ /* 0x000fe40003f26270 */
[----:B------:R-:W-:Y:S01]  /*1e50*/  LEA R0, R2, R220, 0x1 ;  /* 0x000000dc02007211 */ /* 0x000fe200078e08ff */
[----:B------:R-:W-:Y:S01]  /*1e60*/  LDSM.16.M88.4 R8, [R224+0x7100] ;  /* 0x00710000e008783b */ /* 0x000fe20000000200 */
[----:B------:R-:W-:-:S03]  /*1e70*/  ISETP.LT.OR P2, PT, R48, 0x21, P2 ;  /* 0x000000213000780c */ /* 0x000fc60001741670 */
[----:B------:R-:W1:Y:S04]  /*1e80*/  LDSM.16.M88.4 R20, [R220+0x3100] ;  /* 0x00310000dc14783b */ /* 0x000e680000000200 */
[----:B------:R-:W2:Y:S04]  /*1e90*/  LDSM.16.M88.4 R32, [R220+0x3500] ;  /* 0x00350000dc20783b */ /* 0x000ea80000000200 */
[----:B------:R-:W3:Y:S04]  /*1ea0*/  LDSM.16.M88.4 R28, [R220+0x3900] ;  /* 0x00390000dc1c783b */ /* 0x000ee80000000200 */
[----:B------:R-:W4:Y:S04]  /*1eb0*/  LDSM.16.M88.4 R24, [R220+0x3d00] ;  /* 0x003d0000dc18783b */ /* 0x000f280000000200 */
[----:B------:R-:W3:Y:S04]  /*1ec0*/  LDSM.16.M88.4 R12, [R224+0x6100] ;  /* 0x00610000e00c783b */ /* 0x000ee80000000200 */
[----:B------:R-:W-:Y:S04]  /*1ed0*/  LDSM.16.M88.4 R56, [R0+0x3100] ;  /* 0x003100000038783b */ /* 0x000fe80000000200 */
[----:B------:R-:W-:Y:S04]  /*1ee0*/  LDSM.16.M88.4 R84, [R0+0x3500] ;  /* 0x003500000054783b */ /* 0x000fe80000000200 */
[----:B------:R-:W-:Y:S04]  /*1ef0*/  LDSM.16.M88.4 R96, [R0+0x3900] ;  /* 0x003900000060783b */ /* 0x000fe80000000200 */
[----:B------:R4:W-:Y:S04]  /*1f00*/  LDSM.16.M88.4 R108, [R0+0x3d00] ;  /* 0x003d0000006c783b */ /* 0x0009e80000000200 */
[----:B------:R-:W3:Y:S04]  /*1f10*/  LDSM.16.M88.4 R40, [R225+0x6100] ;  /* 0x00610000e128783b */ /* 0x000ee80000000200 */
[----:B------:R-:W3:Y:S01]  /*1f20*/  LDSM.16.M88.4 R16, [R225+0x7100] ;  /* 0x00710000e110783b */ /* 0x000ee20000000200 */
[----:B-1----:R-:W-:Y:S03]  /*1f30*/  HMMA.16816.F32.BF16 R52, R8, R20, RZ ;  /* 0x000000140834723c */ /* 0x002fe600000418ff */
[----:B------:R-:W-:Y:S01]  /*1f40*/  @!PT LDS RZ, [RZ] ;  /* 0x00000000fffff984 */ /* 0x000fe20000000800 */
[----:B------:R-:W-:Y:S01]  /*1f50*/  @!PT LDS RZ, [RZ] ;  /* 0x00000000fffff984 */ /* 0x000fe20000000800 */
[----:B------:R-:W-:Y:S01]  /*1f60*/  @!PT LDS RZ, [RZ] ;  /* 0x00000000fffff984 */ /* 0x000fe20000000800 */
[----:B------:R1:W-:Y:S01]  /*1f70*/  LDGSTS.E.BYPASS.LTC128B.128 [R226+0x100], [R50.64], !P0 ;  /* 0x0010000032e27fae */ /* 0x0003e2000c101d46 */
[----:B------:R-:W-:-:S02]  /*1f80*/  ISETP.LT.OR P0, PT, R48, 0x1, P1 ;  /* 0x000000013000780c */ /* 0x000fc40000f01670 */
[----:B------:R-:W-:Y:S02]  /*1f90*/  ISETP.LT.OR P1, PT, R48, 0x21, P1 ;  /* 0x000000213000780c */ /* 0x000fe40000f21670 */
[----:B--2---:R-:W-:Y:S01]  /*1fa0*/  HMMA.16816.F32.BF16 R100, R8, R32, RZ ;  /* 0x000000200864723c */ /* 0x004fe200000418ff */
[----:B----4-:R-:W-:-:S07]  /*1fb0*/  IADD3 R0, R220, 0x3100, RZ ;  /* 0x00003100dc007810 */ /* 0x010fce0007ffe0ff */
[C---:B---3--:R-:W-:Y:S01]  /*1fc0*/  HMMA.16816.F32.BF16 R88, R8.reuse, R28, RZ ;  /* 0x0000001c0858723c */ /* 0x048fe200000418ff */
[----:B------:R2:W-:Y:S01]  /*1fd0*/  LDGSTS.E.BYPASS.LTC128B.128 [R226+0x1100], [R44.64], !P0 ;  /* 0x011000002ce27fae */ /* 0x0005e2000c101d46 */
[----:B------:R-:W-:Y:S02]  /*1fe0*/  ISETP.GE.AND P0, PT, R49, c[0x0][0x1d4], PT ;  /* 0x0000750031007a0c */ /* 0x000fe40003f06270 */
[----:B------:R-:W-:Y:S02]  /*1ff0*/  LEA R223, R2, R0, 0x1 ;  /* 0x0000000002df7211 */ /* 0x000fe400078e08ff */
[C---:B------:R-:W-:Y:S02]  /*2000*/  ISETP.LT.OR P3, PT, R48.reuse, 0x1, P0 ;  /* 0x000000013000780c */ /* 0x040fe40000761670 */
[----:B------:R-:W-:Y:S01]  /*2010*/  ISETP.LT.OR P0, PT, R48, 0x21, P0 ;  /* 0x000000213000780c */ /* 0x000fe20000701670 */
[C---:B------:R-:W-:Y:S08]  /*2020*/  HMMA.16816.F32.BF16 R72, R8.reuse, R24, RZ ;  /* 0x000000180848723c */ /* 0x040ff000000418ff */
[----:B------:R-:W-:Y:S02]  /*2030*/  HMMA.16816.F32.BF16 R104, R8, R22, RZ ;  /* 0x000000160868723c */ /* 0x000fe400000418ff */
[----:B------:R3:W-:Y:S01]  /*2040*/  LDGSTS.E.BYPASS.LTC128B.128 [R226+0x2100], [R36.64], !P3 ;  /* 0x0210000024e27fae */ /* 0x0007e2000d901d46 */
[----:B------:R-:W-:-:S03]  /*2050*/  ISETP.GT.AND P3, PT, R171, 0x3f, PT ;  /* 0x0000003fab00780c */ /* 0x000fc60003f64270 */
[----:B------:R2:W-:Y:S01]  /*2060*/  LDGSTS.E.BYPASS.LTC128B.128 [R226+0x900], [R46.64], !P2 ;  /* 0x009000002ee27fae */ /* 0x0005e2000d101d46 */
[----:B------:R-:W-:Y:S01]  /*2070*/  ISETP.GE.AND P2, PT, R65, 0x41, PT ;  /* 0x000000414100780c */ /* 0x000fe20003f46270 */
[C---:B------:R-:W-:Y:S02]  /*2080*/  HMMA.16816.F32.BF16 R92, R8.reuse, R34, RZ ;  /* 0x00000022085c723c */ /* 0x040fe400000418ff */
[----:B------:R3:W-:Y:S04]  /*2090*/  LDGSTS.E.BYPASS.LTC128B.128 [R226+0x1900], [R38.64], !P1 ;  /* 0x0190000026e27fae */ /* 0x0007e8000c901d46 */
[----:B------:R4:W-:Y:S02]  /*20a0*/  LDGSTS.E.BYPASS.LTC128B.128 [R226+0x2900], [R6.64], !P0 ;  /* 0x0290000006e27fae */ /* 0x0009e4000c101d46 */
[C---:B------:R-:W-:Y:S02]  /*20b0*/  HMMA.16816.F32.BF16 R76, R8.reuse, R30, RZ ;  /* 0x0000001e084c723c */ /* 0x040fe400000418ff */
[----:B------:R-:W-:Y:S04]  /*20c0*/  LDSM.16.M88.4 R68, [R220+0x4100] ;  /* 0x00410000dc44783b */ /* 0x000fe80000000200 */
[----:B------:R-:W0:Y:S02]  /*20d0*/  LDGDEPBAR ;  /* 0x00000000000079af */ /* 0x000e240000000000 */
[----:B------:R-:W-:Y:S08]  /*20e0*/  HMMA.16816.F32.BF16 R60, R8, R26, RZ ;  /* 0x0000001a083c723c */ /* 0x000ff000000418ff */
[C---:B------:R-:W-:Y:S01]  /*20f0*/  HMMA.16816.F32.BF16 R8, R12.reuse, R20, RZ ;  /* 0x000000140c08723c */ /* 0x040fe200000418ff */
[----:B--2---:R-:W-:Y:S04]  /*2100*/  LDSM.16.M88.4 R44, [R220+0x5100] ;  /* 0x00510000dc2c783b */ /* 0x004fe80000000200 */
[----:B---3--:R-:W2:Y:S03]  /*2110*/  LDSM.16.M88.4 R36, [R224+0x8100] ;  /* 0x00810000e024783b */ /* 0x008ea60000000200 */
[C---:B------:R-:W-:Y:S08]  /*2120*/  HMMA.16816.F32.BF16 R80, R12.reuse, R22, RZ ;  /* 0x000000160c50723c */ /* 0x040ff000000418ff */
[C---:B------:R-:W-:Y:S08]  /*2130*/  HMMA.16816.F32.BF16 R20, R12.reuse, R32, RZ ;  /* 0x000000200c14723c */ /* 0x040ff000000418ff */
[----:B------:R-:W-:Y:S01]  /*2140*/  HMMA.16816.F32.BF16 R116, R12, R34, RZ ;  /* 0x000000220c74723c */ /* 0x000fe200000418ff */
[----:B------:R-:W3:Y:S07]  /*2150*/  LDSM.16.M88.4 R32, [R224+0x9100] ;  /* 0x00910000e020783b */ /* 0x000eee0000000200 */
[----:B------:R-:W-:Y:S08]  /*2160*/  HMMA.16816.F32.BF16 R8, R40, R56, R8 ;  /* 0x000000382808723c */ /* 0x000ff00000041808 */
[C---:B-1----:R-:W-:Y:S08]  /*2170*/  HMMA.16816.F32.BF16 R48, R12.reuse, R28, RZ ;  /* 0x0000001c0c30723c */ /* 0x042ff000000418ff */
[C---:B------:R-:W-:Y:S01]  /*2180*/  HMMA.16816.F32.BF16 R128, R12.reuse, R30, RZ ;  /* 0x0000001e0c80723c */ /* 0x040fe200000418ff */
[----:B------:R-:W-:Y:S07]  /*2190*/  LDSM.16.M88.4 R28, [R225+0x8100] ;  /* 0x00810000e11c783b */ /* 0x000fee0000000200 */
[C---:B------:R-:W-:Y:S08]  /*21a0*/  HMMA.16816.F32.BF16 R112, R12.reuse, R24, RZ ;  /* 0x000000180c70723c */ /* 0x040ff000000418ff */
[----:B------:R-:W-:Y:S01]  /*21b0*/  HMMA.16816.F32.BF16 R120, R12, R26, RZ ;  /* 0x0000001a0c78723c */ /* 0x000fe200000418ff */
[----:B------:R-:W-:Y:S07]  /*21c0*/  LDSM.16.M88.4 R24, [R225+0x9100] ;  /* 0x00910000e118783b */ /* 0x000fee0000000200 */
[----:B------:R-:W-:Y:S01]  /*21d0*/  HMMA.16816.F32.BF16 R12, R16, R56, R52 ;  /* 0x00000038100c723c */ /* 0x000fe20000041834 */
[----:B------:R-:W1:Y:S07]  /*21e0*/  LDSM.16.M88.4 R52, [R223+0x1000] ;  /* 0x00100000df34783b */ /* 0x000e6e0000000200 */
[----:B--2---:R-:W-:Y:S08]  /*21f0*/  HMMA.16816.F32.BF16 R8, R36, R68, R8 ;  /* 0x000000442408723c */ /* 0x004ff00000041808 */
[----:B------:R-:W-:Y:S08]  /*2200*/  HMMA.16816.F32.BF16 R136, R16, R86, R92 ;  /* 0x000000561088723c */ /* 0x000ff0000004185c */
[----:B------:R-:W-:Y:S01]  /*2210*/  HMMA.16816.F32.BF16 R92, R40, R84, R20 ;  /* 0x00000054285c723c */ /* 0x000fe20000041814 */
[----:B------:R-:W2:Y:S07]  /*2220*/  LDSM.16.M88.4 R20, [R224+0xa100] ;  /* 0x00a10000e014783b */ /* 0x000eae0000000200 */
[-C--:B------:R-:W-:Y:S08]  /*2230*/  HMMA.16816.F32.BF16 R104, R16, R58.reuse, R104 ;  /* 0x0000003a1068723c */ /* 0x080ff00000041868 */
[----:B------:R-:W-:Y:S08]  /*2240*/  HMMA.16816.F32.BF16 R80, R40, R58, R80 ;  /* 0x0000003a2850723c */ /* 0x000ff00000041850 */
[----:B---3--:R-:W-:Y:S01]  /*2250*/  HMMA.16816.F32.BF16 R56, R32, R68, R12 ;  /* 0x000000442038723c */ /* 0x008fe2000004180c */
[----:B------:R-:W-:Y:S07]  /*2260*/  LDSM.16.M88.4 R12, [R225+0xa100] ;  /* 0x00a10000e10c783b */ /* 0x000fee0000000200 */
[C---:B------:R-:W-:Y:S08]  /*2270*/  HMMA.16816.F32.BF16 R124, R16.reuse, R84, R100 ;  /* 0x00000054107c723c */ /* 0x040ff00000041864 */
[C---:B------:R-:W-:Y:S08]  /*2280*/  HMMA.16816.F32.BF16 R140, R16.reuse, R96, R88 ;  /* 0x00000060108c723c */ /* 0x040ff00000041858 */
[C---:B------:R-:W-:Y:S08]  /*2290*/  HMMA.16816.F32.BF16 R152, R16.reuse, R108, R72 ;  /* 0x0000006c1098723c */ /* 0x040ff00000041848 */
[C---:B------:R-:W-:Y:S08]  /*22a0*/  HMMA.16816.F32.BF16 R144, R16.reuse, R98, R76 ;  /* 0x000000621090723c */ /* 0x040ff0000004184c */
[----:B------:R-:W-:Y:S01]  /*22b0*/  HMMA.16816.F32.BF16 R156, R16, R110, R60 ;  /* 0x0000006e109c723c */ /* 0x000fe2000004183c */
[----:B------:R-:W3:Y:S07]  /*22c0*/  LDSM.16.M88.4 R16, [R224+0xb100] ;  /* 0x00b10000e010783b */ /* 0x000eee0000000200 */
[----:B-1----:R-:W-:Y:S01]  /*22d0*/  HMMA.16816.F32.BF16 R72, R28, R52, R8 ;  /* 0x000000341c48723c */ /* 0x002fe20000041808 */
[----:B------:R-:W-:Y:S07]  /*22e0*/  LDSM.16.M88.4 R8, [R225+0xb100] ;  /* 0x00b10000e108783b */ /* 0x000fee0000000200 */
[----:B------:R-:W-:Y:S01]  /*22f0*/  HMMA.16816.F32.BF16 R132, R40, R96, R48 ;  /* 0x000000602884723c */ /* 0x000fe20000041830 */
[----:B------:R-:W1:Y:S07]  /*2300*/  LDSM.16.M88.4 R48, [R223+0x2000] ;  /* 0x00200000df30783b */ /* 0x000e6e0000000200 */
[----:B------:R-:W-:Y:S01]  /*2310*/  HMMA.16816.F32.BF16 R60, R24, R52, R56 ;  /* 0x00000034183c723c */ /* 0x000fe20000041838 */
[----:B------:R-:W1:Y:S07]  /*2320*/  LDSM.16.M88.4 R56, [R220+0x4500] ;  /* 0x00450000dc38783b */ /* 0x000e6e0000000200 */
[----:B------:R-:W-:Y:S08]  /*2330*/  HMMA.16816.F32.BF16 R80, R36, R70, R80 ;  /* 0x000000462450723c */ /* 0x000ff00000041850 */
[----:B--2---:R-:W-:Y:S08]  /*2340*/  HMMA.16816.F32.BF16 R76, R20, R44, R72 ;  /* 0x0000002c144c723c */ /* 0x004ff00000041848 */
[----:B------:R-:W-:Y:S08]  /*2350*/  HMMA.16816.F32.BF16 R100, R40, R86, R116 ;  /* 0x000000562864723c */ /* 0x000ff00000041874 */
[----:B------:R-:W-:Y:S08]  /*2360*/  HMMA.16816.F32.BF16 R84, R32, R70, R104 ;  /* 0x000000462054723c */ /* 0x000ff00000041868 */
[----:B---3--:R-:W-:Y:S01]  /*2370*/  HMMA.16816.F32.BF16 R68, R16, R44, R60 ;  /* 0x0000002c1044723c */ /* 0x008fe2000004183c */
[----:B------:R-:W2:Y:S07]  /*2380*/  LDSM.16.M88.4 R60, [R223+0x1400] ;  /* 0x00140000df3c783b */ /* 0x000eae0000000200 */
[----:B------:R-:W-:Y:S08]  /*2390*/  HMMA.16816.F32.BF16 R72, R28, R54, R80 ;  /* 0x000000361c48723c */ /* 0x000ff00000041850 */
[----:B-1----:R-:W-:Y:S08]  /*23a0*/  HMMA.16816.F32.BF16 R88, R12, R48, R76 ;  /* 0x000000300c58723c */ /* 0x002ff0000004184c */
[----:B------:R-:W-:Y:S08]  /*23b0*/  HMMA.16816.F32.BF16 R80, R24, R54, R84 ;  /* 0x000000361850723c */ /* 0x000ff00000041854 */
[----:B------:R-:W-:Y:S08]  /*23c0*/  HMMA.16816.F32.BF16 R76, R36, R56, R92 ;  /* 0x00000038244c723c */ /* 0x000ff0000004185c */
[----:B------:R-:W-:Y:S01]  /*23d0*/  HMMA.16816.F32.BF16 R112, R40, R108, R112 ;  /* 0x0000006c2870723c */ /* 0x000fe20000041870 */
[----:B------:R-:W-:-:S04]  /*23e0*/  FMUL.FTZ R0, R88, c[0x0][0x320] ;  /* 0x0000c80058007a20 */ /* 0x000fc80000410000 */
[----:B------:R1:W3:Y:S03]  /*23f0*/  MUFU.TANH R161, R0 ;  /* 0x0000000000a17308 */ /* 0x0002e60000002400 */
[C---:B------:R-:W-:Y:S08]  /*2400*/  HMMA.16816.F32.BF16 R128, R40.reuse, R98, R128 ;  /* 0x000000622880723c */ /* 0x040ff00000041880 */
[----:B------:R-:W-:Y:S01]  /*2410*/  HMMA.16816.F32.BF16 R120, R40, R110, R120 ;  /* 0x0000006e2878723c */ /* 0x000fe20000041878 */
[----:B------:R-:W3:Y:S01]  /*2420*/  LDSM.16.M88.4 R40, [R220+0x5500] ;  /* 0x00550000dc28783b */ /* 0x000ee20000000200 */
[----:B-1----:R-:W-:-:S06]  /*2430*/  FMUL.FTZ R0, R89, c[0x0][0x320] ;  /* 0x0000c80059007a20 */ /* 0x002fcc0000410000 */
[----:B------:R-:W-:Y:S01]  /*2440*/  HMMA.16816.F32.BF16 R84, R8, R48, R68 ;  /* 0x000000300854723c */ /* 0x000fe20000041844 */
[----:B------:R1:W1:Y:S07]  /*2450*/  MUFU.TANH R160, R0 ;  /* 0x0000000000a07308 */ /* 0x00026e0000002400 */
[----:B------:R-:W-:Y:S08]  /*2460*/  HMMA.16816.F32.BF16 R68, R20, R46, R72 ;  /* 0x0000002e1444723c */ /* 0x000ff00000041848 */
[----:B------:R-:W-:Y:S01]  /*2470*/  HMMA.16816.F32.BF16 R52, R32, R56, R124 ;  /* 0x000000382034723c */ /* 0x000fe2000004187c */
[----:B-1----:R-:W-:-:S04]  /*2480*/  FMUL.FTZ R0, R90, c[0x0][0x320] ;  /* 0x0000c8005a007a20 */ /* 0x002fc80000410000 */
[----:B------:R1:W1:Y:S03]  /*2490*/  MUFU.TANH R127, R0 ;  /* 0x00000000007f7308 */ /* 0x0002660000002400 */
[----:B------:R-:W-:Y:S01]  /*24a0*/  HMMA.16816.F32.BF16 R72, R16, R46, R80 ;  /* 0x0000002e1048723c */ /* 0x000fe20000041850 */
[----:B------:R-:W3:Y:S07]  /*24b0*/  LDSM.16.M88.4 R44, [R223+0x2400] ;  /* 0x00240000df2c783b */ /* 0x000eee0000000200 */
[----:B--2---:R-:W-:Y:S01]  /*24c0*/  HMMA.16816.F32.BF16 R76, R28, R60, R76 ;  /* 0x0000003c1c4c723c */ /* 0x004fe2000004184c */
[----:B-1----:R-:W-:-:S07]  /*24d0*/  FMUL.FTZ R0, R91, c[0x0][0x320] ;  /* 0x0000c8005b007a20 */ /* 0x002fce0000410000 */
[----:B------:R-:W-:Y:S01]  /*24e0*/  HMMA.16816.F32.BF16 R80, R12, R50, R68 ;  /* 0x000000320c50723c */ /* 0x000fe20000041844 */
[----:B------:R1:W2:Y:S07]  /*24f0*/  MUFU.TANH R126, R0 ;  /* 0x00000000007e7308 */ /* 0x0002ae0000002400 */
[----:B------:R-:W-:Y:S01]  /*2500*/  HMMA.16816.F32.BF16 R68, R24, R60, R52 ;  /* 0x0000003c1844723c */ /* 0x000fe20000041834 */
[----:B------:R-:W2:Y:S07]  /*2510*/  LDSM.16.M88.4 R52, [R220+0x4900] ;  /* 0x00490000dc34783b */ /* 0x000eae0000000200 */
[----:B------:R-:W-:Y:S01]  /*2520*/  HMMA.16816.F32.BF16 R88, R8, R50, R72 ;  /* 0x000000320858723c */ /* 0x000fe20000041848 */
[----:B-1----:R-:W-:-:S04]  /*2530*/  FMUL.FTZ R0, R84, c[0x0][0x320] ;  /* 0x0000c80054007a20 */ /* 0x002fc80000410000 */
[----:B------:R1:W1:Y:S03]  /*2540*/  MUFU.TANH R125, R0 ;  /* 0x00000000007d7308 */ /* 0x0002660000002400 */
[----:B------:R-:W-:Y:S08]  /*2550*/  HMMA.16816.F32.BF16 R48, R36, R58, R100 ;  /* 0x0000003a2430723c */ /* 0x000ff00000041864 */
[----:B---3--:R-:W-:Y:S01]  /*2560*/  HMMA.16816.F32.BF16 R72, R20, R40, R76 ;  /* 0x000000281448723c */ /* 0x008fe2000004184c */
[----:B-1----:R-:W-:-:S07]  /*2570*/  FMUL.FTZ R0, R85, c[0x0][0x320] ;  /* 0x0000c80055007a20 */ /* 0x002fce0000410000 */
[----:B------:R-:W-:Y:S01]  /*2580*/  HMMA.16816.F32.BF16 R76, R32, R58, R136 ;  /* 0x0000003a204c723c */ /* 0x000fe20000041888 */
[----:B------:R1:W3:Y:S07]  /*2590*/  MUFU.TANH R124, R0 ;  /* 0x00000000007c7308 */ /* 0x0002ee0000002400 */
[----:B------:R-:W-:Y:S08]  /*25a0*/  HMMA.16816.F32.BF16 R56, R16, R40, R68 ;  /* 0x000000281038723c */ /* 0x000ff00000041844 */
[----:B------:R-:W-:Y:S01]  /*25b0*/  HMMA.16816.F32.BF16 R68, R28, R62, R48 ;  /* 0x0000003e1c44723c */ /* 0x000fe20000041830 */
[----:B-1----:R-:W-:Y:S01]  /*25c0*/  FMUL.FTZ R0, R86, c[0x0][0x320] ;  /* 0x0000c80056007a20 */ /* 0x002fe20000410000 */
[----:B------:R-:W1:Y:S03]  /*25d0*/  LDSM.16.M88.4 R48, [R223+0x1800] ;  /* 0x00180000df30783b */ /* 0x000e660000000200 */
[----:B------:R2:W1:Y:S02]  /*25e0*/  MUFU.TANH R119, R0 ;  /* 0x0000000000777308 */ /* 0x0004640000002400 */
[----:B--2---:R-:W-:-:S09]  /*25f0*/  FMUL.FTZ R0, R87, c[0x0][0x320] ;  /* 0x0000c80057007a20 */ /* 0x004fd20000410000 */
[----:B------:R-:W-:Y:S01]  /*2600*/  HMMA.16816.F32.BF16 R84, R8, R44, R56 ;  /* 0x0000002c0854723c */ /* 0x000fe20000041838 */
[----:B------:R-:W2:Y:S01]  /*2610*/  LDSM.16.M88.4 R56, [R220+0x5900] ;  /* 0x00590000dc38783b */ /* 0x000ea20000000200 */
[----:B------:R3:W1:Y:S06]  /*2620*/  MUFU.TANH R117, R0 ;  /* 0x0000000000757308 */ /* 0x00066c0000002400 */
[----:B------:R-:W-:Y:S01]  /*2630*/  HMMA.16816.F32.BF16 R68, R20, R42, R68 ;  /* 0x0000002a1444723c */ /* 0x000fe20000041844 */
[----:B---3--:R-:W-:-:S04]  /*2640*/  FMUL.FTZ R0, R80, c[0x0][0x320] ;  /* 0x0000c80050007a20 */ /* 0x008fc80000410000 */
[----:B------:R3:W1:Y:S02]  /*2650*/  MUFU.TANH R118, R0 ;  /* 0x0000000000767308 */ /* 0x0006640000002400 */
[----:B---3--:R-:W-:-:S06]  /*2660*/  FMUL.FTZ R0, R81, c[0x0][0x320] ;  /* 0x0000c80051007a20 */ /* 0x008fcc0000410000 */
[----:B------:R3:W1:Y:S02]  /*2670*/  MUFU.TANH R116, R0 ;  /* 0x0000000000747308 */ /* 0x0006640000002400 */
[----:B---3--:R-:W-:-:S06]  /*2680*/  FMUL.FTZ R0, R82, c[0x0][0x320] ;  /* 0x0000c80052007a20 */ /* 0x008fcc0000410000 */
[----:B------:R3:W1:Y:S02]  /*2690*/  MUFU.TANH R111, R0 ;  /* 0x00000000006f7308 */ /* 0x0006640000002400 */
[----:B---3--:R-:W-:Y:S02]  /*26a0*/  FMUL.FTZ R0, R83, c[0x0][0x320] ;  /* 0x0000c80053007a20 */ /* 0x008fe40000410000 */
[----:B------:R-:W-:Y:S04]  /*26b0*/  HMMA.16816.F32.BF16 R80, R12, R44, R72 ;  /* 0x0000002c0c50723c */ /* 0x000fe80000041848 */
[----:B------:R3:W1:Y:S04]  /*26c0*/  MUFU.TANH R110, R0 ;  /* 0x00000000006e7308 */ /* 0x0006680000002400 */
[----:B------:R-:W-:Y:S08]  /*26d0*/  HMMA.16816.F32.BF16 R72, R24, R62, R76 ;  /* 0x0000003e1848723c */ /* 0x000ff0000004184c */
[----:B------:R-:W-:Y:S01]  /*26e0*/  HMMA.16816.F32.BF16 R76, R36, R52, R132 ;  /* 0x00000034244c723c */ /* 0x000fe20000041884 */
[----:B---3--:R-:W-:-:S04]  /*26f0*/  FMUL.FTZ R0, R88, c[0x0][0x320] ;  /* 0x0000c80058007a20 */ /* 0x008fc80000410000 */
[----:B------:R3:W1:Y:S03]  /*2700*/  MUFU.TANH R109, R0 ;  /* 0x00000000006d7308 */ /* 0x0006660000002400 */
[----:B------:R-:W-:Y:S08]  /*2710*/  HMMA.16816.F32.BF16 R60, R32, R52, R140 ;  /* 0x00000034203c723c */ /* 0x000ff0000004188c */
[----:B------:R-:W-:Y:S01]  /*2720*/  HMMA.16816.F32.BF16 R72, R16, R42, R72 ;  /* 0x0000002a1048723c */ /* 0x000fe20000041848 */
[----:B------:R-:W4:Y:S01]  /*2730*/  LDSM.16.M88.4 R40, [R223+0x2800] ;  /* 0x00280000df28783b */ /* 0x000f220000000200 */
[----:B---3--:R-:W-:-:S06]  /*2740*/  FMUL.FTZ R0, R89, c[0x0][0x320] ;  /* 0x0000c80059007a20 */ /* 0x008fcc0000410000 */
[-C--:B-1----:R-:W-:Y:S01]  /*2750*/  HMMA.16816.F32.BF16 R76, R28, R48.reuse, R76 ;  /* 0x000000301c4c723c */ /* 0x082fe2000004184c */
[----:B------:R1:W3:Y:S07]  /*2760*/  MUFU.TANH R108, R0 ;  /* 0x00000000006c7308 */ /* 0x0002ee0000002400 */
[----:B------:R-:W-:Y:S01]  /*2770*/  HMMA.16816.F32.BF16 R60, R24, R48, R60 ;  /* 0x00000030183c723c */ /* 0x000fe2000004183c */
[----:B-1----:R-:W-:-:S04]  /*2780*/  FMUL.FTZ R0, R90, c[0x0][0x320] ;  /* 0x0000c8005a007a20 */ /* 0x002fc80000410000 */
[----:B------:R1:W1:Y:S11]  /*2790*/  MUFU.TANH R107, R0 ;  /* 0x00000000006b7308 */ /* 0x0002760000002400 */
[----:B------:R-:W-:Y:S08]  /*27a0*/  @!UPT UIADD3 URZ, URZ, URZ, URZ ;  /* 0x0000003f3f3ff290 */ /* 0x000ff0000fffe03f */
[----:B--2---:R-:W-:Y:S01]  /*27b0*/  HMMA.16816.F32.BF16 R60, R16, R56, R60 ;  /* 0x00000038103c723c */ /* 0x004fe2000004183c */
[----:B-1----:R-:W-:-:S07]  /*27c0*/  FMUL.FTZ R0, R91, c[0x0][0x320] ;  /* 0x0000c8005b007a20 */ /* 0x002fce0000410000 */
[----:B------:R-:W-:Y:S01]  /*27d0*/  HMMA.16816.F32.BF16 R88, R8, R46, R72 ;  /* 0x0000002e0858723c */ /* 0x000fe20000041848 */
[----:B------:R1:W2:Y:S07]  /*27e0*/  MUFU.TANH R105, R0 ;  /* 0x0000000000697308 */ /* 0x0002ae0000002400 */
[----:B------:R-:W-:Y:S08]  /*27f0*/  HMMA.16816.F32.BF16 R72, R20, R56, R76 ;  /* 0x000000381448723c */ /* 0x000ff0000004184c */
        /* <DEDUP_REMOVED lines=10> */
[----:B------:R-:W-:Y:S01]  /*28a0*/  HMMA.16816.F32.BF16 R76, R16, R58, R76 ;  /* 0x0000003a104c723c */ /* 0x000fe2000004184c */
[----:B-1----:R-:W-:-:S07]  /*28b0*/  FMUL.FTZ R0, R83, c[0x0][0x320] ;  /* 0x0000c80053007a20 */ /* 0x002fce0000410000 */
[----:B------:R-:W-:Y:S01]  /*28c0*/  HMMA.16816.F32.BF16 R80, R12, R46, R68 ;  /* 0x0000002e0c50723c */ /* 0x000fe20000041844 */
[----:B------:R-:W1:Y:S01]  /*28d0*/  LDSM.16.M88.4 R44, [R220+0x4d00] ;  /* 0x004d0000dc2c783b */ /* 0x000e620000000200 */
[----:B------:R2:W1:Y:S06]  /*28e0*/  MUFU.TANH R102, R0 ;  /* 0x0000000000667308 */ /* 0x00046c0000002400 */
[----:B------:R-:W-:Y:S01]  /*28f0*/  HMMA.16816.F32.BF16 R68, R36, R54, R128 ;  /* 0x000000362444723c */ /* 0x000fe20000041880 */
[----:B------:R-:W1:Y:S07]  /*2900*/  LDSM.16.M88.4 R52, [R223+0x1c00] ;  /* 0x001c0000df34783b */ /* 0x000e6e0000000200 */
[----:B----4-:R-:W-:Y:S01]  /*2910*/  HMMA.16816.F32.BF16 R76, R8, R42, R76 ;  /* 0x0000002a084c723c */ /* 0x010fe2000004184c */
[----:B--2---:R-:W-:-:S04]  /*2920*/  FMUL.FTZ R0, R84, c[0x0][0x320] ;  /* 0x0000c80054007a20 */ /* 0x004fc80000410000 */
[----:B------:R2:W4:Y:S11]  /*2930*/  MUFU.TANH R100, R0 ;  /* 0x0000000000647308 */ /* 0x0005360000002400 */
[----:B------:R-:W-:Y:S01]  /*2940*/  HMMA.16816.F32.BF16 R68, R28, R50, R68 ;  /* 0x000000321c44723c */ /* 0x000fe20000041844 */
[----:B------:R-:W1:Y:S01]  /*2950*/  LDSM.16.M88.4 R48, [R220+0x5d00] ;  /* 0x005d0000dc30783b */ /* 0x000e620000000200 */
[----:B--2---:R-:W-:-:S06]  /*2960*/  FMUL.FTZ R0, R85, c[0x0][0x320] ;  /* 0x0000c80055007a20 */ /* 0x004fcc0000410000 */
[----:B------:R-:W-:Y:S01]  /*2970*/  FMUL.FTZ R76, R76, c[0x0][0x320] ;  /* 0x0000c8004c4c7a20 */ /* 0x000fe20000410000 */
[----:B------:R2:W1:Y:S01]  /*2980*/  MUFU.TANH R101, R0 ;  /* 0x0000000000657308 */ /* 0x0004620000002400 */
[----:B------:R-:W-:-:S07]  /*2990*/  FMUL.FTZ R77, R77, c[0x0][0x320] ;  /* 0x0000c8004d4d7a20 */ /* 0x000fce0000410000 */
[----:B------:R-:W1:Y:S01]  /*29a0*/  MUFU.TANH R76, R76 ;  /* 0x0000004c004c7308 */ /* 0x000e620000002400 */
[----:B--2---:R-:W-:-:S07]  /*29b0*/  FMUL.FTZ R0, R86, c[0x0][0x320] ;  /* 0x0000c80056007a20 */ /* 0x004fce0000410000 */
[----:B------:R-:W2:Y:S08]  /*29c0*/  MUFU.TANH R77, R77 ;  /* 0x0000004d004d7308 */ /* 0x000eb00000002400 */
[----:B------:R1:W1:Y:S02]  /*29d0*/  MUFU.TANH R99, R0 ;  /* 0x0000000000637308 */ /* 0x0002640000002400 */
[----:B-1----:R-:W-:-:S02]  /*29e0*/  FMUL.FTZ R0, R87, c[0x0][0x320] ;  /* 0x0000c80057007a20 */ /* 0x002fc40000410000 */
[----:B------:R-:W-:Y:S04]  /*29f0*/  HMMA.16816.F32.BF16 R84, R8, R40, R60 ;  /* 0x000000280854723c */ /* 0x000fe8000004183c */
[----:B------:R1:W1:Y:S04]  /*2a00*/  MUFU.TANH R96, R0 ;  /* 0x0000000000607308 */ /* 0x0002680000002400 */
[----:B------:R-:W-:Y:S08]  /*2a10*/  HMMA.16816.F32.BF16 R60, R20, R58, R68 ;  /* 0x0000003a143c723c */ /* 0x000ff00000041844 */
[----:B------:R-:W-:Y:S01]  /*2a20*/  HMMA.16816.F32.BF16 R68, R32, R44, R152 ;  /* 0x0000002c2044723c */ /* 0x000fe20000041898 */
[----:B-1----:R-:W-:-:S04]  /*2a30*/  FMUL.FTZ R0, R80, c[0x0][0x320] ;  /* 0x0000c80050007a20 */ /* 0x002fc80000410000 */
[----:B------:R1:W1:Y:S03]  /*2a40*/  MUFU.TANH R98, R0 ;  /* 0x0000000000627308 */ /* 0x0002660000002400 */
[----:B------:R-:W-:Y:S01]  /*2a50*/  HMMA.16816.F32.BF16 R32, R32, R46, R156 ;  /* 0x0000002e2020723c */ /* 0x000fe2000004189c */
[----:B-1----:R-:W-:Y:S11]  /*2a60*/  FMUL.FTZ R0, R81, c[0x0][0x320] ;  /* 0x0000c80051007a20 */ /* 0x002ff60000410000 */
[----:B------:R-:W-:Y:S04]  /*2a70*/  @!UPT UIADD3 URZ, URZ, URZ, URZ ;  /* 0x0000003f3f3ff290 */ /* 0x000fe8000fffe03f */
[C---:B------:R-:W-:Y:S01]  /*2a80*/  HMMA.16816.F32.BF16 R68, R24.reuse, R52, R68 ;  /* 0x000000341844723c */ /* 0x040fe20000041844 */
[----:B------:R1:W1:Y:S07]  /*2a90*/  MUFU.TANH R97, R0 ;  /* 0x0000000000617308 */ /* 0x00026e0000002400 */
[----:B------:R-:W-:Y:S01]  /*2aa0*/  HMMA.16816.F32.BF16 R24, R24, R54, R32 ;  /* 0x000000361818723c */ /* 0x000fe20000041820 */
[----:B-1----:R-:W-:-:S04]  /*2ab0*/  FMUL.FTZ R0, R82, c[0x0][0x320] ;  /* 0x0000c80052007a20 */ /* 0x002fc80000410000 */
        /* <DEDUP_REMOVED lines=13> */
[----:B------:R-:W2:Y:S01]  /*2b90*/  LDSM.16.M88.4 R36, [R223+0x2c00] ;  /* 0x002c0000df24783b */ /* 0x000ea20000000200 */
        /* <DEDUP_REMOVED lines=14> */
[----:B--2---:R-:W-:Y:S07]  /*2c80*/  HMMA.16816.F32.BF16 R56, R12, R36, R56 ;  /* 0x000000240c38723c */ /* 0x004fee0000041838 */
[----:B------:R-:W2:Y:S01]  /*2c90*/  MUFU.TANH R75, R75 ;  /* 0x0000004b004b7308 */ /* 0x000ea20000002400 */
[----:B------:R-:W-:Y:S01]  /*2ca0*/  HMMA.16816.F32.BF16 R20, R20, R50, R28 ;  /* 0x000000321414723c */ /* 0x000fe2000004181c */
[----:B-1----:R-:W-:-:S07]  /*2cb0*/  FMUL.FTZ R0, R80, c[0x0][0x320] ;  /* 0x0000c80050007a20 */ /* 0x002fce0000410000 */
[C---:B------:R-:W-:Y:S01]  /*2cc0*/  HMMA.16816.F32.BF16 R28, R8.reuse, R36, R40 ;  /* 0x00000024081c723c */ /* 0x040fe20000041828 */
        /* <DEDUP_REMOVED lines=8> */
[----:B------:R1:W1:Y:S08]  /*2d50*/  MUFU.TANH R90, R0 ;  /* 0x00000000005a7308 */ /* 0x0002700000002400 */
        /* <DEDUP_REMOVED lines=11> */
[----:B------:R-:W-:-:S07]  /*2e10*/  FMUL.FTZ R15, R15, c[0x0][0x320] ;  /* 0x0000c8000f0f7a20 */ /* 0x000fce0000410000 */
[----:B------:R-:W2:Y:S01]  /*2e20*/  MUFU.TANH R26, R12 ;  /* 0x0000000c001a7308 */ /* 0x000ea20000002400 */
[----:B-1----:R-:W-:-:S07]  /*2e30*/  FMUL.FTZ R0, R83, c[0x0][0x320] ;  /* 0x0000c80053007a20 */ /* 0x002fce0000410000 */
[----:B------:R-:W1:Y:S08]  /*2e40*/  MUFU.TANH R25, R14 ;  /* 0x0000000e00197308 */ /* 0x000e700000002400 */
[----:B------:R1:W1:Y:S08]  /*2e50*/  MUFU.TANH R88, R0 ;  /* 0x0000000000587308 */ /* 0x0002700000002400 */
[----:B------:R-:W2:Y:S01]  /*2e60*/  MUFU.TANH R40, R15 ;  /* 0x0000000f00287308 */ /* 0x000ea20000002400 */
[----:B-1----:R-:W-:-:S07]  /*2e70*/  FMUL.FTZ R0, R84, c[0x0][0x320] ;  /* 0x0000c80054007a20 */ /* 0x002fce0000410000 */
[----:B------:R-:W1:Y:S08]  /*2e80*/  MUFU.TANH R23, R8 ;  /* 0x0000000800177308 */ /* 0x000e700000002400 */
[----:B------:R1:W1:Y:S08]  /*2e90*/  MUFU.TANH R83, R0 ;  /* 0x0000000000537308 */ /* 0x0002700000002400 */
[----:B------:R-:W2:Y:S01]  /*2ea0*/  MUFU.TANH R24, R9 ;  /* 0x0000000900187308 */ /* 0x000ea20000002400 */
[----:B-1----:R-:W-:-:S07]  /*2eb0*/  FMUL.FTZ R0, R85, c[0x0][0x320] ;  /* 0x0000c80055007a20 */ /* 0x002fce0000410000 */
[----:B------:R-:W1:Y:S08]  /*2ec0*/  MUFU.TANH R22, R10 ;  /* 0x0000000a00167308 */ /* 0x000e700000002400 */
[----:B------:R1:W1:Y:S02]  /*2ed0*/  MUFU.TANH R82, R0 ;  /* 0x0000000000527308 */ /* 0x0002640000002400 */
[----:B-1----:R-:W-:-:S06]  /*2ee0*/  FMUL.FTZ R0, R86, c[0x0][0x320] ;  /* 0x0000c80056007a20 */ /* 0x002fcc0000410000 */
        /* <DEDUP_REMOVED lines=16> */
[----:B------:R-:W1:Y:S08]  /*2ff0*/  MUFU.TANH R30, R11 ;  /* 0x0000000b001e7308 */ /* 0x000e700000002400 */
[----:B------:R1:W1:Y:S02]  /*3000*/  MUFU.TANH R27, R0 ;  /* 0x00000000001b7308 */ /* 0x0002640000002400 */
[----:B-1----:R-:W-:-:S06]  /*3010*/  FMUL.FTZ R0, R31, c[0x0][0x320] ;  /* 0x0000c8001f007a20 */ /* 0x002fcc0000410000 */
[----:B------:R-:W1:Y:S08]  /*3020*/  MUFU.TANH R31, R13 ;  /* 0x0000000d001f7308 */ /* 0x000e700000002400 */
[----:B------:R1:W1:Y:S02]  /*3030*/  MUFU.TANH R29, R0 ;  /* 0x00000000001d7308 */ /* 0x0002640000002400 */
[----:B-1----:R-:W-:-:S04]  /*3040*/  LEA R0, R150, R148, 0x5 ;  /* 0x0000009496007211 */ /* 0x002fc800078e28ff */
[----:B------:R-:W-:Y:S01]  /*3050*/  IADD3 R0, R149, R0, RZ ;  /* 0x0000000095007210 */ /* 0x000fe20007ffe0ff */
[----:B------:R-:W-:Y:S06]  /*3060*/  BAR.SYNC.DEFER_BLOCKING 0x0 ;  /* 0x0000000000007b1d */ /* 0x000fec0000010000 */
[----:B------:R-:W-:Y:S05]  /*3070*/  @!P2 BRA `(.L_x_31) ;  /* 0x000004300000a947 */ /* 0x000fea0003800000 */
[----:B--234-:R-:W-:Y:S01]  /*3080*/  ISETP.NE.AND P1, PT, R176, 0x1, PT ;  /* 0x00000001b000780c */ /* 0x01cfe20003f25270 */
[----:B------:R-:W-:Y:S02]  /*3090*/  IMAD R3, R174, 0x40, R175 ;  /* 0x00000040ae037824 */ /* 0x000fe400078e02af */
[----:B------:R-:W-:-:S03]  /*30a0*/  IMAD.MOV.U32 R227, RZ, RZ, RZ ;  /* 0x000000ffffe37224 */ /* 0x000fc600078e00ff */
[----:B------:R-:W-:-:S05]  /*30b0*/  IADD3 R3, R3, -0x80, R171 ;  /* 0xffffff8003037810 */ /* 0x000fca0007ffe0ab */
[----:B------:R-:W-:Y:S02]  /*30c0*/  IMAD.MOV.U32 R2, RZ, RZ, R3 ;  /* 0x000000ffff027224 */ /* 0x000fe400078e0003 */
[----:B------:R-:W-:-:S05]  /*30d0*/  @P1 IMAD.HI.U32 R5, R3, c[0x0][0x2bc], RZ ;  /* 0x0000af0003051a27 */ /* 0x000fca00078e00ff */
[----:B------:R-:W-:-:S04]  /*30e0*/  @P1 SHF.R.U32.HI R2, RZ, c[0x0][0x2c0], R5 ;  /* 0x0000b000ff021a19 */ /* 0x000fc80000011605 */
[----:B------:R-:W-:-:S04]  /*30f0*/  @!P3 IADD3 R5, P0, R2, R172, RZ ;  /* 0x000000ac0205b210 */ /* 0x000fc80007f1e0ff */
[----:B------:R-:W-:Y:S02]  /*3100*/  @!P3 LEA.HI.X.SX32 R7, R2, R170, 0x1, P0 ;  /* 0x000000aa0207b211 */ /* 0x000fe400000f0eff */
[----:B------:R-:W-:-:S04]  /*3110*/  @!P3 LEA R6, P0, R5, c[0x0][0x2a0], 0x2 ;  /* 0x0000a8000506ba11 */ /* 0x000fc800078010ff */
[----:B------:R-:W-:-:S05]  /*3120*/  @!P3 LEA.HI.X R7, R5, c[0x0][0x2a4], R7, 0x2, P0 ;  /* 0x0000a9000507ba11 */ /* 0x000fca00000f1407 */
[----:B------:R1:W2:Y:S01]  /*3130*/  @!P3 LDG.E R227, [R6.64] ;  /* 0x0000000606e3b981 */ /* 0x0002a2000c1e1900 */
[----:B------:R-:W-:Y:S01]  /*3140*/  IMAD.MOV R2, RZ, RZ, -R2 ;  /* 0x000000ffff027224 */ /* 0x000fe200078e0a02 */
[----:B------:R-:W-:Y:S01]  /*3150*/  SEL R21, RZ, 0x10, P6 ;  /* 0x00000010ff157807 */ /* 0x000fe20003000000 */
[----:B------:R-:W-:Y:S01]  /*3160*/  IMAD.SHL.U32 R8, R64, 0x2, RZ ;  /* 0x0000000240087824 */ /* 0x000fe200078e00ff */
[----:B------:R-:W-:Y:S01]  /*3170*/  SEL R20, RZ, 0x10, P5 ;  /* 0x00000010ff147807 */ /* 0x000fe20002800000 */
[----:B------:R-:W-:Y:S01]  /*3180*/  IMAD R228, R2, c[0x0][0x2b8], R3 ;  /* 0x0000ae0002e47a24 */ /* 0x000fe200078e0203 */
[----:B------:R-:W-:Y:S01]  /*3190*/  SEL R19, RZ, 0x10, P4 ;  /* 0x00000010ff137807 */ /* 0x000fe20002000000 */
[----:B------:R-:W-:Y:S01]  /*31a0*/  IMAD.SHL.U32 R16, R183, 0x2, RZ ;  /* 0x00000002b7107824 */ /* 0x000fe200078e00ff */
[----:B------:R-:W-:Y:S02]  /*31b0*/  IADD3 R12, -R20, 0x10, RZ ;  /* 0x00000010140c7810 */ /* 0x000fe40007ffe1ff */
[----:B------:R-:W-:-:S02]  /*31c0*/  SHF.R.S32.HI R2, RZ, 0x1f, R228 ;  /* 0x0000001fff027819 */ /* 0x000fc400000114e4 */
[----:B------:R-:W-:Y:S02]  /*31d0*/  SHF.L.U64.HI R9, R64, 0x1, R166 ;  /* 0x0000000140097819 */ /* 0x000fe400000102a6 */
[----:B------:R-:W-:Y:S01]  /*31e0*/  LOP3.LUT R12, R12, 0xf, RZ, 0xc0, !PT ;  /* 0x0000000f0c0c7812 */ /* 0x000fe200078ec0ff */
[----:B------:R-:W-:Y:S01]  /*31f0*/  IMAD R5, R2, c[0x0][0x1e0], RZ ;  /* 0x0000780002057a24 */ /* 0x000fe200078e02ff */
[----:B------:R-:W-:Y:S01]  /*3200*/  IADD3 R10, -R19, 0x10, RZ ;  /* 0x00000010130a7810 */ /* 0x000fe20007ffe1ff */
[----:B------:R-:W-:Y:S01]  /*3210*/  IMAD.WIDE.U32 R2, R228, c[0x0][0x1e0], RZ ;  /* 0x00007800e4027a25 */ /* 0x000fe200078e00ff */
[----:B------:R-:W-:Y:S02]  /*3220*/  SHF.L.U64.HI R17, R184, 0x1, R165 ;  /* 0x00000001b8117819 */ /* 0x000fe400000102a5 */
[----:B------:R-:W-:Y:S01]  /*3230*/  LOP3.LUT R10, R10, 0xf, RZ, 0xc0, !PT ;  /* 0x0000000f0a0a7812 */ /* 0x000fe200078ec0ff */
[----:B------:R-:W-:Y:S01]  /*3240*/  IMAD R5, R228, c[0x0][0x1e4], R5 ;  /* 0x00007900e4057a24 */ /* 0x000fe200078e0205 */
[----:B------:R-:W-:-:S03]  /*3250*/  SHF.L.U64.HI R18, R183, 0x1, R164 ;  /* 0x00000001b7127819 */ /* 0x000fc600000102a4 */
[----:B------:R-:W-:Y:S01]  /*3260*/  IMAD.IADD R3, R3, 0x1, R5 ;  /* 0x0000000103037824 */ /* 0x000fe200078e0205 */
[----:B-1----:R-:W-:-:S04]  /*3270*/  IADD3 R6, -R21, 0x10, RZ ;  /* 0x0000001015067810 */ /* 0x002fc80007ffe1ff */
[----:B------:R-:W-:Y:S02]  /*3280*/  LOP3.LUT R6, R6, 0xf, RZ, 0xc0, !PT ;  /* 0x0000000f06067812 */ /* 0x000fe400078ec0ff */
[----:B--2---:R-:W-:Y:S01]  /*3290*/  SHF.R.S32.HI R5, RZ, 0x1f, R227 ;  /* 0x0000001fff057819 */ /* 0x004fe200000114e3 */
[----:B------:R-:W-:-:S04]  /*32a0*/  IMAD.WIDE.U32 R2, R227, c[0x0][0x1f0], R2 ;  /* 0x00007c00e3027a25 */ /* 0x000fc800078e0002 */
[----:B------:R-:W-:Y:S01]  /*32b0*/  IMAD R5, R5, c[0x0][0x1f0], RZ ;  /* 0x00007c0005057a24 */ /* 0x000fe200078e02ff */
[----:B------:R-:W-:-:S03]  /*32c0*/  IADD3 R2, P0, R168, R2, RZ ;  /* 0x00000002a8027210 */ /* 0x000fc60007f1e0ff */
[----:B------:R-:W-:-:S05]  /*32d0*/  IMAD R5, R227, c[0x0][0x1f4], R5 ;  /* 0x00007d00e3057a24 */ /* 0x000fca00078e0205 */
[----:B------:R-:W-:Y:S02]  /*32e0*/  IADD3.X R5, R167, R3, R5, P0, !PT ;  /* 0x00000003a7057210 */ /* 0x000fe400007fe405 */
[----:B------:R-:W-:-:S04]  /*32f0*/  LEA R7, P0, R2, c[0x0][0x1c8], 0x1 ;  /* 0x0000720002077a11 */ /* 0x000fc800078008ff */
[----:B------:R-:W-:Y:S02]  /*3300*/  LEA.HI.X R5, R2, c[0x0][0x1cc], R5, 0x1, P0 ;  /* 0x0000730002057a11 */ /* 0x000fe400000f0c05 */
[----:B------:R-:W1:Y:S04]  /*3310*/  SHFL.IDX PT, R2, R7, 0x1, 0x1c1f ;  /* 0x003c1f0007027f89 */ /* 0x000e6800000e0000 */
[----:B------:R-:W2:Y:S01]  /*3320*/  SHFL.IDX PT, R3, R5, 0x1, 0x1c1f ;  /* 0x003c1f0005037f89 */ /* 0x000ea200000e0000 */
[----:B-1----:R-:W-:Y:S01]  /*3330*/  IADD3 R14, P1, P0, R6, R2, R8 ;  /* 0x00000002060e7210 */ /* 0x002fe2000783e008 */
[----:B------:R-:W-:-:S03]  /*3340*/  IMAD.SHL.U32 R6, R184, 0x2, RZ ;  /* 0x00000002b8067824 */ /* 0x000fc600078e00ff */
[----:B--2---:R-:W-:Y:S02]  /*3350*/  IADD3.X R15, RZ, R3, R9, P1, P0 ;  /* 0x00000003ff0f7210 */ /* 0x004fe40000fe0409 */
[----:B------:R-:W-:-:S04]  /*3360*/  IADD3 R12, P1, P0, R12, R2, R6 ;  /* 0x000000020c0c7210 */ /* 0x000fc8000783e006 */
[-C--:B------:R-:W-:Y:S02]  /*3370*/  IADD3.X R13, RZ, R3.reuse, R17, P1, P0 ;  /* 0x00000003ff0d7210 */ /* 0x080fe40000fe0411 */
[----:B------:R-:W-:Y:S02]  /*3380*/  IADD3 R10, P1, P0, R10, R2, R16 ;  /* 0x000000020a0a7210 */ /* 0x000fe4000783e010 */
[----:B------:R-:W1:Y:S02]  /*3390*/  SHFL.IDX PT, R2, R7, RZ, 0x1c1f ;  /* 0x001c1fff07027589 */ /* 0x000e6400000e0000 */
[----:B------:R-:W-:Y:S02]  /*33a0*/  IADD3.X R11, RZ, R3, R18, P1, P0 ;  /* 0x00000003ff0b7210 */ /* 0x000fe40000fe0412 */
[----:B------:R-:W2:Y:S01]  /*33b0*/  SHFL.IDX PT, R3, R5, RZ, 0x1c1f ;  /* 0x001c1fff05037589 */ /* 0x000ea200000e0000 */
[----:B-1----:R-:W-:-:S05]  /*33c0*/  IADD3 R8, P0, R2, R8, RZ ;  /* 0x0000000802087210 */ /* 0x002fca0007f1e0ff */
[----:B--2---:R-:W-:Y:S01]  /*33d0*/  IMAD.X R9, R3, 0x1, R9, P0 ;  /* 0x0000000103097824 */ /* 0x004fe200000e0609 */
[----:B------:R-:W-:-:S04]  /*33e0*/  IADD3 R6, P0, R2, R6, RZ ;  /* 0x0000000602067210 */ /* 0x000fc80007f1e0ff */
[----:B------:R1:W-:Y:S01]  /*33f0*/  LDGSTS.E.BYPASS.LTC128B.128 [R226+0x3100], [R8.64], !P6 ;  /* 0x0310000008e27fae */ /* 0x0003e2000f101d46 */
[----:B------:R-:W-:Y:S01]  /*3400*/  IMAD.X R7, R3, 0x1, R17, P0 ;  /* 0x0000000103077824 */ /* 0x000fe200000e0611 */
[----:B------:R-:W-:-:S04]  /*3410*/  IADD3 R2, P0, R2, R16, RZ ;  /* 0x0000001002027210 */ /* 0x000fc80007f1e0ff */
[----:B------:R1:W-:Y:S01]  /*3420*/  LDGSTS.E.BYPASS.LTC128B.128 [R226+0x4100], [R6.64], !P5 ;  /* 0x0410000006e27fae */ /* 0x0003e2000e901d46 */
[----:B------:R-:W-:Y:S01]  /*3430*/  IMAD.X R3, R3, 0x1, R18, P0 ;  /* 0x0000000103037824 */ /* 0x000fe200000e0612 */
[----:B------:R-:W-:-:S04]  /*3440*/  ISETP.NE.U32.AND P0, PT, R21, RZ, PT ;  /* 0x000000ff1500720c */ /* 0x000fc80003f05070 */
[----:B------:R1:W-:Y:S09]  /*3450*/  LDGSTS.E.BYPASS.LTC128B.128 [R226+0x5100], [R2.64], !P4 ;  /* 0x0510000002e27fae */ /* 0x0003f2000e101d46 */
[----:B------:R1:W-:Y:S01]  /*3460*/  LDGSTS.E.BYPASS.LTC128B.128.ZFILL [R226+0x3900], [R14.64], P0 ;  /* 0x039000000ee27fae */ /* 0x0003e20008141d46 */
[----:B------:R-:W-:-:S13]  /*3470*/  ISETP.NE.U32.AND P0, PT, R20, RZ, PT ;  /* 0x000000ff1400720c */ /* 0x000fda0003f05070 */
[----:B------:R1:W-:Y:S01]  /*3480*/  LDGSTS.E.BYPASS.LTC128B.128.ZFILL [R226+0x4900], [R12.64], P0 ;  /* 0x049000000ce27fae */ /* 0x0003e20008141d46 */
[----:B------:R-:W-:-:S13]  /*3490*/  ISETP.NE.U32.AND P0, PT, R19, RZ, PT ;  /* 0x000000ff1300720c */ /* 0x000fda0003f05070 */
[----:B------:R1:W-:Y:S02]  /*34a0*/  LDGSTS.E.BYPASS.LTC128B.128.ZFILL [R226+0x5900], [R10.64], P0 ;  /* 0x059000000ae27fae */ /* 0x0003e40008141d46 */
.L_x_31:
[----:B-1234-:R-:W-:Y:S01]  /*34b0*/  LOP3.LUT R2, R162, 0xffffffe0, RZ, 0xc0, !PT ;  /* 0xffffffe0a2027812 */ /* 0x01efe200078ec0ff */
[----:B------:R-:W-:Y:S01]  /*34c0*/  IMAD.SHL.U32 R221, R0, 0x2, RZ ;  /* 0x0000000200dd7824 */ /* 0x000fe200078e00ff */
[----:B------:R-:W0:Y:S03]  /*34d0*/  LDGDEPBAR ;  /* 0x00000000000079af */ /* 0x000e260000000000 */
[----:B------:R-:W-:Y:S02]  /*34e0*/  IMAD.IADD R2, R163, 0x1, -R2 ;  /* 0x00000001a3027824 */ /* 0x000fe400078e0a02 */
[----:B------:R-:W-:-:S03]  /*34f0*/  IMAD R222, R4, 0x2, R221 ;  /* 0x0000000204de7824 */ /* 0x000fc600078e02dd */
[----:B------:R-:W-:-:S04]  /*3500*/  SHF.R.S32.HI R3, RZ, 0x1f, R2 ;  /* 0x0000001fff037819 */ /* 0x000fc80000011402 */
[----:B------:R-:W-:-:S04]  /*3510*/  LEA.HI R3, R3, R2, RZ, 0x2 ;  /* 0x0000000203037211 */ /* 0x000fc800078f10ff */
[----:B------:R-:W-:-:S05]  /*3520*/  LOP3.LUT R3, R3, 0x7ffffffc, RZ, 0xc0, !PT ;  /* 0x7ffffffc03037812 */ /* 0x000fca00078ec0ff */
[----:B------:R-:W-:-:S04]  /*3530*/  IMAD.IADD R2, R2, 0x1, -R3 ;  /* 0x0000000102027824 */ /* 0x000fc800078e0a03 */
[----:B------:R-:W-:-:S05]  /*3540*/  IMAD R2, R2, -0x2, R151 ;  /* 0xfffffffe02027824 */ /* 0x000fca00078e0297 */
[----:B------:R-:W-:-:S04]  /*3550*/  ISETP.GT.AND P0, PT, R2, RZ, PT ;  /* 0x000000ff0200720c */ /* 0x000fc80003f04270 */
[----:B------:R-:W-:Y:S02]  /*3560*/  FSEL R15, R119, -INF , P0 ;  /* 0xff800000770f7808 */ /* 0x000fe40000000000 */
[----:B------:R-:W-:Y:S02]  /*3570*/  FSEL R10, R125, -INF , P0 ;  /* 0xff8000007d0a7808 */ /* 0x000fe40000000000 */
[----:B------:R-:W-:Y:S02]  /*3580*/  FSEL R39, R127, -INF , P0 ;  /* 0xff8000007f277808 */ /* 0x000fe40000000000 */
[----:B------:R-:W-:Y:S02]  /*3590*/  FSEL R32, R161, -INF , P0 ;  /* 0xff800000a1207808 */ /* 0x000fe40000000000 */
[----:B------:R-:W-:-:S04]  /*35a0*/  ISETP.GT.AND P0, PT, R2, 0x1, PT ;  /* 0x000000010200780c */ /* 0x000fc80003f04270 */
[----:B------:R-:W-:Y:S02]  /*35b0*/  FSEL R16, R117, -INF , P0 ;  /* 0xff80000075107808 */ /* 0x000fe40000000000 */
[----:B------:R-:W-:Y:S02]  /*35c0*/  FSEL R11, R124, -INF , P0 ;  /* 0xff8000007c0b7808 */ /* 0x000fe40000000000 */
[----:B------:R-:W-:Y:S02]  /*35d0*/  FSEL R44, R126, -INF , P0 ;  /* 0xff8000007e2c7808 */ /* 0x000fe40000000000 */
[----:B------:R-:W-:Y:S02]  /*35e0*/  FSEL R36, R160, -INF , P0 ;  /* 0xff800000a0247808 */ /* 0x000fe40000000000 */
[----:B------:R-:W-:Y:S02]  /*35f0*/  ISETP.GT.AND P0, PT, R2, 0x8, PT ;  /* 0x000000080200780c */ /* 0x000fe40003f04270 */
[----:B------:R-:W-:-:S02]  /*3600*/  FMNMX.FTZ R3, R10, R11, !PT ;  /* 0x0000000b0a037209 */ /* 0x000fc40007810000 */
        /* <DEDUP_REMOVED lines=54> */
[----:B------:R-:W-:Y:S02]  /*3970*/  FMNMX.FTZ R5, R28, R5, !PT ;  /* 0x000000051c057209 */ /* 0x000fe40007810000 */
[----:B------:R-:W-:Y:S02]  /*3980*/  FSEL R174, R52, -INF , P0 ;  /* 0xff80000034ae7808 */ /* 0x000fe40000000000 */
[----:B------:R-:W-:Y:S02]  /*3990*/  FSEL R156, R77, -INF , P0 ;  /* 0xff8000004d9c7808 */ /* 0x000fe40000000000 */
[----:B------:R-:W-:Y:S02]  /*39a0*/  FSEL R192, R75, -INF , P0 ;  /* 0xff8000004bc07808 */ /* 0x000fe40000000000 */
[----:B------:R-:W-:Y:S02]  /*39b0*/  FSEL R187, R73, -INF , P0 ;  /* 0xff80000049bb7808 */ /* 0x000fe40000000000 */
[----:B------:R-:W-:-:S02]  /*39c0*/  ISETP.GT.AND P0, PT, R2, 0x30, PT ;  /* 0x000000300200780c */ /* 0x000fc40003f04270 */
[----:B------:R-:W-:Y:S02]  /*39d0*/  FMNMX.FTZ R3, R158, R3, !PT ;  /* 0x000000039e037209 */ /* 0x000fe40007810000 */
[----:B------:R-:W-:Y:S02]  /*39e0*/  FMNMX.FTZ R5, R51, R5, !PT ;  /* 0x0000000533057209 */ /* 0x000fe40007810000 */
[----:B------:R-:W-:Y:S02]  /*39f0*/  FSEL R214, R27, -INF , P0 ;  /* 0xff8000001bd67808 */ /* 0x000fe40000000000 */
[----:B------:R-:W-:Y:S02]  /*3a00*/  FSEL R207, R33, -INF , P0 ;  /* 0xff80000021cf7808 */ /* 0x000fe40000000000 */
[----:B------:R-:W-:Y:S02]  /*3a10*/  FSEL R252, R58, -INF , P0 ;  /* 0xff8000003afc7808 */ /* 0x000fe40000000000 */
[----:B------:R-:W-:-:S02]  /*3a20*/  FSEL R232, R56, -INF , P0 ;  /* 0xff80000038e87808 */ /* 0x000fc40000000000 */
[----:B------:R-:W-:Y:S02]  /*3a30*/  FMNMX.FTZ R3, R157, R3, !PT ;  /* 0x000000039d037209 */ /* 0x000fe40007810000 */
[----:B------:R-:W-:Y:S02]  /*3a40*/  ISETP.GT.AND P0, PT, R2, 0x31, PT ;  /* 0x000000310200780c */ /* 0x000fe40003f04270 */
[----:B------:R-:W-:Y:S02]  /*3a50*/  FMNMX.FTZ R5, R65, R5, !PT ;  /* 0x0000000541057209 */ /* 0x000fe40007810000 */
[----:B------:R-:W-:Y:S02]  /*3a60*/  FMNMX.FTZ R3, R156, R3, !PT ;  /* 0x000000039c037209 */ /* 0x000fe40007810000 */
[----:B------:R-:W-:Y:S02]  /*3a70*/  FSEL R216, R29, -INF , P0 ;  /* 0xff8000001dd87808 */ /* 0x000fe40000000000 */
[----:B------:R-:W-:-:S02]  /*3a80*/  FSEL R206, R34, -INF , P0 ;  /* 0xff80000022ce7808 */ /* 0x000fc40000000000 */
[----:B------:R-:W-:Y:S02]  /*3a90*/  FSEL R251, R35, -INF , P0 ;  /* 0xff80000023fb7808 */ /* 0x000fe40000000000 */
[----:B------:R-:W-:Y:S02]  /*3aa0*/  FSEL R231, R57, -INF , P0 ;  /* 0xff80000039e77808 */ /* 0x000fe40000000000 */
[----:B------:R-:W-:Y:S02]  /*3ab0*/  FMNMX.FTZ R5, R66, R5, !PT ;  /* 0x0000000542057209 */ /* 0x000fe40007810000 */
[----:B------:R-:W-:Y:S02]  /*3ac0*/  ISETP.GT.AND P0, PT, R2, 0x38, PT ;  /* 0x000000380200780c */ /* 0x000fe40003f04270 */
[----:B------:R-:W-:Y:S02]  /*3ad0*/  FMNMX.FTZ R3, R207, R3, !PT ;  /* 0x00000003cf037209 */ /* 0x000fe40007810000 */
[----:B------:R-:W-:-:S02]  /*3ae0*/  FMNMX.FTZ R5, R67, R5, !PT ;  /* 0x0000000543057209 */ /* 0x000fc40007810000 */
[----:B------:R-:W-:Y:S02]  /*3af0*/  FSEL R213, R22, -INF , P0 ;  /* 0xff80000016d57808 */ /* 0x000fe40000000000 */
[----:B------:R-:W-:Y:S02]  /*3b00*/  FSEL R205, R23, -INF , P0 ;  /* 0xff80000017cd7808 */ /* 0x000fe40000000000 */
[----:B------:R-:W-:Y:S01]  /*3b10*/  FSEL R250, R25, -INF , P0 ;  /* 0xff80000019fa7808 */ /* 0x000fe20000000000 */
[----:B------:R-:W-:Y:S01]  /*3b20*/  LDSM.16.MT88.4 R20, [R221+0x1100] ;  /* 0x00110000dd14783b */ /* 0x000fe20000004200 */
[----:B------:R-:W-:Y:S02]  /*3b30*/  FSEL R237, R26, -INF , P0 ;  /* 0xff8000001aed7808 */ /* 0x000fe40000000000 */
[----:B------:R-:W-:Y:S02]  /*3b40*/  ISETP.GT.AND P0, PT, R2, 0x39, PT ;  /* 0x000000390200780c */ /* 0x000fe40003f04270 */
[----:B------:R-:W-:-:S02]  /*3b50*/  FMNMX.FTZ R2, R206, R3, !PT ;  /* 0x00000003ce027209 */ /* 0x000fc40007810000 */
[----:B------:R-:W-:Y:S02]  /*3b60*/  FMNMX.FTZ R3, R159, R5, !PT ;  /* 0x000000059f037209 */ /* 0x000fe40007810000 */
[----:B------:R-:W-:Y:S02]  /*3b70*/  FMNMX.FTZ R6, R32, R36, !PT ;  /* 0x0000002420067209 */ /* 0x000fe40007810000 */
[----:B------:R-:W-:Y:S02]  /*3b80*/  FSEL R204, R24, -INF , P0 ;  /* 0xff80000018cc7808 */ /* 0x000fe40000000000 */
[----:B------:R-:W-:Y:S01]  /*3b90*/  FMNMX.FTZ R2, R205, R2, !PT ;  /* 0x00000002cd027209 */ /* 0x000fe20007810000 */
[----:B------:R-:W-:Y:S01]  /*3ba0*/  LDSM.16.MT88.4 R24, [R221+0x100] ;  /* 0x00010000dd18783b */ /* 0x000fe20000004200 */
        /* <DEDUP_REMOVED lines=8> */
[----:B------:R-:W-:-:S02]  /*3c30*/  FMNMX.FTZ R2, R214, R2, !PT ;  /* 0x00000002d6027209 */ /* 0x000fc40007810000 */
[----:B------:R-:W-:Y:S02]  /*3c40*/  FMNMX.FTZ R3, R101, R3, !PT ;  /* 0x0000000365037209 */ /* 0x000fe40007810000 */
[----:B------:R-:W-:Y:S02]  /*3c50*/  FMNMX.FTZ R2, R216, R2, !PT ;  /* 0x00000002d8027209 */ /* 0x000fe40007810000 */
[----:B------:R-:W-:Y:S02]  /*3c60*/  FMNMX.FTZ R3, R102, R3, !PT ;  /* 0x0000000366037209 */ /* 0x000fe40007810000 */
[----:B------:R-:W-:Y:S02]  /*3c70*/  FSEL R208, R30, -INF , P0 ;  /* 0xff8000001ed07808 */ /* 0x000fe40000000000 */
[----:B------:R-:W-:Y:S02]  /*3c80*/  FMNMX.FTZ R2, R213, R2, !PT ;  /* 0x00000002d5027209 */ /* 0x000fe40007810000 */
[----:B------:R-:W-:-:S02]  /*3c90*/  FMNMX.FTZ R3, R106, R3, !PT ;  /* 0x000000036a037209 */ /* 0x000fc40007810000 */
[----:B------:R-:W-:Y:S02]  /*3ca0*/  FMNMX.FTZ R5, R39, R44, !PT ;  /* 0x0000002c27057209 */ /* 0x000fe40007810000 */
[----:B------:R-:W-:Y:S02]  /*3cb0*/  FMNMX.FTZ R8, R208, R2, !PT ;  /* 0x00000002d0087209 */ /* 0x000fe40007810000 */
[----:B------:R-:W-:Y:S02]  /*3cc0*/  FMNMX.FTZ R3, R175, R3, !PT ;  /* 0x00000003af037209 */ /* 0x000fe40007810000 */
[----:B------:R-:W-:Y:S01]  /*3cd0*/  FMNMX.FTZ R5, R45, R5, !PT ;  /* 0x000000052d057209 */ /* 0x000fe20007810000 */
[----:B------:R-:W2:Y:S01]  /*3ce0*/  SHFL.BFLY PT, R7, R8, 0x2, 0x1f ;  /* 0x0c401f0008077f89 */ /* 0x000ea200000e0000 */
[----:B------:R-:W-:Y:S02]  /*3cf0*/  FMNMX.FTZ R2, R186, R3, !PT ;  /* 0x00000003ba027209 */ /* 0x000fe40007810000 */
[----:B------:R-:W-:-:S02]  /*3d00*/  FMNMX.FTZ R3, R46, R5, !PT ;  /* 0x000000052e037209 */ /* 0x000fc40007810000 */
[----:B-1----:R-:W-:Y:S02]  /*3d10*/  FMNMX.FTZ R103, R6, R103, !PT ;  /* 0x0000006706677209 */ /* 0x002fe40007810000 */
        /* <DEDUP_REMOVED lines=13> */
[----:B--2---:R-:W-:Y:S02]  /*3df0*/  FMNMX.FTZ R8, R8, R7, !PT ;  /* 0x0000000708087209 */ /* 0x004fe40007810000 */
[----:B------:R-:W-:Y:S01]  /*3e00*/  FMNMX.FTZ R2, R190, R3, !PT ;  /* 0x00000003be027209 */ /* 0x000fe20007810000 */
[----:B------:R-:W2:Y:S01]  /*3e10*/  SHFL.BFLY PT, R7, R6, 0x2, 0x1f ;  /* 0x0c401f0006077f89 */ /* 0x000ea200000e0000 */
[----:B-1----:R-:W-:Y:S02]  /*3e20*/  FMNMX.FTZ R103, R103, R5, !PT ;  /* 0x0000000567677209 */ /* 0x002fe40007810000 */
[----:B------:R-:W-:Y:S01]  /*3e30*/  FMNMX.FTZ R2, R191, R2, !PT ;  /* 0x00000002bf027209 */ /* 0x000fe20007810000 */
[----:B------:R-:W1:Y:S01]  /*3e40*/  SHFL.BFLY PT, R9, R8, 0x1, 0x1f ;  /* 0x0c201f0008097f89 */ /* 0x000e6200000e0000 */
[----:B------:R-:W-:Y:S01]  /*3e50*/  FSEL R230, R40, -INF , P0 ;  /* 0xff80000028e67808 */ /* 0x000fe20000000000 */
[C---:B------:R-:W-:Y:S01]  /*3e60*/  FMUL.FTZ R12, R103.reuse, c[0x0][0x2d0] ;  /* 0x0000b400670c7a20 */ /* 0x040fe20000410000 */
[----:B------:R-:W-:Y:S01]  /*3e70*/  FMNMX.FTZ R2, R192, R2, !PT ;  /* 0x00000002c0027209 */ /* 0x000fe20007810000 */
[----:B------:R-:W-:Y:S01]  /*3e80*/  LDSM.16.MT88.4 R40, [R222+0x2100] ;  /* 0x00210000de28783b */ /* 0x000fe20000004200 */
[----:B------:R-:W-:-:S02]  /*3e90*/  FSETP.NEU.FTZ.AND P0, PT, R103, -INF , PT ;  /* 0xff8000006700780b */ /* 0x000fc40003f1d000 */
[----:B------:R-:W-:Y:S02]  /*3ea0*/  FMNMX.FTZ R2, R252, R2, !PT ;  /* 0x00000002fc027209 */ /* 0x000fe40007810000 */
[----:B------:R-:W-:Y:S02]  /*3eb0*/  FSEL R12, R12, RZ, P0 ;  /* 0x000000ff0c0c7208 */ /* 0x000fe40000000000 */
[----:B------:R-:W-:-:S03]  /*3ec0*/  FMNMX.FTZ R5, R251, R2, !PT ;  /* 0x00000002fb057209 */ /* 0x000fc60007810000 */
[--C-:B------:R-:W-:Y:S01]  /*3ed0*/  FFMA.FTZ R2, R10, c[0x0][0x2d0], -R12.reuse ;  /* 0x0000b4000a027a23 */ /* 0x100fe2000001080c */
[----:B------:R-:W-:Y:S01]  /*3ee0*/  FMNMX.FTZ R5, R250, R5, !PT ;  /* 0x00000005fa057209 */ /* 0x000fe20007810000 */
[--C-:B------:R-:W-:Y:S02]  /*3ef0*/  FFMA.FTZ R3, R11, c[0x0][0x2d0], -R12.reuse ;  /* 0x0000b4000b037a23 */ /* 0x100fe4000001080c */
[----:B------:R1:W-:Y:S01]  /*3f00*/  MUFU.EX2 R137, R2 ;  /* 0x0000000200897308 */ /* 0x0003e20000000800 */
[----:B------:R-:W-:Y:S02]  /*3f10*/  FMNMX.FTZ R5, R230, R5, !PT ;  /* 0x00000005e6057209 */ /* 0x000fe40007810000 */
[----:B--2---:R-:W-:Y:S01]  /*3f20*/  FMNMX.FTZ R7, R6, R7, !PT ;  /* 0x0000000706077209 */ /* 0x004fe20007810000 */
[----:B------:R-:W-:-:S04]  /*3f30*/  FFMA.FTZ R6, R13, c[0x0][0x2d0], -R12 ;  /* 0x0000b4000d067a23 */ /* 0x000fc8000001080c */
[----:B------:R2:W3:Y:S01]  /*3f40*/  MUFU.EX2 R18, R3 ;  /* 0x0000000300127308 */ /* 0x0004e20000000800 */
[----:B-1----:R-:W-:-:S07]  /*3f50*/  FMNMX.FTZ R2, R9, R8, !PT ;  /* 0x0000000809027209 */ /* 0x002fce0007810000 */
[----:B------:R1:W-:Y:S01]  /*3f60*/  MUFU.EX2 R194, R6 ;  /* 0x0000000600c27308 */ /* 0x0003e20000000800 */
[----:B------:R-:W4:Y:S01]  /*3f70*/  SHFL.BFLY PT, R8, R5, 0x2, 0x1f ;  /* 0x0c401f0005087f89 */ /* 0x000f2200000e0000 */
[----:B------:R-:W-:-:S03]  /*3f80*/  FSETP.NEU.FTZ.AND P0, PT, R2, -INF , PT ;  /* 0xff8000000200780b */ /* 0x000fc60003f1d000 */
[----:B------:R-:W5:Y:S01]  /*3f90*/  SHFL.BFLY PT, R9, R7, 0x1, 0x1f ;  /* 0x0c201f0007097f89 */ /* 0x000f6200000e0000 */
[----:B--2---:R-:W-:-:S05]  /*3fa0*/  FMUL.FTZ R3, R2, c[0x0][0x2d0] ;  /* 0x0000b40002037a20 */ /* 0x004fca0000410000 */
[----:B------:R-:W-:Y:S01]  /*3fb0*/  FSEL R3, R3, RZ, P0 ;  /* 0x000000ff03037208 */ /* 0x000fe20000000000 */
[----:B-1----:R-:W-:-:S04]  /*3fc0*/  FFMA.FTZ R6, R14, c[0x0][0x2d0], -R12 ;  /* 0x0000b4000e067a23 */ /* 0x002fc8000001080c */
[--C-:B------:R-:W-:Y:S01]  /*3fd0*/  FFMA.FTZ R0, R16, c[0x0][0x2d0], -R3.reuse ;  /* 0x0000b40010007a23 */ /* 0x100fe20000010803 */
[----:B------:R1:W-:Y:S01]  /*3fe0*/  MUFU.EX2 R136, R6 ;  /* 0x0000000600887308 */ /* 0x0003e20000000800 */
[----:B------:R-:W-:Y:S02]  /*3ff0*/  FFMA.FTZ R4, R28, c[0x0][0x2d0], -R3 ;  /* 0x0000b4001c047a23 */ /* 0x000fe40000010803 */
[----:B------:R-:W-:Y:S01]  /*4000*/  LDSM.16.MT88.4 R28, [R222+0x1100] ;  /* 0x00110000de1c783b */ /* 0x000fe20000004200 */
[----:B----4-:R-:W-:-:S04]  /*4010*/  FMNMX.FTZ R5, R5, R8, !PT ;  /* 0x0000000805057209 */ /* 0x010fc80007810000 */
[----:B------:R2:W-:Y:S01]  /*4020*/  MUFU.EX2 R138, R0 ;  /* 0x00000000008a7308 */ /* 0x0005e20000000800 */
[----:B-----5:R-:W-:-:S04]  /*4030*/  FMNMX.FTZ R105, R7, R9, !PT ;  /* 0x0000000907697209 */ /* 0x020fc80007810000 */
[----:B------:R-:W-:Y:S01]  /*4040*/  FSETP.NEU.FTZ.AND P0, PT, R105, -INF , PT ;  /* 0xff8000006900780b */ /* 0x000fe20003f1d000 */
[--C-:B-1----:R-:W-:Y:S02]  /*4050*/  FFMA.FTZ R6, R15, c[0x0][0x2d0], -R3.reuse ;  /* 0x0000b4000f067a23 */ /* 0x102fe40000010803 */
[----:B------:R-:W-:Y:S01]  /*4060*/  MUFU.EX2 R14, R4 ;  /* 0x00000004000e7308 */ /* 0x000fe20000000800 */
[----:B---3--:R-:W-:Y:S02]  /*4070*/  IMAD.MOV.U32 R15, RZ, RZ, R18 ;  /* 0x000000ffff0f7224 */ /* 0x008fe400078e0012 */
[----:B--2---:R-:W-:-:S05]  /*4080*/  FFMA.FTZ R0, R17, c[0x0][0x2d0], -R3 ;  /* 0x0000b40011007a23 */ /* 0x004fca0000010803 */
[----:B------:R1:W-:Y:S01]  /*4090*/  MUFU.EX2 R193, R6 ;  /* 0x0000000600c17308 */ /* 0x0003e20000000800 */
[----:B------:R-:W-:Y:S07]  /*40a0*/  LDSM.16.MT88.4 R16, [R222+0x100] ;  /* 0x00010000de10783b */ /* 0x000fee0000004200 */
[----:B------:R2:W3:Y:S01]  /*40b0*/  MUFU.EX2 R195, R0 ;  /* 0x0000000000c37308 */ /* 0x0004e20000000800 */
[----:B-1----:R-:W1:Y:S01]  /*40c0*/  SHFL.BFLY PT, R6, R5, 0x1, 0x1f ;  /* 0x0c201f0005067f89 */ /* 0x002e6200000e0000 */
[----:B--2---:R-:W-:Y:S01]  /*40d0*/  FMUL.FTZ R0, R105, c[0x0][0x2d0] ;  /* 0x0000b40069007a20 */ /* 0x004fe20000410000 */
[----:B---3--:R-:W-:-:S04]  /*40e0*/  F2FP.BF16.PACK_AB R7, R14, R195 ;  /* 0x000000c30e07723e */ /* 0x008fc800000010ff */
[----:B------:R-:W-:-:S05]  /*40f0*/  FSEL R0, R0, RZ, P0 ;  /* 0x000000ff00007208 */ /* 0x000fca0000000000 */
[--C-:B------:R-:W-:Y:S02]  /*4100*/  FFMA.FTZ R4, R32, c[0x0][0x2d0], -R0.reuse ;  /* 0x0000b40020047a23 */ /* 0x100fe40000010800 */
[----:B------:R-:W2:Y:S01]  /*4110*/  LDSM.16.MT88.4 R32, [R221+0x2100] ;  /* 0x00210000dd20783b */ /* 0x000ea20000004200 */
[--C-:B------:R-:W-:Y:S01]  /*4120*/  FFMA.FTZ R9, R37, c[0x0][0x2d0], -R0.reuse ;  /* 0x0000b40025097a23 */ /* 0x100fe20000010800 */
[----:B------:R3:W-:Y:S01]  /*4130*/  MUFU.EX2 R247, R4 ;  /* 0x0000000400f77308 */ /* 0x0007e20000000800 */
[----:B-1----:R-:W-:Y:S02]  /*4140*/  FMNMX.FTZ R104, R5, R6, !PT ;  /* 0x0000000605687209 */ /* 0x002fe40007810000 */
[----:B------:R-:W-:Y:S02]  /*4150*/  F2FP.BF16.PACK_AB R6, R136, R194 ;  /* 0x000000c28806723e */ /* 0x000fe400000010ff */
[C---:B------:R-:W-:Y:S01]  /*4160*/  FSETP.NEU.FTZ.AND P0, PT, R104.reuse, -INF , PT ;  /* 0xff8000006800780b */ /* 0x040fe20003f1d000 */
[----:B------:R-:W-:Y:S01]  /*4170*/  FMUL.FTZ R8, R104, c[0x0][0x2d0] ;  /* 0x0000b40068087a20 */ /* 0x000fe20000410000 */
[----:B------:R-:W-:Y:S01]  /*4180*/  F2FP.BF16.PACK_AB R5, R138, R193 ;  /* 0x000000c18a05723e */ /* 0x000fe200000010ff */
[----:B------:R-:W-:Y:S03]  /*4190*/  MUFU.EX2 R248, R9 ;  /* 0x0000000900f87308 */ /* 0x000fe60000000800 */
[----:B------:R-:W-:Y:S01]  /*41a0*/  FSEL R13, R8, RZ, P0 ;  /* 0x000000ff080d7208 */ /* 0x000fe20000000000 */
[----:B------:R-:W-:-:S02]  /*41b0*/  FFMA.FTZ R8, R38, c[0x0][0x2d0], -R0 ;  /* 0x0000b40026087a23 */ /* 0x000fc40000010800 */
[----:B---3--:R-:W-:Y:S02]  /*41c0*/  FFMA.FTZ R4, R36, c[0x0][0x2d0], -R0 ;  /* 0x0000b40024047a23 */ /* 0x008fe40000010800 */
[----:B------:R1:W3:Y:S08]  /*41d0*/  MUFU.EX2 R249, R8 ;  /* 0x0000000800f97308 */ /* 0x0002f00000000800 */
[----:B------:R4:W-:Y:S01]  /*41e0*/  MUFU.EX2 R242, R4 ;  /* 0x0000000400f27308 */ /* 0x0009e20000000800 */
[----:B-1----:R-:W-:Y:S01]  /*41f0*/  FFMA.FTZ R8, R39, c[0x0][0x2d0], -R13 ;  /* 0x0000b40027087a23 */ /* 0x002fe2000001080d */
[----:B---3--:R-:W-:Y:S01]  /*4200*/  F2FP.BF16.PACK_AB R10, R249, R248 ;  /* 0x000000f8f90a723e */ /* 0x008fe200000010ff */
[----:B------:R-:W-:Y:S05]  /*4210*/  LDSM.16.MT88.4 R36, [R222+0x2500] ;  /* 0x00250000de24783b */ /* 0x000fea0000004200 */
[----:B------:R1:W-:Y:S01]  /*4220*/  MUFU.EX2 R239, R8 ;  /* 0x0000000800ef7308 */ /* 0x0003e20000000800 */
[----:B----4-:R-:W-:-:S07]  /*4230*/  F2FP.BF16.PACK_AB R4, R15, R137 ;  /* 0x000000890f04723e */ /* 0x010fce00000010ff */
[----:B------:R-:W-:Y:S01]  /*4240*/  HMMA.16816.F32.BF16 R124, R4, R24, RZ ;  /* 0x00000018047c723c */ /* 0x000fe200000418ff */
[----:B-1----:R-:W-:-:S07]  /*4250*/  FFMA.FTZ R8, R44, c[0x0][0x2d0], -R13 ;  /* 0x0000b4002c087a23 */ /* 0x002fce000001080d */
[C---:B------:R-:W-:Y:S01]  /*4260*/  HMMA.16816.F32.BF16 R120, R4.reuse, R16, RZ ;  /* 0x000000100478723c */ /* 0x040fe200000418ff */
[----:B------:R1:W3:Y:S07]  /*4270*/  MUFU.EX2 R238, R8 ;  /* 0x0000000800ee7308 */ /* 0x0002ee0000000800 */
[C---:B------:R-:W-:Y:S08]  /*4280*/  HMMA.16816.F32.BF16 R116, R4.reuse, R20, RZ ;  /* 0x000000140474723c */ /* 0x040ff000000418ff */
[----:B------:R-:W-:Y:S01]  /*4290*/  HMMA.16816.F32.BF16 R112, R4, R28, RZ ;  /* 0x0000001c0470723c */ /* 0x000fe200000418ff */
[----:B-1----:R-:W-:Y:S01]  /*42a0*/  FFMA.FTZ R8, R45, c[0x0][0x2d0], -R13 ;  /* 0x0000b4002d087a23 */ /* 0x002fe2000001080d */
[----:B---3--:R-:W-:-:S03]  /*42b0*/  F2FP.BF16.PACK_AB R9, R238, R239 ;  /* 0x000000efee09723e */ /* 0x008fc600000010ff */
[----:B------:R1:W-:Y:S03]  /*42c0*/  MUFU.EX2 R241, R8 ;  /* 0x0000000800f17308 */ /* 0x0003e60000000800 */
[C---:B--2---:R-:W-:Y:S08]  /*42d0*/  HMMA.16816.F32.BF16 R108, R4.reuse, R32, RZ ;  /* 0x00000020046c723c */ /* 0x044ff000000418ff */
        /* <DEDUP_REMOVED lines=8> */
[C---:B------:R-:W-:Y:S08]  /*4360*/  HMMA.16816.F32.BF16 R80, R4.reuse, R30, RZ ;  /* 0x0000001e0450723c */ /* 0x040ff000000418ff */
[C---:B------:R-:W-:Y:S08]  /*4370*/  HMMA.16816.F32.BF16 R76, R4.reuse, R34, RZ ;  /* 0x00000022044c723c */ /* 0x040ff000000418ff */
        /* <DEDUP_REMOVED lines=10> */
[----:B------:R-:W2:Y:S07]  /*4420*/  LDSM.16.MT88.4 R16, [R221+0x1500] ;  /* 0x00150000dd10783b */ /* 0x000eae0000004200 */
[----:B------:R-:W-:Y:S01]  /*4430*/  HMMA.16816.F32.BF16 R56, R8, R20, RZ ;  /* 0x000000140838723c */ /* 0x000fe200000418ff */
[----:B-1----:R-:W-:-:S07]  /*4440*/  FFMA.FTZ R4, R49, c[0x0][0x2d0], -R12 ;  /* 0x0000b40031047a23 */ /* 0x002fce000001080c */
[C---:B------:R-:W-:Y:S01]  /*4450*/  HMMA.16816.F32.BF16 R132, R8.reuse, R22, RZ ;  /* 0x000000160884723c */ /* 0x040fe200000418ff */
[----:B------:R-:W-:Y:S01]  /*4460*/  LDSM.16.MT88.4 R20, [R222+0x500] ;  /* 0x00050000de14783b */ /* 0x000fe20000004200 */
[----:B------:R1:W-:Y:S06]  /*4470*/  MUFU.EX2 R244, R4 ;  /* 0x0000000400f47308 */ /* 0x0003ec0000000800 */
[C---:B------:R-:W-:Y:S08]  /*4480*/  HMMA.16816.F32.BF16 R52, R8.reuse, R28, RZ ;  /* 0x0000001c0834723c */ /* 0x040ff000000418ff */
[----:B------:R-:W-:Y:S01]  /*4490*/  HMMA.16816.F32.BF16 R148, R8, R30, RZ ;  /* 0x0000001e0894723c */ /* 0x000fe200000418ff */
[----:B------:R-:W-:Y:S01]  /*44a0*/  LDSM.16.MT88.4 R28, [R222+0x1500] ;  /* 0x00150000de1c783b */ /* 0x000fe20000004200 */
        /* <DEDUP_REMOVED lines=10> */
[----:B------:R-:W-:-:S04]  /*4550*/  FFMA.FTZ R8, R102, c[0x0][0x2d0], -R0 ;  /* 0x0000b40066087a23 */ /* 0x000fc80000010800 */
[----:B------:R4:W-:Y:S01]  /*4560*/  MUFU.EX2 R218, R8 ;  /* 0x0000000800da7308 */ /* 0x0009e20000000800 */
[----:B-1----:R-:W-:Y:S02]  /*4570*/  FFMA.FTZ R4, R65, c[0x0][0x2d0], -R3 ;  /* 0x0000b40041047a23 */ /* 0x002fe40000010803 */
[----:B------:R-:W-:-:S05]  /*4580*/  IMAD.MOV.U32 R65, RZ, RZ, R138 ;  /* 0x000000ffff417224 */ /* 0x000fca00078e008a */
[----:B------:R1:W5:Y:S01]  /*4590*/  MUFU.EX2 R236, R4 ;  /* 0x0000000400ec7308 */ /* 0x0003620000000800 */
[----:B----4-:R-:W-:-:S07]  /*45a0*/  FFMA.FTZ R8, R106, c[0x0][0x2d0], -R0 ;  /* 0x0000b4006a087a23 */ /* 0x010fce0000010800 */
[----:B------:R4:W-:Y:S01]  /*45b0*/  MUFU.EX2 R217, R8 ;  /* 0x0000000800d97308 */ /* 0x0009e20000000800 */
[----:B-1----:R-:W-:Y:S01]  /*45c0*/  FFMA.FTZ R4, R66, c[0x0][0x2d0], -R3 ;  /* 0x0000b40042047a23 */ /* 0x002fe20000010803 */
[----:B-----5:R-:W-:Y:S01]  /*45d0*/  F2FP.BF16.PACK_AB R5, R236, R233 ;  /* 0x000000e9ec05723e */ /* 0x020fe200000010ff */
[----:B------:R-:W-:-:S05]  /*45e0*/  IMAD.MOV.U32 R66, RZ, RZ, R137 ;  /* 0x000000ffff427224 */ /* 0x000fca00078e0089 */
[----:B------:R1:W-:Y:S01]  /*45f0*/  MUFU.EX2 R235, R4 ;  /* 0x0000000400eb7308 */ /* 0x0003e20000000800 */
[----:B----4-:R-:W-:-:S07]  /*4600*/  FFMA.FTZ R8, R107, c[0x0][0x2d0], -R13 ;  /* 0x0000b4006b087a23 */ /* 0x010fce000001080d */
        /* <DEDUP_REMOVED lines=10> */
[----:B------:R-:W-:Y:S02]  /*46b0*/  FFMA.FTZ R14, R173, c[0x0][0x2d0], -R3 ;  /* 0x0000b400ad0e7a23 */ /* 0x000fe40000010803 */
[----:B----4-:R-:W-:-:S05]  /*46c0*/  FFMA.FTZ R8, R129, c[0x0][0x2d0], -R13 ;  /* 0x0000b40081087a23 */ /* 0x010fca000001080d */
[----:B------:R4:W-:Y:S01]  /*46d0*/  MUFU.EX2 R180, R14 ;  /* 0x0000000e00b47308 */ /* 0x0009e20000000800 */
[----:B-1----:R-:W-:-:S07]  /*46e0*/  FFMA.FTZ R4, R101, c[0x0][0x2d0], -R0 ;  /* 0x0000b40065047a23 */ /* 0x002fce0000010800 */
[----:B------:R1:W-:Y:S08]  /*46f0*/  MUFU.EX2 R210, R8 ;  /* 0x0000000800d27308 */ /* 0x0003f00000000800 */
[----:B------:R5:W2:Y:S01]  /*4700*/  MUFU.EX2 R219, R4 ;  /* 0x0000000400db7308 */ /* 0x000aa20000000800 */
[----:B----4-:R-:W-:Y:S02]  /*4710*/  FFMA.FTZ R14, R174, c[0x0][0x2d0], -R3 ;  /* 0x0000b400ae0e7a23 */ /* 0x010fe40000010803 */
[----:B-1----:R-:W-:-:S05]  /*4720*/  FFMA.FTZ R8, R130, c[0x0][0x2d0], -R13 ;  /* 0x0000b40082087a23 */ /* 0x002fca000001080d */
[----:B------:R1:W-:Y:S01]  /*4730*/  MUFU.EX2 R181, R14 ;  /* 0x0000000e00b57308 */ /* 0x0003e20000000800 */
[----:B-----5:R-:W-:-:S07]  /*4740*/  F2FP.BF16.PACK_AB R4, R245, R240 ;  /* 0x000000f0f504723e */ /* 0x020fce00000010ff */
[----:B------:R4:W5:Y:S01]  /*4750*/  MUFU.EX2 R209, R8 ;  /* 0x0000000800d17308 */ /* 0x0009620000000800 */
[----:B--2---:R-:W-:Y:S01]  /*4760*/  HMMA.16816.F32.BF16 R152, R4, R16, R116 ;  /* 0x000000100498723c */ /* 0x004fe20000041874 */
[----:B-1----:R-:W-:-:S06]  /*4770*/  FFMA.FTZ R14, R175, c[0x0][0x2d0], -R0 ;  /* 0x0000b400af0e7a23 */ /* 0x002fcc0000010800 */
[----:B------:R1:W-:Y:S01]  /*4780*/  MUFU.EX2 R107, R14 ;  /* 0x0000000e006b7308 */ /* 0x0003e20000000800 */
[----:B---3--:R-:W-:Y:S01]  /*4790*/  HMMA.16816.F32.BF16 R116, R4, R32, R108 ;  /* 0x000000200474723c */ /* 0x008fe2000004186c */
[----:B----4-:R-:W-:-:S06]  /*47a0*/  FFMA.FTZ R8, R131, c[0x0][0x2d0], -R12 ;  /* 0x0000b40083087a23 */ /* 0x010fcc000001080c */
[----:B------:R2:W-:Y:S01]  /*47b0*/  MUFU.EX2 R203, R8 ;  /* 0x0000000800cb7308 */ /* 0x0005e20000000800 */
[----:B------:R-:W-:Y:S01]  /*47c0*/  HMMA.16816.F32.BF16 R168, R4, R20, R120 ;  /* 0x0000001404a8723c */ /* 0x000fe20000041878 */
[----:B-1----:R-:W-:-:S07]  /*47d0*/  FFMA.FTZ R14, R186, c[0x0][0x2d0], -R0 ;  /* 0x0000b400ba0e7a23 */ /* 0x002fce0000010800 */
[----:B------:R-:W-:Y:S01]  /*47e0*/  HMMA.16816.F32.BF16 R108, R4, R36, R96 ;  /* 0x00000024046c723c */ /* 0x000fe20000041860 */
[----:B------:R-:W-:Y:S01]  /*47f0*/  IMAD.MOV.U32 R186, RZ, RZ, R100 ;  /* 0x000000ffffba7224 */ /* 0x000fe200078e0064 */
[----:B------:R1:W-:Y:S01]  /*4800*/  MUFU.EX2 R101, R14 ;  /* 0x0000000e00657308 */ /* 0x0003e20000000800 */
[----:B--2---:R-:W-:-:S05]  /*4810*/  FFMA.FTZ R8, R158, c[0x0][0x2d0], -R12 ;  /* 0x0000b4009e087a23 */ /* 0x004fca000001080c */
[C---:B------:R-:W-:Y:S01]  /*4820*/  HMMA.16816.F32.BF16 R176, R4.reuse, R24, R124 ;  /* 0x0000001804b0723c */ /* 0x040fe2000004187c */
[----:B------:R-:W-:Y:S01]  /*4830*/  IMAD.MOV.U32 R158, RZ, RZ, R66 ;  /* 0x000000ffff9e7224 */ /* 0x000fe200078e0042 */
[----:B------:R2:W3:Y:S06]  /*4840*/  MUFU.EX2 R202, R8 ;  /* 0x0000000800ca7308 */ /* 0x0004ec0000000800 */
[----:B------:R-:W-:Y:S01]  /*4850*/  HMMA.16816.F32.BF16 R120, R4, R26, R92 ;  /* 0x0000001a0478723c */ /* 0x000fe2000004185c */
[----:B-1----:R-:W-:-:S04]  /*4860*/  FFMA.FTZ R14, R188, c[0x0][0x2d0], -R0 ;  /* 0x0000b400bc0e7a23 */ /* 0x002fc80000010800 */
[----:B------:R1:W-:Y:S03]  /*4870*/  MUFU.EX2 R102, R14 ;  /* 0x0000000e00667308 */ /* 0x0003e60000000800 */
[C---:B------:R-:W-:Y:S01]  /*4880*/  HMMA.16816.F32.BF16 R136, R4.reuse, R22, R88 ;  /* 0x000000160488723c */ /* 0x040fe20000041858 */
[----:B--2---:R-:W-:Y:S02]  /*4890*/  FFMA.FTZ R8, R157, c[0x0][0x2d0], -R12 ;  /* 0x0000b4009d087a23 */ /* 0x004fe4000001080c */
[----:B------:R-:W-:Y:S02]  /*48a0*/  IMAD.MOV.U32 R157, RZ, RZ, R65 ;  /* 0x000000ffff9d7224 */ /* 0x000fe400078e0041 */
[----:B------:R2:W-:Y:S03]  /*48b0*/  MUFU.EX2 R201, R8 ;  /* 0x0000000800c97308 */ /* 0x0005e60000000800 */
[----:B------:R-:W-:Y:S01]  /*48c0*/  HMMA.16816.F32.BF16 R96, R4, R18, R84 ;  /* 0x000000120460723c */ /* 0x000fe20000041854 */
[----:B-1----:R-:W-:-:S07]  /*48d0*/  FFMA.FTZ R14, R187, c[0x0][0x2d0], -R0 ;  /* 0x0000b400bb0e7a23 */ /* 0x002fce0000010800 */
[----:B------:R-:W-:Y:S01]  /*48e0*/  HMMA.16816.F32.BF16 R124, R4, R28, R112 ;  /* 0x0000001c047c723c */ /* 0x000fe20000041870 */
[----:B------:R-:W-:Y:S01]  /*48f0*/  IMAD.MOV.U32 R187, RZ, RZ, R67 ;  /* 0x000000ffffbb7224 */ /* 0x000fe200078e0043 */
[----:B------:R1:W-:Y:S01]  /*4900*/  MUFU.EX2 R106, R14 ;  /* 0x0000000e006a7308 */ /* 0x0003e20000000800 */
[----:B--2---:R-:W-:-:S05]  /*4910*/  FFMA.FTZ R8, R156, c[0x0][0x2d0], -R12 ;  /* 0x0000b4009c087a23 */ /* 0x004fca000001080c */
[C---:B------:R-:W-:Y:S02]  /*4920*/  HMMA.16816.F32.BF16 R92, R4.reuse, R30, R80 ;  /* 0x0000001e045c723c */ /* 0x040fe40000041850 */
[----:B------:R2:W-:Y:S06]  /*4930*/  MUFU.EX2 R200, R8 ;  /* 0x0000000800c87308 */ /* 0x0005ec0000000800 */
[----:B------:R-:W-:Y:S01]  /*4940*/  HMMA.16816.F32.BF16 R88, R4, R34, R76 ;  /* 0x000000220458723c */ /* 0x000fe2000004184c */
[----:B-1----:R-:W-:-:S04]  /*4950*/  FFMA.FTZ R14, R189, c[0x0][0x2d0], -R13 ;  /* 0x0000b400bd0e7a23 */ /* 0x002fc8000001080d */
[----:B------:R1:W-:Y:S03]  /*4960*/  MUFU.EX2 R100, R14 ;  /* 0x0000000e00647308 */ /* 0x0003e60000000800 */
[----:B------:R-:W-:Y:S01]  /*4970*/  HMMA.16816.F32.BF16 R84, R4, R38, R68 ;  /* 0x000000260454723c */ /* 0x000fe20000041844 */
[----:B--2---:R-:W-:-:S04]  /*4980*/  FFMA.FTZ R8, R159, c[0x0][0x2d0], -R3 ;  /* 0x0000b4009f087a23 */ /* 0x004fc80000010803 */
[----:B------:R2:W-:Y:S02]  /*4990*/  MUFU.EX2 R185, R8 ;  /* 0x0000000800b97308 */ /* 0x0005e40000000800 */
[----:B------:R-:W-:Y:S02]  /*49a0*/  F2FP.BF16.PACK_AB R4, R219, R229 ;  /* 0x000000e5db04723e */ /* 0x000fe400000010ff */
[----:B------:R-:W-:Y:S02]  /*49b0*/  F2FP.BF16.PACK_AB R5, R212, R211 ;  /* 0x000000d3d405723e */ /* 0x000fe400000010ff */
[----:B------:R-:W-:Y:S02]  /*49c0*/  F2FP.BF16.PACK_AB R6, R217, R218 ;  /* 0x000000dad906723e */ /* 0x000fe400000010ff */
[----:B-----5:R-:W-:Y:S01]  /*49d0*/  F2FP.BF16.PACK_AB R7, R209, R210 ;  /* 0x000000d2d107723e */ /* 0x020fe200000010ff */
[----:B-1----:R-:W-:-:S04]  /*49e0*/  FFMA.FTZ R14, R190, c[0x0][0x2d0], -R13 ;  /* 0x0000b400be0e7a23 */ /* 0x002fc8000001080d */
[----:B------:R1:W-:Y:S02]  /*49f0*/  MUFU.EX2 R67, R14 ;  /* 0x0000000e00437308 */ /* 0x0003e40000000800 */
[C---:B------:R-:W-:Y:S01]  /*4a00*/  HMMA.16816.F32.BF16 R80, R4.reuse, R24, R72 ;  /* 0x000000180450723c */ /* 0x040fe20000041848 */
[----:B--2---:R-:W-:Y:S02]  /*4a10*/  FFMA.FTZ R8, R172, c[0x0][0x2d0], -R3 ;  /* 0x0000b400ac087a23 */ /* 0x004fe40000010803 */
[----:B------:R-:W-:Y:S03]  /*4a20*/  LDSM.16.MT88.4 R172, [R222+0x1d00] ;  /* 0x001d0000deac783b */ /* 0x000fe60000004200 */
[----:B------:R2:W4:Y:S02]  /*4a30*/  MUFU.EX2 R182, R8 ;  /* 0x0000000800b67308 */ /* 0x0005240000000800 */
[----:B------:R-:W-:Y:S01]  /*4a40*/  HMMA.16816.F32.BF16 R76, R4, R20, R60 ;  /* 0x00000014044c723c */ /* 0x000fe2000004183c */
[----:B-1----:R-:W-:-:S07]  /*4a50*/  FFMA.FTZ R14, R191, c[0x0][0x2d0], -R13 ;  /* 0x0000b400bf0e7a23 */ /* 0x002fce000001080d */
[C---:B------:R-:W-:Y:S01]  /*4a60*/  HMMA.16816.F32.BF16 R72, R4.reuse, R16, R56 ;  /* 0x000000100448723c */ /* 0x040fe20000041838 */
[----:B------:R1:W-:Y:S01]  /*4a70*/  MUFU.EX2 R66, R14 ;  /* 0x0000000e00427308 */ /* 0x0003e20000000800 */
[----:B--2---:R-:W2:Y:S06]  /*4a80*/  LDSM.16.MT88.4 R8, [R222+0x900] ;  /* 0x00090000de08783b */ /* 0x004eac0000004200 */
[C---:B------:R-:W-:Y:S08]  /*4a90*/  HMMA.16816.F32.BF16 R68, R4.reuse, R28, R52 ;  /* 0x0000001c0444723c */ /* 0x040ff00000041834 */
[----:B------:R-:W-:Y:S01]  /*4aa0*/  HMMA.16816.F32.BF16 R60, R4, R32, R48 ;  /* 0x00000020043c723c */ /* 0x000fe20000041830 */
[----:B-1----:R-:W-:-:S04]  /*4ab0*/  FFMA.FTZ R14, R192, c[0x0][0x2d0], -R13 ;  /* 0x0000b400c00e7a23 */ /* 0x002fc8000001080d */
[----:B------:R-:W1:Y:S03]  /*4ac0*/  MUFU.EX2 R65, R14 ;  /* 0x0000000e00417308 */ /* 0x000e660000000800 */
[C---:B------:R-:W-:Y:S08]  /*4ad0*/  HMMA.16816.F32.BF16 R196, R4.reuse, R36, R44 ;  /* 0x0000002404c4723c */ /* 0x040ff0000004182c */
[C---:B------:R-:W-:Y:S01]  /*4ae0*/  HMMA.16816.F32.BF16 R40, R4.reuse, R30, R148 ;  /* 0x0000001e0428723c */ /* 0x040fe20000041894 */
[----:B------:R-:W5:Y:S07]  /*4af0*/  LDSM.16.MT88.4 R28, [R221+0x2900] ;  /* 0x00290000dd1c783b */ /* 0x000f6e0000004200 */
[C---:B------:R-:W-:Y:S01]  /*4b00*/  HMMA.16816.F32.BF16 R56, R4.reuse, R26, R144 ;  /* 0x0000001a0438723c */ /* 0x040fe20000041890 */
[----:B------:R-:W-:Y:S06]  /*4b10*/  LDSM.16.MT88.4 R24, [R222+0x1900] ;  /* 0x00190000de18783b */ /* 0x000fec0000004200 */
[----:B------:R-:W-:Y:S01]  /*4b20*/  IMAD.MOV.U32 R145, RZ, RZ, R195 ;  /* 0x000000ffff917224 */ /* 0x000fe200078e00c3 */
[----:B------:R-:W-:Y:S01]  /*4b30*/  HMMA.16816.F32.BF16 R48, R4, R22, R140 ;  /* 0x000000160430723c */ /* 0x000fe2000004188c */
[----:B------:R-:W-:Y:S01]  /*4b40*/  LDSM.16.MT88.4 R20, [R221+0x1900] ;  /* 0x00190000dd14783b */ /* 0x000fe20000004200 */
[----:B------:R-:W-:-:S02]  /*4b50*/  IMAD.MOV.U32 R146, RZ, RZ, R194 ;  /* 0x000000ffff927224 */ /* 0x000fc400078e00c2 */
[----:B------:R-:W-:Y:S01]  /*4b60*/  IMAD.MOV.U32 R147, RZ, RZ, R193 ;  /* 0x000000ffff937224 */ /* 0x000fe200078e00c1 */
[----:B------:R-:W-:Y:S03]  /*4b70*/  LDSM.16.MT88.4 R140, [R222+0xd00] ;  /* 0x000d0000de8c783b */ /* 0x000fe60000004200 */
[C---:B------:R-:W-:Y:S01]  /*4b80*/  HMMA.16816.F32.BF16 R44, R4.reuse, R18, R132 ;  /* 0x00000012042c723c */ /* 0x040fe20000041884 */
[----:B------:R-:W1:Y:S07]  /*4b90*/  LDSM.16.MT88.4 R16, [R221+0x900] ;  /* 0x00090000dd10783b */ /* 0x000e6e0000004200 */
[C---:B------:R-:W-:Y:S01]  /*4ba0*/  HMMA.16816.F32.BF16 R52, R4.reuse, R34, R160 ;  /* 0x000000220434723c */ /* 0x040fe200000418a0 */
[----:B------:R-:W1:Y:S07]  /*4bb0*/  LDSM.16.MT88.4 R32, [R222+0x2900] ;  /* 0x00290000de20783b */ /* 0x000e6e0000004200 */
[----:B------:R-:W-:Y:S07]  /*4bc0*/  HMMA.16816.F32.BF16 R36, R4, R38, R164 ;  /* 0x000000260424723c */ /* 0x000fee00000418a4 */
[----:B---3--:R-:W-:-:S02]  /*4bd0*/  F2FP.BF16.PACK_AB R4, R202, R203 ;  /* 0x000000cbca04723e */ /* 0x008fc400000010ff */
[----:B----4-:R-:W-:Y:S02]  /*4be0*/  F2FP.BF16.PACK_AB R5, R182, R185 ;  /* 0x000000b9b605723e */ /* 0x010fe400000010ff */
[----:B------:R-:W-:Y:S02]  /*4bf0*/  F2FP.BF16.PACK_AB R6, R200, R201 ;  /* 0x000000c9c806723e */ /* 0x000fe400000010ff */
[----:B------:R-:W-:-:S07]  /*4c00*/  F2FP.BF16.PACK_AB R7, R181, R180 ;  /* 0x000000b4b507723e */ /* 0x000fce00000010ff */
[C---:B--2---:R-:W-:Y:S08]  /*4c10*/  HMMA.16816.F32.BF16 R132, R4.reuse, R8, R168 ;  /* 0x000000080484723c */ /* 0x044ff000000418a8 */
[C---:B-----5:R-:W-:Y:S08]  /*4c20*/  HMMA.16816.F32.BF16 R188, R4.reuse, R28, R116 ;  /* 0x0000001c04bc723c */ /* 0x060ff00000041874 */
[C---:B-1----:R-:W-:Y:S08]  /*4c30*/  HMMA.16816.F32.BF16 R112, R4.reuse, R16, R176 ;  /* 0x000000100470723c */ /* 0x042ff000000418b0 */
[C---:B------:R-:W-:Y:S08]  /*4c40*/  HMMA.16816.F32.BF16 R152, R4.reuse, R20, R152 ;  /* 0x000000140498723c */ /* 0x040ff00000041898 */
[C---:B------:R-:W-:Y:S01]  /*4c50*/  HMMA.16816.F32.BF16 R164, R4.reuse, R24, R124 ;  /* 0x0000001804a4723c */ /* 0x040fe2000004187c */
[----:B------:R-:W-:Y:S07]  /*4c60*/  LDSM.16.MT88.4 R124, [R221+0xd00] ;  /* 0x000d0000dd7c783b */ /* 0x000fee0000004200 */
[C---:B------:R-:W-:Y:S08]  /*4c70*/  HMMA.16816.F32.BF16 R192, R4.reuse, R32, R108 ;  /* 0x0000002004c0723c */ /* 0x040ff0000004186c */
[C---:B------:R-:W-:Y:S08]  /*4c80*/  HMMA.16816.F32.BF16 R120, R4.reuse, R18, R120 ;  /* 0x000000120478723c */ /* 0x040ff00000041878 */
[C---:B------:R-:W-:Y:S08]  /*4c90*/  HMMA.16816.F32.BF16 R136, R4.reuse, R10, R136 ;  /* 0x0000000a0488723c */ /* 0x040ff00000041888 */
[C---:B------:R-:W-:Y:S08]  /*4ca0*/  HMMA.16816.F32.BF16 R96, R4.reuse, R22, R96 ;  /* 0x000000160460723c */ /* 0x040ff00000041860 */
[C---:B------:R-:W-:Y:S08]  /*4cb0*/  HMMA.16816.F32.BF16 R168, R4.reuse, R26, R92 ;  /* 0x0000001a04a8723c */ /* 0x040ff0000004185c */
[C---:B------:R-:W-:Y:S08]  /*4cc0*/  HMMA.16816.F32.BF16 R88, R4.reuse, R30, R88 ;  /* 0x0000001e0458723c */ /* 0x040ff00000041858 */
[----:B------:R-:W-:Y:S07]  /*4cd0*/  HMMA.16816.F32.BF16 R116, R4, R34, R84 ;  /* 0x000000220474723c */ /* 0x000fee0000041854 */
[----:B------:R-:W-:-:S02]  /*4ce0*/  F2FP.BF16.PACK_AB R4, R101, R107 ;  /* 0x0000006b6504723e */ /* 0x000fc400000010ff */
[----:B------:R-:W-:Y:S02]  /*4cf0*/  F2FP.BF16.PACK_AB R5, R67, R100 ;  /* 0x000000644305723e */ /* 0x000fe400000010ff */
[----:B------:R-:W-:Y:S02]  /*4d00*/  F2FP.BF16.PACK_AB R6, R106, R102 ;  /* 0x000000666a06723e */ /* 0x000fe400000010ff */
[----:B------:R-:W-:-:S07]  /*4d10*/  F2FP.BF16.PACK_AB R7, R65, R66 ;  /* 0x000000424107723e */ /* 0x000fce00000010ff */
[C---:B------:R-:W-:Y:S07]  /*4d20*/  HMMA.16816.F32.BF16 R128, R4.reuse, R8, R76 ;  /* 0x000000080480723c */ /* 0x040fee000004184c */
[----:B------:R-:W-:Y:S01]  /*4d30*/  FFMA.FTZ R8, R207, c[0x0][0x2d0], -R12 ;  /* 0x0000b400cf087a23 */ /* 0x000fe2000001080c */
[----:B------:R-:W-:Y:S01]  /*4d40*/  HMMA.16816.F32.BF16 R108, R4, R10, R48 ;  /* 0x0000000a046c723c */ /* 0x000fe20000041830 */
[----:B------:R-:W-:Y:S02]  /*4d50*/  IMAD.MOV.U32 R207, RZ, RZ, R158 ;  /* 0x000000ffffcf7224 */ /* 0x000fe400078e009e */
[----:B------:R1:W-:Y:S01]  /*4d60*/  MUFU.EX2 R49, R8 ;  /* 0x0000000800317308 */ /* 0x0003e20000000800 */
[----:B------:R-:W-:-:S03]  /*4d70*/  FADD.FTZ R9, R239, R238 ;  /* 0x000000eeef097221 */ /* 0x000fc60000010000 */
[----:B------:R-:W-:Y:S01]  /*4d80*/  IMAD.MOV.U32 R51, RZ, RZ, R145 ;  /* 0x000000ffff337224 */ /* 0x000fe200078e0091 */
[C---:B------:R-:W-:Y:S01]  /*4d90*/  HMMA.16816.F32.BF16 R160, R4.reuse, R18, R56 ;  /* 0x0000001204a0723c */ /* 0x040fe20000041838 */
[----:B------:R-:W-:Y:S02]  /*4da0*/  IMAD.MOV.U32 R50, RZ, RZ, R146 ;  /* 0x000000ffff327224 */ /* 0x000fe400078e0092 */
[----:B------:R-:W-:Y:S02]  /*4db0*/  IMAD.MOV.U32 R11, RZ, RZ, R147 ;  /* 0x000000ffff0b7224 */ /* 0x000fe400078e0093 */
[----:B------:R-:W-:Y:S02]  /*4dc0*/  IMAD.MOV.U32 R10, RZ, RZ, R157 ;  /* 0x000000ffff0a7224 */ /* 0x000fe400078e009d */
[----:B------:R-:W2:Y:S01]  /*4dd0*/  LDSM.16.MT88.4 R156, [R221+0x1d00] ;  /* 0x001d0000dd9c783b */ /* 0x000ea20000004200 */
[----:B------:R-:W-:Y:S01]  /*4de0*/  HMMA.16816.F32.BF16 R56, R4, R22, R44 ;  /* 0x000000160438723c */ /* 0x000fe2000004182c */
[----:B-1----:R-:W-:-:S02]  /*4df0*/  FFMA.FTZ R8, R206, c[0x0][0x2d0], -R12 ;  /* 0x0000b400ce087a23 */ /* 0x002fc4000001080c */
[----:B------:R-:W-:Y:S02]  /*4e00*/  IMAD.MOV.U32 R206, RZ, RZ, R15 ;  /* 0x000000ffffce7224 */ /* 0x000fe400078e000f */
[----:B------:R1:W3:Y:S03]  /*4e10*/  MUFU.EX2 R48, R8 ;  /* 0x0000000800307308 */ /* 0x0002e60000000800 */
[C---:B------:R-:W-:Y:S08]  /*4e20*/  HMMA.16816.F32.BF16 R68, R4.reuse, R24, R68 ;  /* 0x000000180444723c */ /* 0x040ff00000041844 */
[----:B------:R-:W-:Y:S01]  /*4e30*/  HMMA.16816.F32.BF16 R144, R4, R20, R72 ;  /* 0x000000140490723c */ /* 0x000fe20000041848 */
[----:B-1----:R-:W-:-:S07]  /*4e40*/  FFMA.FTZ R8, R205, c[0x0][0x2d0], -R12 ;  /* 0x0000b400cd087a23 */ /* 0x002fce000001080c */
[C---:B------:R-:W-:Y:S01]  /*4e50*/  HMMA.16816.F32.BF16 R176, R4.reuse, R16, R80 ;  /* 0x0000001004b0723c */ /* 0x040fe20000041850 */
[----:B------:R-:W1:Y:S01]  /*4e60*/  LDSM.16.MT88.4 R80, [R221+0x2d00] ;  /* 0x002d0000dd50783b */ /* 0x000e620000004200 */
[----:B---3--:R-:W-:Y:S01]  /*4e70*/  F2FP.BF16.PACK_AB R92, R48, R49 ;  /* 0x00000031305c723e */ /* 0x008fe200000010ff */
[----:B------:R3:W-:Y:S05]  /*4e80*/  MUFU.EX2 R44, R8 ;  /* 0x00000008002c7308 */ /* 0x0007ea0000000800 */
[C---:B------:R-:W-:Y:S08]  /*4e90*/  HMMA.16816.F32.BF16 R40, R4.reuse, R26, R40 ;  /* 0x0000001a0428723c */ /* 0x040ff00000041828 */
[----:B------:R-:W-:Y:S01]  /*4ea0*/  HMMA.16816.F32.BF16 R60, R4, R28, R60 ;  /* 0x0000001c043c723c */ /* 0x000fe2000004183c */
[----:B---3--:R-:W-:-:S04]  /*4eb0*/  FFMA.FTZ R8, R204, c[0x0][0x2d0], -R12 ;  /* 0x0000b400cc087a23 */ /* 0x008fc8000001080c */
[----:B------:R3:W4:Y:S03]  /*4ec0*/  MUFU.EX2 R24, R8 ;  /* 0x0000000800187308 */ /* 0x0007260000000800 */
[C---:B------:R-:W-:Y:S08]  /*4ed0*/  HMMA.16816.F32.BF16 R52, R4.reuse, R30, R52 ;  /* 0x0000001e0434723c */ /* 0x040ff00000041834 */
[----:B------:R-:W-:Y:S01]  /*4ee0*/  HMMA.16816.F32.BF16 R84, R4, R32, R196 ;  /* 0x000000200454723c */ /* 0x000fe200000418c4 */
[----:B---3--:R-:W-:-:S07]  /*4ef0*/  FFMA.FTZ R8, R214, c[0x0][0x2d0], -R3 ;  /* 0x0000b400d6087a23 */ /* 0x008fce0000010803 */
[----:B------:R-:W-:Y:S01]  /*4f00*/  HMMA.16816.F32.BF16 R36, R4, R34, R36 ;  /* 0x000000220424723c */ /* 0x000fe20000041824 */
[----:B------:R-:W3:Y:S01]  /*4f10*/  LDSM.16.MT88.4 R4, [R222+0x2d00] ;  /* 0x002d0000de04783b */ /* 0x000ee20000004200 */
[----:B----4-:R-:W-:Y:S01]  /*4f20*/  F2FP.BF16.PACK_AB R94, R24, R44 ;  /* 0x0000002c185e723e */ /* 0x010fe200000010ff */
[----:B------:R4:W-:Y:S02]  /*4f30*/  MUFU.EX2 R23, R8 ;  /* 0x0000000800177308 */ /* 0x0009e40000000800 */
[----:B----4-:R-:W-:-:S06]  /*4f40*/  FFMA.FTZ R8, R216, c[0x0][0x2d0], -R3 ;  /* 0x0000b400d8087a23 */ /* 0x010fcc0000010803 */
[----:B------:R4:W5:Y:S02]  /*4f50*/  MUFU.EX2 R22, R8 ;  /* 0x0000000800167308 */ /* 0x0009640000000800 */
[--C-:B----4-:R-:W-:Y:S01]  /*4f60*/  FFMA.FTZ R8, R213, c[0x0][0x2d0], -R3.reuse ;  /* 0x0000b400d5087a23 */ /* 0x110fe20000010803 */
[----:B-----5:R-:W-:Y:S01]  /*4f70*/  F2FP.BF16.PACK_AB R93, R22, R23 ;  /* 0x00000017165d723e */ /* 0x020fe200000010ff */
[----:B------:R-:W-:-:S04]  /*4f80*/  FFMA.FTZ R3, R208, c[0x0][0x2d0], -R3 ;  /* 0x0000b400d0037a23 */ /* 0x000fc80000010803 */
[----:B------:R4:W-:Y:S08]  /*4f90*/  MUFU.EX2 R20, R8 ;  /* 0x0000000800147308 */ /* 0x0009f00000000800 */
[----:B------:R5:W1:Y:S01]  /*4fa0*/  MUFU.EX2 R21, R3 ;  /* 0x0000000300157308 */ /* 0x000a620000000800 */
[----:B----4-:R-:W-:Y:S02]  /*4fb0*/  FADD.FTZ R8, R207, R206 ;  /* 0x000000cecf087221 */ /* 0x010fe40000010000 */
[----:B-----5:R-:W-:Y:S01]  /*4fc0*/  FFMA.FTZ R3, R232, c[0x0][0x2d0], -R0 ;  /* 0x0000b400e8037a23 */ /* 0x020fe20000010800 */
[----:B-1----:R-:W-:-:S04]  /*4fd0*/  F2FP.BF16.PACK_AB R95, R21, R20 ;  /* 0x00000014155f723e */ /* 0x002fc800000010ff */
[----:B------:R1:W-:Y:S03]  /*4fe0*/  MUFU.EX2 R19, R3 ;  /* 0x0000000300137308 */ /* 0x0003e60000000800 */
[C---:B--2---:R-:W-:Y:S08]  /*4ff0*/  HMMA.16816.F32.BF16 R148, R92.reuse, R156, R152 ;  /* 0x0000009c5c94723c */ /* 0x044ff00000041898 */
[----:B------:R-:W-:Y:S01]  /*5000*/  HMMA.16816.F32.BF16 R152, R92, R158, R96 ;  /* 0x0000009e5c98723c */ /* 0x000fe20000041860 */
[----:B-1----:R-:W-:-:S04]  /*5010*/  FFMA.FTZ R3, R231, c[0x0][0x2d0], -R0 ;  /* 0x0000b400e7037a23 */ /* 0x002fc80000010800 */
[----:B------:R1:W2:Y:S03]  /*5020*/  MUFU.EX2 R18, R3 ;  /* 0x0000000300127308 */ /* 0x0002a60000000800 */
[C---:B------:R-:W-:Y:S08]  /*5030*/  HMMA.16816.F32.BF16 R76, R92.reuse, R82, R88 ;  /* 0x000000525c4c723c */ /* 0x040ff00000041858 */
[----:B---3--:R-:W-:Y:S01]  /*5040*/  HMMA.16816.F32.BF16 R88, R92, R4, R192 ;  /* 0x000000045c58723c */ /* 0x008fe200000418c0 */
[--C-:B-1----:R-:W-:Y:S01]  /*5050*/  FFMA.FTZ R3, R237, c[0x0][0x2d0], -R0.reuse ;  /* 0x0000b400ed037a23 */ /* 0x102fe20000010800 */
[----:B--2---:R-:W-:Y:S01]  /*5060*/  F2FP.BF16.PACK_AB R96, R18, R19 ;  /* 0x000000131260723e */ /* 0x004fe200000010ff */
[----:B------:R-:W-:-:S05]  /*5070*/  FFMA.FTZ R0, R215, c[0x0][0x2d0], -R0 ;  /* 0x0000b400d7007a23 */ /* 0x000fca0000010800 */
[C---:B------:R-:W-:Y:S01]  /*5080*/  HMMA.16816.F32.BF16 R112, R92.reuse, R124, R112 ;  /* 0x0000007c5c70723c */ /* 0x040fe20000041870 */
[----:B------:R1:W-:Y:S07]  /*5090*/  MUFU.EX2 R17, R3 ;  /* 0x0000000300117308 */ /* 0x0003ee0000000800 */
[C---:B------:R-:W-:Y:S01]  /*50a0*/  HMMA.16816.F32.BF16 R120, R92.reuse, R126, R120 ;  /* 0x0000007e5c78723c */ /* 0x040fe20000041878 */
[----:B------:R2:W3:Y:S07]  /*50b0*/  MUFU.EX2 R16, R0 ;  /* 0x0000000000107308 */ /* 0x0004ee0000000800 */
[----:B------:R-:W-:Y:S01]  /*50c0*/  HMMA.16816.F32.BF16 R132, R92, R140, R132 ;  /* 0x0000008c5c84723c */ /* 0x000fe20000041884 */
[----:B-1----:R-:W-:-:S02]  /*50d0*/  FADD.FTZ R3, R11, R10 ;  /* 0x0000000a0b037221 */ /* 0x002fc40000010000 */
[----:B------:R-:W-:Y:S02]  /*50e0*/  FADD.FTZ R11, R241, R9 ;  /* 0x00000009f10b7221 */ /* 0x000fe40000010000 */
[----:B------:R-:W-:Y:S02]  /*50f0*/  FADD.FTZ R10, R50, R8 ;  /* 0x00000008320a7221 */ /* 0x000fe40000010000 */
[----:B------:R-:W-:Y:S01]  /*5100*/  FADD.FTZ R9, R51, R3 ;  /* 0x0000000333097221 */ /* 0x000fe20000010000 */
[C---:B------:R-:W-:Y:S01]  /*5110*/  HMMA.16816.F32.BF16 R136, R92.reuse, R142, R136 ;  /* 0x0000008e5c88723c */ /* 0x040fe20000041888 */
[--C-:B--2---:R-:W-:Y:S01]  /*5120*/  FFMA.FTZ R0, R252, c[0x0][0x2d0], -R13.reuse ;  /* 0x0000b400fc007a23 */ /* 0x104fe2000001080d */
[----:B---3--:R-:W-:Y:S01]  /*5130*/  F2FP.BF16.PACK_AB R98, R16, R17 ;  /* 0x000000111062723e */ /* 0x008fe200000010ff */
[----:B------:R-:W-:Y:S02]  /*5140*/  FADD.FTZ R3, R187, R10 ;  /* 0x0000000abb037221 */ /* 0x000fe40000010000 */
[----:B------:R1:W-:Y:S03]  /*5150*/  MUFU.EX2 R12, R0 ;  /* 0x00000000000c7308 */ /* 0x0003e60000000800 */
[C---:B------:R-:W-:Y:S08]  /*5160*/  HMMA.16816.F32.BF16 R164, R92.reuse, R172, R164 ;  /* 0x000000ac5ca4723c */ /* 0x040ff000000418a4 */
[----:B------:R-:W-:Y:S01]  /*5170*/  HMMA.16816.F32.BF16 R168, R92, R174, R168 ;  /* 0x000000ae5ca8723c */ /* 0x000fe200000418a8 */
[----:B-1----:R-:W-:-:S07]  /*5180*/  FFMA.FTZ R0, R251, c[0x0][0x2d0], -R13 ;  /* 0x0000b400fb007a23 */ /* 0x002fce000001080d */
[C---:B------:R-:W-:Y:S01]  /*5190*/  HMMA.16816.F32.BF16 R72, R92.reuse, R80, R188 ;  /* 0x000000505c48723c */ /* 0x040fe200000418bc */
[----:B------:R1:W2:Y:S07]  /*51a0*/  MUFU.EX2 R14, R0 ;  /* 0x00000000000e7308 */ /* 0x0002ae0000000800 */
[----:B------:R-:W-:Y:S01]  /*51b0*/  HMMA.16816.F32.BF16 R92, R92, R6, R116 ;  /* 0x000000065c5c723c */ /* 0x000fe20000041874 */
[----:B-1----:R-:W-:Y:S01]  /*51c0*/  FFMA.FTZ R0, R250, c[0x0][0x2d0], -R13 ;  /* 0x0000b400fa007a23 */ /* 0x002fe2000001080d */
[----:B--2---:R-:W-:-:S03]  /*51d0*/  F2FP.BF16.PACK_AB R97, R14, R12 ;  /* 0x0000000c0e61723e */ /* 0x004fc600000010ff */
[----:B------:R1:W-:Y:S02]  /*51e0*/  MUFU.EX2 R15, R0 ;  /* 0x00000000000f7308 */ /* 0x0003e40000000800 */
[----:B-1----:R-:W-:-:S06]  /*51f0*/  FFMA.FTZ R0, R230, c[0x0][0x2d0], -R13 ;  /* 0x0000b400e6007a23 */ /* 0x002fcc000001080d */
[----:B------:R1:W2:Y:S02]  /*5200*/  MUFU.EX2 R13, R0 ;  /* 0x00000000000d7308 */ /* 0x0002a40000000800 */
[----:B-1----:R-:W-:Y:S01]  /*5210*/  FADD.FTZ R0, R247, R242 ;  /* 0x000000f2f7007221 */ /* 0x002fe20000010000 */
[----:B--2---:R-:W-:-:S03]  /*5220*/  F2FP.BF16.PACK_AB R99, R13, R15 ;  /* 0x0000000f0d63723e */ /* 0x004fc600000010ff */
[----:B------:R-:W-:-:S04]  /*5230*/  FADD.FTZ R0, R248, R0 ;  /* 0x00000000f8007221 */ /* 0x000fc80000010000 */
[----:B------:R-:W-:Y:S01]  /*5240*/  FADD.FTZ R8, R249, R0 ;  /* 0x00000000f9087221 */ /* 0x000fe20000010000 */
[----:B------:R-:W-:Y:S01]  /*5250*/  HMMA.16816.F32.BF16 R84, R96, R4, R84 ;  /* 0x000000046054723c */ /* 0x000fe20000041854 */
[----:B------:R-:W-:Y:S02]  /*5260*/  FADD.FTZ R0, R186, R9 ;  /* 0x00000009ba007221 */ /* 0x000fe40000010000 */
[----:B------:R-:W-:-:S04]  /*5270*/  FADD.FTZ R9, R229, R8 ;  /* 0x00000008e5097221 */ /* 0x000fc80000010000 */
        /* <DEDUP_REMOVED lines=54> */
[----:B------:R-:W-:Y:S01]  /*55e0*/  FADD.FTZ R5, R20, R5 ;  /* 0x0000000514057221 */ /* 0x000fe20000010000 */
[----:B------:R1:W-:Y:S01]  /*55f0*/  STL [R1+0x8], R0 ;  /* 0x0000080001007387 */ /* 0x0003e20000100800 */
[----:B------:R-:W-:Y:S02]  /*5600*/  FADD.FTZ R4, R44, R4 ;  /* 0x000000042c047221 */ /* 0x000fe40000010000 */
[----:B------:R-:W-:Y:S02]  /*5610*/  FADD.FTZ R6, R13, R3 ;  /* 0x000000030d067221 */ /* 0x000fe40000010000 */
[----:B------:R-:W-:-:S03]  /*5620*/  FADD.FTZ R3, R24, R4 ;  /* 0x0000000418037221 */ /* 0x000fc60000010000 */
[----:B------:R2:W-:Y:S01]  /*5630*/  STL [R1+0xc], R6 ;  /* 0x00000c0601007387 */ /* 0x0005e20000100800 */
[----:B-1----:R-:W-:-:S05]  /*5640*/  FADD.FTZ R0, R21, R5 ;  /* 0x0000000515007221 */ /* 0x002fca0000010000 */
[----:B------:R2:W-:Y:S04]  /*5650*/  STL [R1+0x14], R0 ;  /* 0x0000140001007387 */ /* 0x0005e80000100800 */
[----:B------:R2:W-:Y:S01]  /*5660*/  STL [R1+0x10], R3 ;  /* 0x0000100301007387 */ /* 0x0005e20000100800 */
[----:B------:R-:W-:Y:S05]  /*5670*/  @!P2 BRA `(.L_x_32) ;  /* 0x00003f300000a947 */ /* 0x000fea0003800000 */
[----:B------:R-:W3:Y:S01]  /*5680*/  LDL.LU R187, [R1] ;  /* 0x0000000001bb7983 */ /* 0x000ee20000300800 */
[----:B------:R-:W-:Y:S01]  /*5690*/  SHF.R.S32.HI R186, RZ, 0x1f, R64 ;  /* 0x0000001fffba7819 */ /* 0x000fe20000011440 */
[----:B------:R-:W-:Y:S02]  /*56a0*/  IMAD.SHL.U32 R250, R64, 0x2, RZ ;  /* 0x0000000240fa7824 */ /* 0x000fe400078e00ff */
[----:B------:R-:W-:Y:S01]  /*56b0*/  IMAD.SHL.U32 R248, R184, 0x2, RZ ;  /* 0x00000002b8f87824 */ /* 0x000fe200078e00ff */
[----:B------:R-:W-:Y:S01]  /*56c0*/  SHF.L.U64.HI R251, R64, 0x1, R186 ;  /* 0x0000000140fb7819 */ /* 0x000fe200000102ba */
[----:B------:R-:W-:Y:S01]  /*56d0*/  IMAD.SHL.U32 R246, R183, 0x2, RZ ;  /* 0x00000002b7f67824 */ /* 0x000fe200078e00ff */
[----:B------:R-:W-:Y:S01]  /*56e0*/  SHF.R.S32.HI R186, RZ, 0x1f, R183 ;  /* 0x0000001fffba7819 */ /* 0x000fe200000114b7 */
[----:B------:R-:W-:-:S02]  /*56f0*/  IMAD.MOV.U32 R100, RZ, RZ, R104 ;  /* 0x000000ffff647224 */ /* 0x000fc400078e0068 */
[----:B--2---:R-:W-:Y:S01]  /*5700*/  IMAD.MOV.U32 R3, RZ, RZ, R105 ;  /* 0x000000ffff037224 */ /* 0x004fe200078e0069 */
[----:B------:R-:W-:Y:S01]  /*5710*/  SHF.L.U64.HI R247, R183, 0x1, R186 ;  /* 0x00000001b7f77819 */ /* 0x000fe200000102ba */
[----:B------:R-:W-:Y:S02]  /*5720*/  IMAD.MOV.U32 R107, RZ, RZ, R2 ;  /* 0x000000ffff6b7224 */ /* 0x000fe400078e0002 */
[----:B------:R-:W-:Y:S01]  /*5730*/  IMAD.MOV.U32 R106, RZ, RZ, R103 ;  /* 0x000000ffff6a7224 */ /* 0x000fe200078e0067 */
[----:B---3--:R-:W-:Y:S02]  /*5740*/  IADD3 R245, R187, -0x2, RZ ;  /* 0xfffffffebbf57810 */ /* 0x008fe40007ffe0ff */
[----:B------:R-:W-:-:S04]  /*5750*/  SHF.R.S32.HI R187, RZ, 0x1f, R184 ;  /* 0x0000001fffbb7819 */ /* 0x000fc800000114b8 */
[----:B------:R-:W-:Y:S01]  /*5760*/  SHF.L.U64.HI R249, R184, 0x1, R187 ;  /* 0x00000001b8f97819 */ /* 0x000fe200000102bb */
[----:B------:R-:W-:Y:S05]  /*5770*/  BRA `(.L_x_33) ;  /* 0x000003e000007947 */ /* 0x000fea0003800000 */
.L_x_35:
[----:B------:R-:W2:Y:S01]  /*5780*/  LDL R2, [R1+0x18] ;  /* 0x0000180001027983 */ /* 0x000ea20000100800 */
[----:B------:R-:W-:Y:S02]  /*5790*/  IMAD.MOV.U32 R227, RZ, RZ, RZ ;  /* 0x000000ffffe37224 */ /* 0x000fe400078e00ff */
[----:B------:R-:W-:Y:S01]  /*57a0*/  IMAD.MOV.U32 R103, RZ, RZ, c[0x0][0x2b8] ;  /* 0x0000ae00ff677624 */ /* 0x000fe200078e00ff */
[----:B------:R-:W3:Y:S04]  /*57b0*/  LDL R101, [R1+0x4] ;  /* 0x0000040001657983 */ /* 0x000ee80000100800 */
[----:B------:R-:W4:Y:S01]  /*57c0*/  LDL.64 R104, [R1+0x20] ;  /* 0x0000200001687983 */ /* 0x000f220000100a00 */
[----:B------:R-:W-:Y:S03]  /*57d0*/  ISETP.NE.AND P2, PT, R103, 0x1, PT ;  /* 0x000000016700780c */ /* 0x000fe60003f45270 */
[----:B------:R-:W5:Y:S01]  /*57e0*/  LDL R252, [R1+0x28] ;  /* 0x0000280001fc7983 */ /* 0x000f620000100800 */
[----:B--2---:R-:W-:Y:S05]  /*57f0*/  IMAD R2, R245, 0x40, R2 ;  /* 0x00000040f5027824 */ /* 0x004fea00078e0202 */
[----:B---3--:R-:W-:Y:S02]  /*5800*/  IADD3 R2, R2, -0x40, R101 ;  /* 0xffffffc002027810 */ /* 0x008fe40007ffe065 */
[----:B------:R-:W1:Y:S03]  /*5810*/  S2R R101, SR_CTAID.Y ;  /* 0x0000000000657919 */ /* 0x000e660000002600 */
[----:B------:R-:W-:Y:S04]  /*5820*/  @P2 IMAD.HI.U32 R4, R2, c[0x0][0x2bc], RZ ;  /* 0x0000af0002042a27 */ /* 0x000fe800078e00ff */
[----:B------:R-:W-:Y:S01]  /*5830*/  IMAD.MOV.U32 R0, RZ, RZ, R2 ;  /* 0x000000ffff007224 */ /* 0x000fe200078e0002 */
[----:B------:R-:W-:Y:S04]  /*5840*/  @P2 SHF.R.U32.HI R0, RZ, c[0x0][0x2c0], R4 ;  /* 0x0000b000ff002a19 */ /* 0x000fe80000011604 */
[C---:B----4-:R-:W-:Y:S04]  /*5850*/  @!P3 IADD3 R5, P0, R0.reuse, R104, RZ ;  /* 0x000000680005b210 */ /* 0x050fe80007f1e0ff */
[C---:B-----5:R-:W-:Y:S02]  /*5860*/  @!P3 LEA.HI.X.SX32 R6, R0.reuse, R252, 0x1, P0 ;  /* 0x000000fc0006b211 */ /* 0x060fe400000f0eff */
[----:B------:R-:W2:Y:S01]  /*5870*/  S2R R252, SR_CTAID.Y ;  /* 0x0000000000fc7919 */ /* 0x000ea20000002600 */
[C---:B------:R-:W-:Y:S02]  /*5880*/  @!P3 LEA R4, P0, R5.reuse, c[0x0][0x2a0], 0x2 ;  /* 0x0000a8000504ba11 */ /* 0x040fe400078010ff */
[----:B------:R-:W-:Y:S02]  /*5890*/  IADD3 R0, -R0, RZ, RZ ;  /* 0x000000ff00007210 */ /* 0x000fe40007ffe1ff */
[----:B------:R-:W-:Y:S01]  /*58a0*/  @!P3 LEA.HI.X R5, R5, c[0x0][0x2a4], R6, 0x2, P0 ;  /* 0x0000a9000505ba11 */ /* 0x000fe200000f1406 */
[C---:B-1----:R-:W-:Y:S04]  /*58b0*/  IMAD.WIDE.U32 R104, R101.reuse, c[0x0][0x1e8], RZ ;  /* 0x00007a0065687a25 */ /* 0x042fe800078e00ff */
[----:B------:R1:W3:Y:S01]  /*58c0*/  @!P3 LDG.E R227, [R4.64] ;  /* 0x0000000604e3b981 */ /* 0x0002e2000c1e1900 */
[----:B------:R-:W-:Y:S05]  /*58d0*/  IMAD R228, R0, c[0x0][0x2b8], R2 ;  /* 0x0000ae0000e47a24 */ /* 0x000fea00078e0202 */
[----:B------:R-:W-:Y:S05]  /*58e0*/  SHF.R.S32.HI R0, RZ, 0x1f, R228 ;  /* 0x0000001fff007819 */ /* 0x000fea00000114e4 */
[----:B------:R-:W-:Y:S01]  /*58f0*/  IMAD R0, R0, c[0x0][0x1e0], RZ ;  /* 0x0000780000007a24 */ /* 0x000fe200078e02ff */
[----:B--2---:R-:W-:Y:S03]  /*5900*/  SHF.R.S32.HI R252, RZ, 0x1f, R252 ;  /* 0x0000001ffffc7819 */ /* 0x004fe600000114fc */
[----:B------:R-:W-:Y:S02]  /*5910*/  IMAD R0, R228, c[0x0][0x1e4], R0 ;  /* 0x00007900e4007a24 */ /* 0x000fe400078e0200 */
[----:B------:R-:W-:Y:S04]  /*5920*/  IMAD R252, R252, c[0x0][0x1e8], RZ ;  /* 0x00007a00fcfc7a24 */ /* 0x000fe800078e02ff */
[----:B------:R-:W-:Y:S02]  /*5930*/  IMAD R252, R101, c[0x0][0x1ec], R252 ;  /* 0x00007b0065fc7a24 */ /* 0x000fe400078e02fc */
[----:B-1----:R-:W-:Y:S04]  /*5940*/  IMAD.WIDE.U32 R4, R228, c[0x0][0x1e0], RZ ;  /* 0x00007800e4047a25 */ /* 0x002fe800078e00ff */
[----:B------:R-:W-:Y:S02]  /*5950*/  IMAD.IADD R5, R5, 0x1, R0 ;  /* 0x0000000105057824 */ /* 0x000fe400078e0200 */
[----:B------:R-:W-:Y:S01]  /*5960*/  IMAD.IADD R252, R105, 0x1, R252 ;  /* 0x0000000169fc7824 */ /* 0x000fe200078e02fc */
[----:B---3--:R-:W-:Y:S01]  /*5970*/  SHF.R.S32.HI R2, RZ, 0x1f, R227 ;  /* 0x0000001fff027819 */ /* 0x008fe200000114e3 */
[C---:B------:R-:W-:Y:S04]  /*5980*/  IMAD.WIDE.U32 R4, R227.reuse, c[0x0][0x1f0], R4 ;  /* 0x00007c00e3047a25 */ /* 0x040fe800078e0004 */
[----:B------:R-:W-:Y:S01]  /*5990*/  IMAD R2, R2, c[0x0][0x1f0], RZ ;  /* 0x00007c0002027a24 */ /* 0x000fe200078e02ff */
[----:B------:R-:W-:Y:S03]  /*59a0*/  IADD3 R0, P0, R104, R4, RZ ;  /* 0x0000000468007210 */ /* 0x000fe60007f1e0ff */
[----:B------:R-:W-:Y:S05]  /*59b0*/  IMAD R2, R227, c[0x0][0x1f4], R2 ;  /* 0x00007d00e3027a24 */ /* 0x000fea00078e0202 */
[----:B------:R-:W-:Y:S02]  /*59c0*/  IADD3.X R2, R252, R5, R2, P0, !PT ;  /* 0x00000005fc027210 */ /* 0x000fe400007fe402 */
[C---:B------:R-:W-:Y:S04]  /*59d0*/  LEA R6, P0, R0.reuse, c[0x0][0x1c8], 0x1 ;  /* 0x0000720000067a11 */ /* 0x040fe800078008ff */
[----:B------:R-:W-:Y:S01]  /*59e0*/  LEA.HI.X R2, R0, c[0x0][0x1cc], R2, 0x1, P0 ;  /* 0x0000730000027a11 */ /* 0x000fe200000f0c02 */
[----:B------:R-:W1:Y:S04]  /*59f0*/  SHFL.IDX PT, R4, R6, RZ, 0x1c1f ;  /* 0x001c1fff06047589 */ /* 0x000e6800000e0000 */
[----:B------:R2:W3:Y:S04]  /*5a00*/  SHFL.IDX PT, R0, R6, 0x1, 0x1c1f ;  /* 0x003c1f0006007f89 */ /* 0x0004e800000e0000 */
[----:B------:R-:W4:Y:S04]  /*5a10*/  SHFL.IDX PT, R5, R2, RZ, 0x1c1f ;  /* 0x001c1fff02057589 */ /* 0x000f2800000e0000 */
[----:B------:R-:W5:Y:S01]  /*5a20*/  SHFL.IDX PT, R2, R2, 0x1, 0x1c1f ;  /* 0x003c1f0002027f89 */ /* 0x000f6200000e0000 */
[C---:B-1----:R-:W-:Y:S02]  /*5a30*/  IADD3 R12, P1, R4.reuse, R248, RZ ;  /* 0x000000f8040c7210 */ /* 0x042fe40007f3e0ff */
[-C--:B--2---:R-:W-:Y:S02]  /*5a40*/  IADD3 R6, P0, R4, R250.reuse, RZ ;  /* 0x000000fa04067210 */ /* 0x084fe40007f1e0ff */
[----:B---3--:R-:W-:Y:S03]  /*5a50*/  IADD3 R8, P2, R0, R250, RZ ;  /* 0x000000fa00087210 */ /* 0x008fe60007f5e0ff */
[C-C-:B----4-:R-:W-:Y:S01]  /*5a60*/  IMAD.X R7, R5.reuse, 0x1, R251.reuse, P0 ;  /* 0x0000000105077824 */ /* 0x150fe200000e06fb */
[-C--:B------:R-:W-:Y:S02]  /*5a70*/  IADD3 R10, P0, R4, R246.reuse, RZ ;  /* 0x000000f6040a7210 */ /* 0x080fe40007f1e0ff */
[CC--:B------:R-:W-:Y:S01]  /*5a80*/  IADD3.X R13, R5.reuse, R249.reuse, RZ, P1, !PT ;  /* 0x000000f9050d7210 */ /* 0x0c0fe20000ffe4ff */
[----:B-----5:R-:W-:Y:S01]  /*5a90*/  IMAD.X R9, R2, 0x1, R251, P2 ;  /* 0x0000000102097824 */ /* 0x020fe200010e06fb */
[----:B------:R1:W-:Y:S01]  /*5aa0*/  LDGSTS.E.BYPASS.LTC128B.128 [R226+0x3100], [R6.64], !P6 ;  /* 0x0310000006e27fae */ /* 0x0003e2000f101d46 */
[--C-:B------:R-:W-:Y:S01]  /*5ab0*/  IMAD.X R11, R5, 0x1, R247.reuse, P0 ;  /* 0x00000001050b7824 */ /* 0x100fe200000e06f7 */
[----:B------:R-:W-:Y:S02]  /*5ac0*/  IADD3 R4, P0, R0, R246, RZ ;  /* 0x000000f600047210 */ /* 0x000fe40007f1e0ff */
[----:B------:R2:W-:Y:S03]  /*5ad0*/  LDGSTS.E.BYPASS.LTC128B.128 [R226+0x4100], [R12.64], !P5 ;  /* 0x041000000ce27fae */ /* 0x0005e6000e901d46 */
[----:B------:R-:W-:Y:S01]  /*5ae0*/  IMAD.X R5, R2, 0x1, R247, P0 ;  /* 0x0000000102057824 */ /* 0x000fe200000e06f7 */
[----:B------:R2:W-:Y:S04]  /*5af0*/  LDGSTS.E.BYPASS.LTC128B.128 [R226+0x5100], [R10.64], !P4 ;  /* 0x051000000ae27fae */ /* 0x0005e8000e101d46 */
[----:B------:R2:W-:Y:S01]  /*5b00*/  LDGSTS.E.BYPASS.LTC128B.128 [R226+0x3900], [R8.64], !P6 ;  /* 0x0390000008e27fae */ /* 0x0005e2000f101d46 */
[----:B-1----:R-:W-:Y:S04]  /*5b10*/  IADD3 R6, P1, R0, R248, RZ ;  /* 0x000000f800067210 */ /* 0x002fe80007f3e0ff */
[----:B------:R-:W-:Y:S05]  /*5b20*/  IADD3.X R7, R2, R249, RZ, P1, !PT ;  /* 0x000000f902077210 */ /* 0x000fea0000ffe4ff */
[----:B------:R2:W-:Y:S04]  /*5b30*/  LDGSTS.E.BYPASS.LTC128B.128 [R226+0x4900], [R6.64], !P5 ;  /* 0x0490000006e27fae */ /* 0x0005e8000e901d46 */
[----:B------:R2:W-:Y:S01]  /*5b40*/  LDGSTS.E.BYPASS.LTC128B.128 [R226+0x5900], [R4.64], !P4 ;  /* 0x0590000004e27fae */ /* 0x0005e2000e101d46 */
[----:B------:R-:W-:-:S05]  /*5b50*/  BRA `(.L_x_34) ;  /* 0x0000138000007947 */ /* 0x000fca0003800000 */
.L_x_33:
[----:B------:R-:W-:Y:S04]  /*5b60*/  DEPBAR.LE SB0, 0x0 ;  /* 0x000080000000791a */ /* 0x000fe80000000000 */
[----:B------:R-:W-:Y:S01]  /*5b70*/  BAR.SYNC.DEFER_BLOCKING 0x0 ;  /* 0x0000000000007b1d */ /* 0x000fe20000010000 */
[----:B------:R-:W-:Y:S01]  /*5b80*/  SHF.R.S32.HI R0, RZ, 0x1f, R228 ;  /* 0x0000001fff007819 */ /* 0x000fe200000114e4 */
[----:B------:R-:W-:Y:S01]  /*5b90*/  IMAD.WIDE.U32 R102, R228, c[0x0][0x208], RZ ;  /* 0x00008200e4667a25 */ /* 0x000fe200078e00ff */
[----:B------:R-:W-:Y:S03]  /*5ba0*/  SHF.R.S32.HI R2, RZ, 0x1f, R227 ;  /* 0x0000001fff027819 */ /* 0x000fe600000114e3 */
[----:B------:R-:W-:Y:S02]  /*5bb0*/  IMAD R0, R0, c[0x0][0x208], RZ ;  /* 0x0000820000007a24 */ /* 0x000fe400078e02ff */
[----:B------:R-:W-:Y:S02]  /*5bc0*/  IMAD R2, R2, c[0x0][0x218], RZ ;  /* 0x0000860002027a24 */ /* 0x000fe400078e02ff */
[----:B------:R-:W-:Y:S02]  /*5bd0*/  IMAD R0, R228, c[0x0][0x20c], R0 ;  /* 0x00008300e4007a24 */ /* 0x000fe400078e0200 */
[----:B------:R-:W-:Y:S03]  /*5be0*/  IMAD R2, R227, c[0x0][0x21c], R2 ;  /* 0x00008700e3027a24 */ /* 0x000fe600078e0202 */
[----:B------:R-:W-:Y:S05]  /*5bf0*/  IADD3 R103, R103, R0, RZ ;  /* 0x0000000067677210 */ /* 0x000fea0007ffe0ff */
[----:B------:R-:W-:Y:S01]  /*5c00*/  IMAD.WIDE.U32 R102, R227, c[0x0][0x218], R102 ;  /* 0x00008600e3667a25 */ /* 0x000fe200078e0066 */
[----:B------:R-:W-:Y:S08]  /*5c10*/  LDSM.16.M88.4 R64, [R224+0x6100] ;  /* 0x00610000e040783b */ /* 0x000ff00000000200 */
[----:B------:R-:W1:Y:S08]  /*5c20*/  LDSM.16.M88.4 R16, [R220+0x3100] ;  /* 0x00310000dc10783b */ /* 0x000e700000000200 */
[----:B------:R-:W2:Y:S08]  /*5c30*/  LDSM.16.M88.4 R60, [R224+0x7100] ;  /* 0x00710000e03c783b */ /* 0x000eb00000000200 */
[----:B------:R-:W3:Y:S08]  /*5c40*/  LDSM.16.M88.4 R32, [R220+0x3500] ;  /* 0x00350000dc20783b */ /* 0x000ef00000000200 */
[----:B------:R-:W4:Y:S08]  /*5c50*/  LDSM.16.M88.4 R48, [R220+0x3900] ;  /* 0x00390000dc30783b */ /* 0x000f300000000200 */
[----:B------:R-:W5:Y:S01]  /*5c60*/  LDSM.16.M88.4 R108, [R220+0x3d00] ;  /* 0x003d0000dc6c783b */ /* 0x000f620000000200 */
[-C--:B-1----:R-:W-:Y:S07]  /*5c70*/  HMMA.16816.F32.BF16 R4, R64, R16.reuse, RZ ;  /* 0x000000104004723c */ /* 0x082fee00000418ff */
[----:B------:R-:W-:Y:S01]  /*5c80*/  LDSM.16.M88.4 R176, [R225+0x6100] ;  /* 0x00610000e1b0783b */ /* 0x000fe20000000200 */
[C---:B--2---:R-:W-:Y:S07]  /*5c90*/  HMMA.16816.F32.BF16 R8, R60.reuse, R16, RZ ;  /* 0x000000103c08723c */ /* 0x044fee00000418ff */
[----:B------:R-:W-:Y:S01]  /*5ca0*/  LDSM.16.M88.4 R180, [R223] ;  /* 0x00000000dfb4783b */ /* 0x000fe20000000200 */
[-C--:B------:R-:W-:Y:S07]  /*5cb0*/  HMMA.16816.F32.BF16 R12, R60, R18.reuse, RZ ;  /* 0x000000123c0c723c */ /* 0x080fee00000418ff */
[----:B------:R-:W-:Y:S01]  /*5cc0*/  LDSM.16.M88.4 R184, [R225+0x7100] ;  /* 0x00710000e1b8783b */ /* 0x000fe20000000200 */
[C---:B------:R-:W-:Y:S07]  /*5cd0*/  HMMA.16816.F32.BF16 R16, R64.reuse, R18, RZ ;  /* 0x000000124010723c */ /* 0x040fee00000418ff */
[----:B------:R-:W-:Y:S01]  /*5ce0*/  LDSM.16.M88.4 R188, [R223+0x400] ;  /* 0x00040000dfbc783b */ /* 0x000fe20000000200 */
[-C--:B---3--:R-:W-:Y:S07]  /*5cf0*/  HMMA.16816.F32.BF16 R20, R64, R32.reuse, RZ ;  /* 0x000000204014723c */ /* 0x088fee00000418ff */
[----:B------:R-:W1:Y:S01]  /*5d00*/  S2R R192, SR_CTAID.Y ;  /* 0x0000000000c07919 */ /* 0x000e620000002600 */
[C---:B------:R-:W-:Y:S07]  /*5d10*/  HMMA.16816.F32.BF16 R24, R60.reuse, R32, RZ ;  /* 0x000000203c18723c */ /* 0x040fee00000418ff */
[----:B------:R-:W2:Y:S01]  /*5d20*/  S2R R101, SR_CTAID.Y ;  /* 0x0000000000657919 */ /* 0x000ea20000002600 */
[-C--:B------:R-:W-:Y:S08]  /*5d30*/  HMMA.16816.F32.BF16 R28, R60, R34.reuse, RZ ;  /* 0x000000223c1c723c */ /* 0x080ff000000418ff */
[C---:B------:R-:W-:Y:S04]  /*5d40*/  HMMA.16816.F32.BF16 R32, R64.reuse, R34, RZ ;  /* 0x000000224020723c */ /* 0x040fe800000418ff */
[----:B-1----:R-:W-:Y:S04]  /*5d50*/  IMAD.WIDE.U32 R104, R192, c[0x0][0x210], RZ ;  /* 0x00008400c0687a25 */ /* 0x002fe800078e00ff */
[-C--:B----4-:R-:W-:Y:S01]  /*5d60*/  HMMA.16816.F32.BF16 R36, R64, R48.reuse, RZ ;  /* 0x000000304024723c */ /* 0x090fe200000418ff */
[----:B------:R-:W-:Y:S03]  /*5d70*/  IADD3 R0, P0, R104, R102, RZ ;  /* 0x0000006668007210 */ /* 0x000fe60007f1e0ff */
[----:B--2---:R-:W-:Y:S04]  /*5d80*/  SHF.R.S32.HI R101, RZ, 0x1f, R101 ;  /* 0x0000001fff657819 */ /* 0x004fe80000011465 */
[C---:B------:R-:W-:Y:S04]  /*5d90*/  HMMA.16816.F32.BF16 R40, R60.reuse, R48, RZ ;  /* 0x000000303c28723c */ /* 0x040fe800000418ff */
[----:B------:R-:W-:Y:S04]  /*5da0*/  IMAD R101, R101, c[0x0][0x210], RZ ;  /* 0x0000840065657a24 */ /* 0x000fe800078e02ff */
[-C--:B------:R-:W-:Y:S01]  /*5db0*/  HMMA.16816.F32.BF16 R44, R60, R50.reuse, RZ ;  /* 0x000000323c2c723c */ /* 0x080fe200000418ff */
[----:B------:R-:W-:Y:S05]  /*5dc0*/  IMAD R101, R192, c[0x0][0x214], R101 ;  /* 0x00008500c0657a24 */ /* 0x000fea00078e0265 */
[----:B------:R-:W-:Y:S02]  /*5dd0*/  IADD3 R101, R105, R101, RZ ;  /* 0x0000006569657210 */ /* 0x000fe40007ffe0ff */
[C---:B------:R-:W-:Y:S04]  /*5de0*/  HMMA.16816.F32.BF16 R48, R64.reuse, R50, RZ ;  /* 0x000000324030723c */ /* 0x040fe800000418ff */
[----:B------:R-:W-:Y:S02]  /*5df0*/  IADD3.X R102, R101, R103, R2, P0, !PT ;  /* 0x0000006765667210 */ /* 0x000fe400007fe402 */
[C---:B------:R-:W-:Y:S02]  /*5e00*/  LEA R2, P0, R0.reuse, c[0x0][0x1f8], 0x1 ;  /* 0x00007e0000027a11 */ /* 0x040fe400078008ff */
[-C--:B-----5:R-:W-:Y:S04]  /*5e10*/  HMMA.16816.F32.BF16 R52, R64, R108.reuse, RZ ;  /* 0x0000006c4034723c */ /* 0x0a0fe800000418ff */
[----:B------:R-:W-:Y:S02]  /*5e20*/  LEA.HI.X R0, R0, c[0x0][0x1fc], R102, 0x1, P0 ;  /* 0x00007f0000007a11 */ /* 0x000fe400000f0c66 */
[----:B------:R-:W1:Y:S02]  /*5e30*/  SHFL.IDX PT, R102, R2, RZ, 0x1c1f ;  /* 0x001c1fff02667589 */ /* 0x000e6400000e0000 */
[C---:B------:R-:W-:Y:S06]  /*5e40*/  HMMA.16816.F32.BF16 R56, R60.reuse, R108, RZ ;  /* 0x0000006c3c38723c */ /* 0x040fec00000418ff */
[----:B------:R-:W2:Y:S02]  /*5e50*/  SHFL.IDX PT, R101, R0, RZ, 0x1c1f ;  /* 0x001c1fff00657589 */ /* 0x000ea400000e0000 */
[-C--:B------:R-:W-:Y:S06]  /*5e60*/  HMMA.16816.F32.BF16 R60, R60, R110.reuse, RZ ;  /* 0x0000006e3c3c723c */ /* 0x080fec00000418ff */
[----:B------:R-:W3:Y:S02]  /*5e70*/  SHFL.IDX PT, R2, R2, 0x1, 0x1c1f ;  /* 0x003c1f0002027f89 */ /* 0x000ee400000e0000 */
[----:B------:R-:W-:Y:S04]  /*5e80*/  HMMA.16816.F32.BF16 R64, R64, R110, RZ ;  /* 0x0000006e4040723c */ /* 0x000fe800000418ff */
[C---:B-1----:R-:W-:Y:S02]  /*5e90*/  IADD3 R104, P1, R102.reuse, R250, RZ ;  /* 0x000000fa66687210 */ /* 0x042fe40007f3e0ff */
[----:B------:R-:W-:Y:S02]  /*5ea0*/  LDSM.16.M88.4 R108, [R223+0x800] ;  /* 0x00080000df6c783b */ /* 0x000fe40000000200 */
[-C--:B------:R-:W-:Y:S05]  /*5eb0*/  HMMA.16816.F32.BF16 R4, R176, R180.reuse, R4 ;  /* 0x000000b4b004723c */ /* 0x080fea0000041804 */
[C---:B------:R-:W-:Y:S02]  /*5ec0*/  IADD3 R192, P0, R102.reuse, R248, RZ ;  /* 0x000000f866c07210 */ /* 0x040fe40007f1e0ff */
[C---:B--2---:R-:W-:Y:S01]  /*5ed0*/  IADD3.X R105, R101.reuse, R251, RZ, P1, !PT ;  /* 0x000000fb65697210 */ /* 0x044fe20000ffe4ff */
[C---:B------:R-:W-:Y:S01]  /*5ee0*/  HMMA.16816.F32.BF16 R8, R184.reuse, R180, R8 ;  /* 0x000000b4b808723c */ /* 0x040fe20000041808 */
[----:B------:R-:W1:Y:S03]  /*5ef0*/  SHFL.IDX PT, R0, R0, 0x1, 0x1c1f ;  /* 0x003c1f0000007f89 */ /* 0x000e6600000e0000 */
[C---:B------:R-:W-:Y:S04]  /*5f00*/  IADD3.X R193, R101.reuse, R249, RZ, P0, !PT ;  /* 0x000000f965c17210 */ /* 0x040fe800007fe4ff */
[-C--:B------:R-:W-:Y:S08]  /*5f10*/  HMMA.16816.F32.BF16 R12, R184, R182.reuse, R12 ;  /* 0x000000b6b80c723c */ /* 0x080ff0000004180c */
[C---:B------:R-:W-:Y:S01]  /*5f20*/  HMMA.16816.F32.BF16 R16, R176.reuse, R182, R16 ;  /* 0x000000b6b010723c */ /* 0x040fe20000041810 */
[----:B------:R-:W2:Y:S07]  /*5f30*/  LDSM.16.M88.4 R180, [R223+0xc00] ;  /* 0x000c0000dfb4783b */ /* 0x000eae0000000200 */
[-C--:B------:R-:W-:Y:S01]  /*5f40*/  HMMA.16816.F32.BF16 R20, R176, R188.reuse, R20 ;  /* 0x000000bcb014723c */ /* 0x080fe20000041814 */
[----:B------:R-:W-:Y:S01]  /*5f50*/  @!PT LDS RZ, [RZ] ;  /* 0x00000000fffff984 */ /* 0x000fe20000000800 */
[----:B------:R-:W-:Y:S01]  /*5f60*/  @!PT LDS RZ, [RZ] ;  /* 0x00000000fffff984 */ /* 0x000fe20000000800 */
[----:B------:R-:W-:Y:S01]  /*5f70*/  @!PT LDS RZ, [RZ] ;  /* 0x00000000fffff984 */ /* 0x000fe20000000800 */
[----:B------:R4:W-:Y:S07]  /*5f80*/  LDGSTS.E.BYPASS.LTC128B.128 [R226+0x100], [R104.64], !P6 ;  /* 0x0010000068e27fae */ /* 0x0009ee000f101d46 */
[C---:B------:R-:W-:Y:S01]  /*5f90*/  HMMA.16816.F32.BF16 R24, R184.reuse, R188, R24 ;  /* 0x000000bcb818723c */ /* 0x040fe20000041818 */
[----:B------:R5:W-:Y:S06]  /*5fa0*/  LDGSTS.E.BYPASS.LTC128B.128 [R226+0x1100], [R192.64], !P5 ;  /* 0x01100000c0e27fae */ /* 0x000bec000e901d46 */
[-C--:B------:R-:W-:Y:S01]  /*5fb0*/  IADD3 R188, P0, R102, R246.reuse, RZ ;  /* 0x000000f666bc7210 */ /* 0x080fe20007f1e0ff */
[-C--:B------:R-:W-:Y:S04]  /*5fc0*/  HMMA.16816.F32.BF16 R28, R184, R190.reuse, R28 ;  /* 0x000000beb81c723c */ /* 0x080fe8000004181c */
[-C--:B------:R-:W-:Y:S02]  /*5fd0*/  IADD3.X R189, R101, R247.reuse, RZ, P0, !PT ;  /* 0x000000f765bd7210 */ /* 0x080fe400007fe4ff */
[C---:B---3--:R-:W-:Y:S02]  /*5fe0*/  IADD3 R102, P0, R2.reuse, R246, RZ ;  /* 0x000000f602667210 */ /* 0x048fe40007f1e0ff */
[C---:B------:R-:W-:Y:S01]  /*5ff0*/  HMMA.16816.F32.BF16 R32, R176.reuse, R190, R32 ;  /* 0x000000beb020723c */ /* 0x040fe20000041820 */
[----:B------:R3:W-:Y:S03]  /*6000*/  LDGSTS.E.BYPASS.LTC128B.128 [R226+0x2100], [R188.64], !P4 ;  /* 0x02100000bce27fae */ /* 0x0007e6000e101d46 */
[----:B----4-:R-:W-:Y:S02]  /*6010*/  IADD3 R104, P1, R2, R248, RZ ;  /* 0x000000f802687210 */ /* 0x010fe40007f3e0ff */
[----:B-1----:R-:W-:Y:S02]  /*6020*/  IADD3.X R103, R0, R247, RZ, P0, !PT ;  /* 0x000000f700677210 */ /* 0x002fe400007fe4ff */
[-C--:B------:R-:W-:Y:S03]  /*6030*/  HMMA.16816.F32.BF16 R36, R176, R108.reuse, R36 ;  /* 0x0000006cb024723c */ /* 0x080fe60000041824 */
[----:B------:R-:W-:Y:S02]  /*6040*/  ISETP.GE.AND P0, PT, R245, 0x1, PT ;  /* 0x00000001f500780c */ /* 0x000fe40003f06270 */
[----:B-----5:R-:W-:Y:S02]  /*6050*/  IADD3 R192, P2, R2, R250, RZ ;  /* 0x000000fa02c07210 */ /* 0x020fe40007f5e0ff */
[C---:B------:R-:W-:Y:S01]  /*6060*/  IADD3.X R105, R0.reuse, R249, RZ, P1, !PT ;  /* 0x000000f900697210 */ /* 0x040fe20000ffe4ff */
[C---:B------:R-:W-:Y:S04]  /*6070*/  HMMA.16816.F32.BF16 R40, R184.reuse, R108, R40 ;  /* 0x0000006cb828723c */ /* 0x040fe80000041828 */
[----:B------:R-:W-:Y:S04]  /*6080*/  IADD3.X R193, R0, R251, RZ, P2, !PT ;  /* 0x000000fb00c17210 */ /* 0x000fe800017fe4ff */
[-C--:B------:R-:W-:Y:S01]  /*6090*/  HMMA.16816.F32.BF16 R44, R184, R110.reuse, R44 ;  /* 0x0000006eb82c723c */ /* 0x080fe2000004182c */
[----:B------:R1:W-:Y:S07]  /*60a0*/  LDGSTS.E.BYPASS.LTC128B.128 [R226+0x900], [R192.64], !P6 ;  /* 0x00900000c0e27fae */ /* 0x0003ee000f101d46 */
[C---:B------:R-:W-:Y:S01]  /*60b0*/  HMMA.16816.F32.BF16 R48, R176.reuse, R110, R48 ;  /* 0x0000006eb030723c */ /* 0x040fe20000041830 */
[----:B------:R4:W-:Y:S07]  /*60c0*/  LDGSTS.E.BYPASS.LTC128B.128 [R226+0x1900], [R104.64], !P5 ;  /* 0x0190000068e27fae */ /* 0x0009ee000e901d46 */
[-C--:B--2---:R-:W-:Y:S01]  /*60d0*/  HMMA.16816.F32.BF16 R52, R176, R180.reuse, R52 ;  /* 0x000000b4b034723c */ /* 0x084fe20000041834 */
[----:B------:R4:W-:Y:S07]  /*60e0*/  LDGSTS.E.BYPASS.LTC128B.128 [R226+0x2900], [R102.64], !P4 ;  /* 0x0290000066e27fae */ /* 0x0009ee000e101d46 */
[C---:B------:R-:W-:Y:S01]  /*60f0*/  HMMA.16816.F32.BF16 R56, R184.reuse, R180, R56 ;  /* 0x000000b4b838723c */ /* 0x040fe20000041838 */
[----:B---3--:R-:W-:Y:S07]  /*6100*/  LDSM.16.M88.4 R188, [R224+0x8100] ;  /* 0x00810000e0bc783b */ /* 0x008fee0000000200 */
[-C--:B------:R-:W-:Y:S01]  /*6110*/  HMMA.16816.F32.BF16 R60, R184, R182.reuse, R60 ;  /* 0x000000b6b83c723c */ /* 0x080fe2000004183c */
[----:B-1----:R-:W1:Y:S07]  /*6120*/  LDSM.16.M88.4 R192, [R220+0x4100] ;  /* 0x00410000dcc0783b */ /* 0x002e6e0000000200 */
[----:B------:R-:W-:Y:S01]  /*6130*/  HMMA.16816.F32.BF16 R64, R176, R182, R64 ;  /* 0x000000b6b040723c */ /* 0x000fe20000041840 */
[----:B------:R-:W2:Y:S08]  /*6140*/  LDSM.16.M88.4 R196, [R224+0x9100] ;  /* 0x00910000e0c4783b */ /* 0x000eb00000000200 */
[----:B------:R-:W0:Y:S08]  /*6150*/  LDGDEPBAR ;  /* 0x00000000000079af */ /* 0x000e300000000000 */
[----:B------:R-:W3:Y:S08]  /*6160*/  LDSM.16.M88.4 R108, [R220+0x4500] ;  /* 0x00450000dc6c783b */ /* 0x000ef00000000200 */
[----:B------:R-:W5:Y:S08]  /*6170*/  LDSM.16.M88.4 R200, [R220+0x4900] ;  /* 0x00490000dcc8783b */ /* 0x000f700000000200 */
[----:B------:R-:W4:Y:S01]  /*6180*/  LDSM.16.M88.4 R204, [R220+0x4d00] ;  /* 0x004d0000dccc783b */ /* 0x000f220000000200 */
[-C--:B-1----:R-:W-:Y:S07]  /*6190*/  HMMA.16816.F32.BF16 R4, R188, R192.reuse, R4 ;  /* 0x000000c0bc04723c */ /* 0x082fee0000041804 */
[----:B------:R-:W-:Y:S01]  /*61a0*/  LDSM.16.M88.4 R208, [R225+0x8100] ;  /* 0x00810000e1d0783b */ /* 0x000fe20000000200 */
[C---:B--2---:R-:W-:Y:S07]  /*61b0*/  HMMA.16816.F32.BF16 R8, R196.reuse, R192, R8 ;  /* 0x000000c0c408723c */ /* 0x044fee0000041808 */
[----:B------:R-:W1:Y:S01]  /*61c0*/  LDSM.16.M88.4 R212, [R223+0x1000] ;  /* 0x00100000dfd4783b */ /* 0x000e620000000200 */
[-C--:B------:R-:W-:Y:S07]  /*61d0*/  HMMA.16816.F32.BF16 R12, R196, R194.reuse, R12 ;  /* 0x000000c2c40c723c */ /* 0x080fee000004180c */
[----:B------:R-:W2:Y:S01]  /*61e0*/  LDSM.16.M88.4 R184, [R225+0x9100] ;  /* 0x00910000e1b8783b */ /* 0x000ea20000000200 */
[C---:B------:R-:W-:Y:S07]  /*61f0*/  HMMA.16816.F32.BF16 R16, R188.reuse, R194, R16 ;  /* 0x000000c2bc10723c */ /* 0x040fee0000041810 */
[----:B------:R-:W1:Y:S01]  /*6200*/  LDSM.16.M88.4 R176, [R223+0x1400] ;  /* 0x00140000dfb0783b */ /* 0x000e620000000200 */
[-C--:B---3--:R-:W-:Y:S07]  /*6210*/  HMMA.16816.F32.BF16 R20, R188, R108.reuse, R20 ;  /* 0x0000006cbc14723c */ /* 0x088fee0000041814 */
[----:B------:R-:W-:Y:S01]  /*6220*/  LDSM.16.M88.4 R180, [R223+0x1c00] ;  /* 0x001c0000dfb4783b */ /* 0x000fe20000000200 */
[C---:B------:R-:W-:Y:S07]  /*6230*/  HMMA.16816.F32.BF16 R24, R196.reuse, R108, R24 ;  /* 0x0000006cc418723c */ /* 0x040fee0000041818 */
[----:B------:R-:W-:Y:S01]  /*6240*/  LDSM.16.M88.4 R192, [R220+0x5100] ;  /* 0x00510000dcc0783b */ /* 0x000fe20000000200 */
[-C--:B------:R-:W-:Y:S07]  /*6250*/  HMMA.16816.F32.BF16 R28, R196, R110.reuse, R28 ;  /* 0x0000006ec41c723c */ /* 0x080fee000004181c */
[----:B------:R-:W-:Y:S01]  /*6260*/  LDSM.16.M88.4 R216, [R223+0x2000] ;  /* 0x00200000dfd8783b */ /* 0x000fe20000000200 */
[C---:B------:R-:W-:Y:S07]  /*6270*/  HMMA.16816.F32.BF16 R32, R188.reuse, R110, R32 ;  /* 0x0000006ebc20723c */ /* 0x040fee0000041820 */
[----:B------:R-:W3:Y:S01]  /*6280*/  LDSM.16.M88.4 R108, [R223+0x1800] ;  /* 0x00180000df6c783b */ /* 0x000ee20000000200 */
[-C--:B-----5:R-:W-:Y:S08]  /*6290*/  HMMA.16816.F32.BF16 R36, R188, R200.reuse, R36 ;  /* 0x000000c8bc24723c */ /* 0x0a0ff00000041824 */
[C---:B------:R-:W-:Y:S08]  /*62a0*/  HMMA.16816.F32.BF16 R40, R196.reuse, R200, R40 ;  /* 0x000000c8c428723c */ /* 0x040ff00000041828 */
[-C--:B------:R-:W-:Y:S08]  /*62b0*/  HMMA.16816.F32.BF16 R44, R196, R202.reuse, R44 ;  /* 0x000000cac42c723c */ /* 0x080ff0000004182c */
[C---:B------:R-:W-:Y:S01]  /*62c0*/  HMMA.16816.F32.BF16 R48, R188.reuse, R202, R48 ;  /* 0x000000cabc30723c */ /* 0x040fe20000041830 */
[----:B------:R-:W-:Y:S07]  /*62d0*/  LDSM.16.M88.4 R200, [R220+0x5500] ;  /* 0x00550000dcc8783b */ /* 0x000fee0000000200 */
[-C--:B----4-:R-:W-:Y:S08]  /*62e0*/  HMMA.16816.F32.BF16 R52, R188, R204.reuse, R52 ;  /* 0x000000ccbc34723c */ /* 0x090ff00000041834 */
[C---:B------:R-:W-:Y:S08]  /*62f0*/  HMMA.16816.F32.BF16 R56, R196.reuse, R204, R56 ;  /* 0x000000ccc438723c */ /* 0x040ff00000041838 */
[-C--:B------:R-:W-:Y:S01]  /*6300*/  HMMA.16816.F32.BF16 R60, R196, R206.reuse, R60 ;  /* 0x000000cec43c723c */ /* 0x080fe2000004183c */
[----:B------:R-:W-:Y:S07]  /*6310*/  LDSM.16.M88.4 R196, [R224+0xb100] ;  /* 0x00b10000e0c4783b */ /* 0x000fee0000000200 */
[----:B------:R-:W-:Y:S01]  /*6320*/  HMMA.16816.F32.BF16 R64, R188, R206, R64 ;  /* 0x000000cebc40723c */ /* 0x000fe20000041840 */
[----:B------:R-:W4:Y:S07]  /*6330*/  LDSM.16.M88.4 R188, [R224+0xa100] ;  /* 0x00a10000e0bc783b */ /* 0x000f2e0000000200 */
[-C--:B-1----:R-:W-:Y:S01]  /*6340*/  HMMA.16816.F32.BF16 R4, R208, R212.reuse, R4 ;  /* 0x000000d4d004723c */ /* 0x082fe20000041804 */
[----:B------:R-:W1:Y:S07]  /*6350*/  LDSM.16.M88.4 R204, [R220+0x5900] ;  /* 0x00590000dccc783b */ /* 0x000e6e0000000200 */
[C---:B--2---:R-:W-:Y:S08]  /*6360*/  HMMA.16816.F32.BF16 R8, R184.reuse, R212, R8 ;  /* 0x000000d4b808723c */ /* 0x044ff00000041808 */
[-C--:B------:R-:W-:Y:S08]  /*6370*/  HMMA.16816.F32.BF16 R12, R184, R214.reuse, R12 ;  /* 0x000000d6b80c723c */ /* 0x080ff0000004180c */
[C---:B------:R-:W-:Y:S01]  /*6380*/  HMMA.16816.F32.BF16 R16, R208.reuse, R214, R16 ;  /* 0x000000d6d010723c */ /* 0x040fe20000041810 */
[----:B------:R-:W2:Y:S07]  /*6390*/  LDSM.16.M88.4 R212, [R220+0x5d00] ;  /* 0x005d0000dcd4783b */ /* 0x000eae0000000200 */
[-C--:B------:R-:W-:Y:S08]  /*63a0*/  HMMA.16816.F32.BF16 R20, R208, R176.reuse, R20 ;  /* 0x000000b0d014723c */ /* 0x080ff00000041814 */
[C---:B------:R-:W-:Y:S08]  /*63b0*/  HMMA.16816.F32.BF16 R24, R184.reuse, R176, R24 ;  /* 0x000000b0b818723c */ /* 0x040ff00000041818 */
[-C--:B------:R-:W-:Y:S08]  /*63c0*/  HMMA.16816.F32.BF16 R28, R184, R178.reuse, R28 ;  /* 0x000000b2b81c723c */ /* 0x080ff0000004181c */
[C---:B------:R-:W-:Y:S01]  /*63d0*/  HMMA.16816.F32.BF16 R32, R208.reuse, R178, R32 ;  /* 0x000000b2d020723c */ /* 0x040fe20000041820 */
[----:B------:R-:W5:Y:S07]  /*63e0*/  LDSM.16.M88.4 R176, [R225+0xa100] ;  /* 0x00a10000e1b0783b */ /* 0x000f6e0000000200 */
[-C--:B---3--:R-:W-:Y:S08]  /*63f0*/  HMMA.16816.F32.BF16 R36, R208, R108.reuse, R36 ;  /* 0x0000006cd024723c */ /* 0x088ff00000041824 */
[C---:B------:R-:W-:Y:S08]  /*6400*/  HMMA.16816.F32.BF16 R40, R184.reuse, R108, R40 ;  /* 0x0000006cb828723c */ /* 0x040ff00000041828 */
[-C--:B------:R-:W-:Y:S08]  /*6410*/  HMMA.16816.F32.BF16 R44, R184, R110.reuse, R44 ;  /* 0x0000006eb82c723c */ /* 0x080ff0000004182c */
[C---:B------:R-:W-:Y:S01]  /*6420*/  HMMA.16816.F32.BF16 R48, R208.reuse, R110, R48 ;  /* 0x0000006ed030723c */ /* 0x040fe20000041830 */
[----:B------:R-:W3:Y:S07]  /*6430*/  LDSM.16.M88.4 R108, [R225+0xb100] ;  /* 0x00b10000e16c783b */ /* 0x000eee0000000200 */
[-C--:B------:R-:W-:Y:S08]  /*6440*/  HMMA.16816.F32.BF16 R52, R208, R180.reuse, R52 ;  /* 0x000000b4d034723c */ /* 0x080ff00000041834 */
[C---:B------:R-:W-:Y:S08]  /*6450*/  HMMA.16816.F32.BF16 R56, R184.reuse, R180, R56 ;  /* 0x000000b4b838723c */ /* 0x040ff00000041838 */
[-C--:B------:R-:W-:Y:S08]  /*6460*/  HMMA.16816.F32.BF16 R60, R184, R182.reuse, R60 ;  /* 0x000000b6b83c723c */ /* 0x080ff0000004183c */
[----:B------:R-:W-:Y:S08]  /*6470*/  HMMA.16816.F32.BF16 R64, R208, R182, R64 ;  /* 0x000000b6d040723c */ /* 0x000ff00000041840 */
[-C--:B----4-:R-:W-:Y:S08]  /*6480*/  HMMA.16816.F32.BF16 R4, R188, R192.reuse, R4 ;  /* 0x000000c0bc04723c */ /* 0x090ff00000041804 */
[C---:B------:R-:W-:Y:S08]  /*6490*/  HMMA.16816.F32.BF16 R8, R196.reuse, R192, R8 ;  /* 0x000000c0c408723c */ /* 0x040ff00000041808 */
[-C--:B------:R-:W-:Y:S08]  /*64a0*/  HMMA.16816.F32.BF16 R12, R196, R194.reuse, R12 ;  /* 0x000000c2c40c723c */ /* 0x080ff0000004180c */
[C---:B------:R-:W-:Y:S08]  /*64b0*/  HMMA.16816.F32.BF16 R16, R188.reuse, R194, R16 ;  /* 0x000000c2bc10723c */ /* 0x040ff00000041810 */
[-C--:B------:R-:W-:Y:S08]  /*64c0*/  HMMA.16816.F32.BF16 R20, R188, R200.reuse, R20 ;  /* 0x000000c8bc14723c */ /* 0x080ff00000041814 */
[C---:B------:R-:W-:Y:S08]  /*64d0*/  HMMA.16816.F32.BF16 R24, R196.reuse, R200, R24 ;  /* 0x000000c8c418723c */ /* 0x040ff00000041818 */
[-C--:B------:R-:W-:Y:S08]  /*64e0*/  HMMA.16816.F32.BF16 R28, R196, R202.reuse, R28 ;  /* 0x000000cac41c723c */ /* 0x080ff0000004181c */
[C---:B------:R-:W-:Y:S08]  /*64f0*/  HMMA.16816.F32.BF16 R32, R188.reuse, R202, R32 ;  /* 0x000000cabc20723c */ /* 0x040ff00000041820 */
[-C--:B-1----:R-:W-:Y:S08]  /*6500*/  HMMA.16816.F32.BF16 R36, R188, R204.reuse, R36 ;  /* 0x000000ccbc24723c */ /* 0x082ff00000041824 */
[C---:B------:R-:W-:Y:S08]  /*6510*/  HMMA.16816.F32.BF16 R40, R196.reuse, R204, R40 ;  /* 0x000000ccc428723c */ /* 0x040ff00000041828 */
[-C--:B------:R-:W-:Y:S08]  /*6520*/  HMMA.16816.F32.BF16 R44, R196, R206.reuse, R44 ;  /* 0x000000cec42c723c */ /* 0x080ff0000004182c */
[C---:B------:R-:W-:Y:S08]  /*6530*/  HMMA.16816.F32.BF16 R48, R188.reuse, R206, R48 ;  /* 0x000000cebc30723c */ /* 0x040ff00000041830 */
[-C--:B--2---:R-:W-:Y:S08]  /*6540*/  HMMA.16816.F32.BF16 R52, R188, R212.reuse, R52 ;  /* 0x000000d4bc34723c */ /* 0x084ff00000041834 */
[C---:B------:R-:W-:Y:S08]  /*6550*/  HMMA.16816.F32.BF16 R56, R196.reuse, R212, R56 ;  /* 0x000000d4c438723c */ /* 0x040ff00000041838 */
[-C--:B------:R-:W-:Y:S08]  /*6560*/  HMMA.16816.F32.BF16 R60, R196, R214.reuse, R60 ;  /* 0x000000d6c43c723c */ /* 0x080ff0000004183c */
[----:B------:R-:W-:Y:S08]  /*6570*/  HMMA.16816.F32.BF16 R64, R188, R214, R64 ;  /* 0x000000d6bc40723c */ /* 0x000ff00000041840 */
[-C--:B-----5:R-:W-:Y:S08]  /*6580*/  HMMA.16816.F32.BF16 R4, R176, R216.reuse, R4 ;  /* 0x000000d8b004723c */ /* 0x0a0ff00000041804 */
[C---:B---3--:R-:W-:Y:S08]  /*6590*/  HMMA.16816.F32.BF16 R8, R108.reuse, R216, R8 ;  /* 0x000000d86c08723c */ /* 0x048ff00000041808 */
        /* <DEDUP_REMOVED lines=21> */
[----:B----4-:R-:W4:Y:S09]  /*66f0*/  LDSM.16.M88.4 R4, [R223+0x2400] ;  /* 0x00240000df04783b */ /* 0x010f320000000200 */
[----:B------:R-:W1:Y:S10]  /*6700*/  MUFU.TANH R185, R10 ;  /* 0x0000000a00b97308 */ /* 0x000e740000002400 */
[----:B------:R5:W1:Y:S10]  /*6710*/  MUFU.TANH R192, R11 ;  /* 0x0000000b00c07308 */ /* 0x000a740000002400 */
[----:B------:R1:W1:Y:S10]  /*6720*/  MUFU.TANH R190, R14 ;  /* 0x0000000e00be7308 */ /* 0x0002740000002400 */
[----:B------:R2:W2:Y:S01]  /*6730*/  MUFU.TANH R189, R15 ;  /* 0x0000000f00bd7308 */ /* 0x0004a20000002400 */
[----:B-----5:R-:W5:Y:S01]  /*6740*/  LDSM.16.M88.4 R8, [R223+0x2800] ;  /* 0x00280000df08783b */ /* 0x020f620000000200 */
[-C--:B----4-:R-:W-:Y:S08]  /*6750*/  HMMA.16816.F32.BF16 R20, R176, R4.reuse, R20 ;  /* 0x00000004b014723c */ /* 0x090ff00000041814 */
[----:B------:R4:W3:Y:S01]  /*6760*/  MUFU.TANH R180, R16 ;  /* 0x0000001000b47308 */ /* 0x0008e20000002400 */
[C---:B------:R-:W-:Y:S04]  /*6770*/  HMMA.16816.F32.BF16 R24, R108.reuse, R4, R24 ;  /* 0x000000046c18723c */ /* 0x040fe80000041818 */
[----:B-1----:R-:W-:Y:S05]  /*6780*/  FMUL.FTZ R14, R17, c[0x0][0x320] ;  /* 0x0000c800110e7a20 */ /* 0x002fea0000410000 */
[----:B------:R1:W1:Y:S01]  /*6790*/  MUFU.TANH R184, R12 ;  /* 0x0000000c00b87308 */ /* 0x0002620000002400 */
[-C--:B------:R-:W-:Y:S03]  /*67a0*/  HMMA.16816.F32.BF16 R28, R108, R6.reuse, R28 ;  /* 0x000000066c1c723c */ /* 0x080fe6000004181c */
[----:B--2---:R-:W-:Y:S05]  /*67b0*/  FMUL.FTZ R15, R18, c[0x0][0x320] ;  /* 0x0000c800120f7a20 */ /* 0x004fea0000410000 */
[C---:B------:R-:W-:Y:S01]  /*67c0*/  HMMA.16816.F32.BF16 R32, R176.reuse, R6, R32 ;  /* 0x00000006b020723c */ /* 0x040fe20000041820 */
[----:B------:R2:W1:Y:S01]  /*67d0*/  MUFU.TANH R183, R13 ;  /* 0x0000000d00b77308 */ /* 0x0004620000002400 */
[----:B------:R-:W1:Y:S01]  /*67e0*/  LDSM.16.M88.4 R4, [R223+0x2c00] ;  /* 0x002c0000df04783b */ /* 0x000e620000000200 */
[----:B------:R-:W-:Y:S04]  /*67f0*/  DEPBAR.LE SB0, 0x0 ;  /* 0x000080000000791a */ /* 0x000fe80000000000 */
[----:B----4-:R-:W-:Y:S02]  /*6800*/  FMUL.FTZ R16, R19, c[0x0][0x320] ;  /* 0x0000c80013107a20 */ /* 0x010fe40000410000 */
[----:B------:R-:W-:Y:S02]  /*6810*/  FMUL.FTZ R20, R20, c[0x0][0x320] ;  /* 0x0000c80014147a20 */ /* 0x000fe40000410000 */
[----:B------:R-:W4:Y:S01]  /*6820*/  MUFU.TANH R14, R14 ;  /* 0x0000000e000e7308 */ /* 0x000f220000002400 */
        /* <DEDUP_REMOVED lines=67> */
[----:B------:R-:W-:Y:S03]  /*6c60*/  FMUL.FTZ R67, R67, c[0x0][0x320] ;  /* 0x0000c80043437a20 */ /* 0x000fe60000410000 */
        /* <DEDUP_REMOVED lines=39> */
.L_x_34:
[----:B------:R-:W-:Y:S01]  /*6ee0*/  FMNMX.FTZ R0, R181, R3, !PT ;  /* 0x00000003b5007209 */ /* 0x000fe20007810000 */
[----:B------:R-:W-:Y:S01]  /*6ef0*/  STL [R1+0x30], R220 ;  /* 0x000030dc01007387 */ /* 0x000fe20000100800 */
        /* <DEDUP_REMOVED lines=26> */
[----:B--2---:R-:W-:Y:S02]  /*70a0*/  FMNMX.FTZ R4, R182, R100, !PT ;  /* 0x00000064b6047209 */ /* 0x004fe40007810000 */
        /* <DEDUP_REMOVED lines=9> */
[----:B------:R-:W1:Y:S01]  /*7140*/  SHFL.BFLY PT, R7, R0, 0x2, 0x1f ;  /* 0x0c401f0000077f89 */ /* 0x000e6200000e0000 */
        /* <DEDUP_REMOVED lines=8> */
[----:B------:R-:W2:Y:S01]  /*71d0*/  SHFL.BFLY PT, R103, R2, 0x2, 0x1f ;  /* 0x0c401f0002677f89 */ /* 0x000ea200000e0000 */
        /* <DEDUP_REMOVED lines=12> */
[----:B-1----:R-:W-:Y:S02]  /*72a0*/  FMNMX.FTZ R0, R0, R7, !PT ;  /* 0x0000000700007209 */ /* 0x002fe40007810000 */
[----:B--2---:R-:W-:Y:S02]  /*72b0*/  FMNMX.FTZ R103, R2, R103, !PT ;  /* 0x0000006702677209 */ /* 0x004fe40007810000 */
[----:B------:R-:W-:Y:S01]  /*72c0*/  FMNMX.FTZ R2, R229, R5, !PT ;  /* 0x00000005e5027209 */ /* 0x000fe20007810000 */
[----:B------:R-:W1:Y:S01]  /*72d0*/  SHFL.BFLY PT, R105, R0, 0x1, 0x1f ;  /* 0x0c201f0000697f89 */ /* 0x000e6200000e0000 */
[----:B------:R-:W-:Y:S02]  /*72e0*/  FMNMX.FTZ R4, R237, R4, !PT ;  /* 0x00000004ed047209 */ /* 0x000fe40007810000 */
[----:B------:R-:W-:Y:S02]  /*72f0*/  FMNMX.FTZ R2, R232, R2, !PT ;  /* 0x00000002e8027209 */ /* 0x000fe40007810000 */
[----:B------:R-:W-:Y:S02]  /*7300*/  FMNMX.FTZ R4, R238, R4, !PT ;  /* 0x00000004ee047209 */ /* 0x000fe40007810000 */
[----:B------:R-:W-:Y:S01]  /*7310*/  FMNMX.FTZ R2, R233, R2, !PT ;  /* 0x00000002e9027209 */ /* 0x000fe20007810000 */
[----:B------:R-:W2:Y:S01]  /*7320*/  SHFL.BFLY PT, R5, R103, 0x1, 0x1f ;  /* 0x0c201f0067057f89 */ /* 0x000ea200000e0000 */
[----:B------:R-:W-:Y:S02]  /*7330*/  FMNMX.FTZ R4, R179, R4, !PT ;  /* 0x00000004b3047209 */ /* 0x000fe40007810000 */
[----:B------:R-:W-:Y:S02]  /*7340*/  ISETP.GT.AND P0, PT, R245, RZ, PT ;  /* 0x000000fff500720c */ /* 0x000fe40003f04270 */
[----:B------:R-:W-:Y:S05]  /*7350*/  FMNMX.FTZ R4, R234, R4, !PT ;  /* 0x00000004ea047209 */ /* 0x000fea0007810000 */
[----:B------:R-:W3:Y:S01]  /*7360*/  SHFL.BFLY PT, R6, R4, 0x2, 0x1f ;  /* 0x0c401f0004067f89 */ /* 0x000ee200000e0000 */
[----:B-1----:R-:W-:Y:S05]  /*7370*/  FMNMX.FTZ R105, R0, R105, !PT ;  /* 0x0000006900697209 */ /* 0x002fea0007810000 */
[C---:B------:R-:W-:Y:S01]  /*7380*/  FADD.FTZ R0, -R105.reuse, R3 ;  /* 0x0000000369007221 */ /* 0x040fe20000010100 */
[----:B------:R-:W-:Y:S01]  /*7390*/  FMNMX.FTZ R3, R242, R2, !PT ;  /* 0x00000002f2037209 */ /* 0x000fe20007810000 */
[----:B------:R-:W-:Y:S01]  /*73a0*/  FMUL.FTZ R110, R105, c[0x0][0x2d0] ;  /* 0x0000b400696e7a20 */ /* 0x000fe20000410000 */
[----:B--2---:R-:W-:Y:S01]  /*73b0*/  FMNMX.FTZ R103, R103, R5, !PT ;  /* 0x0000000567677209 */ /* 0x004fe20007810000 */
[----:B------:R-:W-:Y:S01]  /*73c0*/  FMUL.FTZ R2, R0, c[0x0][0x2d0] ;  /* 0x0000b40000027a20 */ /* 0x000fe20000410000 */
[----:B------:R-:W-:Y:S01]  /*73d0*/  FMNMX.FTZ R0, R243, R3, !PT ;  /* 0x00000003f3007209 */ /* 0x000fe20007810000 */
[--C-:B------:R-:W-:Y:S02]  /*73e0*/  FFMA.FTZ R40, R194, c[0x0][0x2d0], -R110.reuse ;  /* 0x0000b400c2287a23 */ /* 0x100fe4000001086e */
[----:B------:R-:W1:Y:S01]  /*73f0*/  MUFU.EX2 R102, R2 ;  /* 0x0000000200667308 */ /* 0x000e620000000800 */
[----:B------:R-:W-:Y:S01]  /*7400*/  FMNMX.FTZ R0, R108, R0, !PT ;  /* 0x000000006c007209 */ /* 0x000fe20007810000 */
[----:B------:R-:W-:Y:S02]  /*7410*/  FMUL.FTZ R176, R103, c[0x0][0x2d0] ;  /* 0x0000b40067b07a20 */ /* 0x000fe40000410000 */
[--C-:B------:R-:W-:Y:S01]  /*7420*/  FFMA.FTZ R56, R195, c[0x0][0x2d0], -R110.reuse ;  /* 0x0000b400c3387a23 */ /* 0x100fe2000001086e */
[----:B------:R-:W-:Y:S02]  /*7430*/  FMNMX.FTZ R0, R109, R0, !PT ;  /* 0x000000006d007209 */ /* 0x000fe40007810000 */
[----:B---3--:R-:W-:Y:S03]  /*7440*/  FMNMX.FTZ R4, R4, R6, !PT ;  /* 0x0000000604047209 */ /* 0x008fe60007810000 */
[----:B------:R-:W2:Y:S08]  /*7450*/  SHFL.BFLY PT, R3, R0, 0x2, 0x1f ;  /* 0x0c401f0000037f89 */ /* 0x000eb000000e0000 */
[----:B------:R-:W3:Y:S01]  /*7460*/  SHFL.BFLY PT, R104, R4, 0x1, 0x1f ;  /* 0x0c201f0004687f89 */ /* 0x000ee200000e0000 */
[C---:B-1----:R-:W-:Y:S02]  /*7470*/  FMUL.FTZ R17, R102.reuse, R125 ;  /* 0x0000007d66117220 */ /* 0x042fe40000410000 */
[C---:B------:R-:W-:Y:S02]  /*7480*/  FMUL.FTZ R32, R102.reuse, R140 ;  /* 0x0000008c66207220 */ /* 0x040fe40000410000 */
[C---:B------:R-:W-:Y:S02]  /*7490*/  FMUL.FTZ R33, R102.reuse, R141 ;  /* 0x0000008d66217220 */ /* 0x040fe40000410000 */
[C---:B------:R-:W-:Y:S02]  /*74a0*/  FMUL.FTZ R49, R102.reuse, R157 ;  /* 0x0000009d66317220 */ /* 0x040fe40000410000 */
[----:B------:R-:W-:Y:S01]  /*74b0*/  FMUL.FTZ R65, R102, R173 ;  /* 0x000000ad66417220 */ /* 0x000fe20000410000 */
[----:B--2---:R-:W-:Y:S01]  /*74c0*/  FMNMX.FTZ R0, R0, R3, !PT ;  /* 0x0000000300007209 */ /* 0x004fe20007810000 */
[--C-:B------:R-:W-:Y:S02]  /*74d0*/  FFMA.FTZ R3, R14, c[0x0][0x2d0], -R110.reuse ;  /* 0x0000b4000e037a23 */ /* 0x100fe4000001086e */
[C---:B------:R-:W-:Y:S02]  /*74e0*/  FMUL.FTZ R68, R102.reuse, R68 ;  /* 0x0000004466447220 */ /* 0x040fe40000410000 */
[----:B------:R1:W-:Y:S01]  /*74f0*/  MUFU.EX2 R8, R3 ;  /* 0x0000000300087308 */ /* 0x0003e20000000800 */
[----:B------:R-:W-:Y:S01]  /*7500*/  FMUL.FTZ R69, R102, R69 ;  /* 0x0000004566457220 */ /* 0x000fe20000410000 */
[----:B---3--:R-:W-:Y:S01]  /*7510*/  FMNMX.FTZ R104, R4, R104, !PT ;  /* 0x0000006804687209 */ /* 0x008fe20007810000 */
[----:B------:R-:W-:Y:S02]  /*7520*/  FFMA.FTZ R4, R181, c[0x0][0x2d0], -R110 ;  /* 0x0000b400b5047a23 */ /* 0x000fe4000001086e */
[----:B------:R-:W-:Y:S02]  /*7530*/  FMUL.FTZ R80, R102, R80 ;  /* 0x0000005066507220 */ /* 0x000fe40000410000 */
[C---:B------:R-:W-:Y:S02]  /*7540*/  FMUL.FTZ R111, R104.reuse, c[0x0][0x2d0] ;  /* 0x0000b400686f7a20 */ /* 0x040fe40000410000 */
[----:B------:R-:W-:Y:S01]  /*7550*/  FADD.FTZ R2, -R104, R100 ;  /* 0x0000006468027221 */ /* 0x000fe20000010100 */
[----:B------:R-:W-:Y:S01]  /*7560*/  MUFU.EX2 R181, R4 ;  /* 0x0000000400b57308 */ /* 0x000fe20000000800 */
[--C-:B------:R-:W-:Y:S02]  /*7570*/  FFMA.FTZ R44, R197, c[0x0][0x2d0], -R111.reuse ;  /* 0x0000b400c52c7a23 */ /* 0x100fe4000001086f */
[----:B------:R-:W-:Y:S02]  /*7580*/  FMUL.FTZ R2, R2, c[0x0][0x2d0] ;  /* 0x0000b40002027a20 */ /* 0x000fe40000410000 */
[--C-:B------:R-:W-:Y:S02]  /*7590*/  FFMA.FTZ R48, R199, c[0x0][0x2d0], -R111.reuse ;  /* 0x0000b400c7307a23 */ /* 0x100fe4000001086f */
[--C-:B------:R-:W-:Y:S02]  /*75a0*/  FFMA.FTZ R60, R198, c[0x0][0x2d0], -R111.reuse ;  /* 0x0000b400c63c7a23 */ /* 0x100fe4000001086f */
[--C-:B------:R-:W-:Y:S01]  /*75b0*/  FFMA.FTZ R64, R200, c[0x0][0x2d0], -R111.reuse ;  /* 0x0000b400c8407a23 */ /* 0x100fe2000001086f */
[----:B------:R2:W3:Y:S01]  /*75c0*/  MUFU.EX2 R101, R2 ;  /* 0x0000000200657308 */ /* 0x0004e20000000800 */
[----:B------:R-:W-:Y:S02]  /*75d0*/  FMUL.FTZ R81, R102, R81 ;  /* 0x0000005166517220 */ /* 0x000fe40000410000 */
[--C-:B-1----:R-:W-:Y:S02]  /*75e0*/  FFMA.FTZ R3, R182, c[0x0][0x2d0], -R111.reuse ;  /* 0x0000b400b6037a23 */ /* 0x102fe4000001086f */
[C---:B------:R-:W-:Y:S02]  /*75f0*/  FMUL.FTZ R84, R102.reuse, R84 ;  /* 0x0000005466547220 */ /* 0x040fe40000410000 */
[C---:B------:R-:W-:Y:S02]  /*7600*/  FMUL.FTZ R85, R102.reuse, R85 ;  /* 0x0000005566557220 */ /* 0x040fe40000410000 */
[C---:B------:R-:W-:Y:S01]  /*7610*/  FMUL.FTZ R96, R102.reuse, R96 ;  /* 0x0000006066607220 */ /* 0x040fe20000410000 */
[----:B------:R1:W4:Y:S01]  /*7620*/  MUFU.EX2 R10, R3 ;  /* 0x00000003000a7308 */ /* 0x0003220000000800 */
[----:B------:R-:W-:Y:S09]  /*7630*/  FMUL.FTZ R97, R102, R97 ;  /* 0x0000006166617220 */ /* 0x000ff20000410000 */
[----:B------:R4:W-:Y:S01]  /*7640*/  MUFU.EX2 R140, R64 ;  /* 0x00000040008c7308 */ /* 0x0009e20000000800 */
[----:B--2---:R-:W-:Y:S02]  /*7650*/  FADD.FTZ R2, -R103, R106 ;  /* 0x0000006a67027221 */ /* 0x004fe40000010100 */
[C---:B---3--:R-:W-:Y:S02]  /*7660*/  FMUL.FTZ R7, R101.reuse, R119 ;  /* 0x0000007765077220 */ /* 0x048fe40000410000 */
[----:B------:R-:W-:Y:S02]  /*7670*/  FMUL.FTZ R2, R2, c[0x0][0x2d0] ;  /* 0x0000b40002027a20 */ /* 0x000fe40000410000 */
[C---:B------:R-:W-:Y:S03]  /*7680*/  FMUL.FTZ R18, R101.reuse, R126 ;  /* 0x0000007e65127220 */ /* 0x040fe60000410000 */
[----:B------:R2:W3:Y:S01]  /*7690*/  MUFU.EX2 R100, R2 ;  /* 0x0000000200647308 */ /* 0x0004e20000000800 */
[C---:B------:R-:W-:Y:S02]  /*76a0*/  FMUL.FTZ R19, R101.reuse, R127 ;  /* 0x0000007f65137220 */ /* 0x040fe40000410000 */
[--C-:B-1----:R-:W-:Y:S01]  /*76b0*/  FFMA.FTZ R3, R188, c[0x0][0x2d0], -R111.reuse ;  /* 0x0000b400bc037a23 */ /* 0x102fe2000001086f */
[----:B----4-:R-:W-:Y:S01]  /*76c0*/  MOV R188, R10 ;  /* 0x0000000a00bc7202 */ /* 0x010fe20000000f00 */
[----:B------:R-:W-:Y:S02]  /*76d0*/  FFMA.FTZ R106, R202, c[0x0][0x2d0], -R176 ;  /* 0x0000b400ca6a7a23 */ /* 0x000fe400000108b0 */
[C---:B------:R-:W-:Y:S02]  /*76e0*/  FMUL.FTZ R35, R101.reuse, R143 ;  /* 0x0000008f65237220 */ /* 0x040fe40000410000 */
[C---:B------:R-:W-:Y:S01]  /*76f0*/  FMUL.FTZ R34, R101.reuse, R142 ;  /* 0x0000008e65227220 */ /* 0x040fe20000410000 */
[----:B------:R1:W-:Y:S01]  /*7700*/  MUFU.EX2 R220, R3 ;  /* 0x0000000300dc7308 */ /* 0x0003e20000000800 */
[C---:B------:R-:W-:Y:S02]  /*7710*/  FMUL.FTZ R50, R101.reuse, R158 ;  /* 0x0000009e65327220 */ /* 0x040fe40000410000 */
[C---:B------:R-:W-:Y:S02]  /*7720*/  FMUL.FTZ R51, R101.reuse, R159 ;  /* 0x0000009f65337220 */ /* 0x040fe40000410000 */
[----:B------:R-:W-:Y:S02]  /*7730*/  FMUL.FTZ R64, R102, R172 ;  /* 0x000000ac66407220 */ /* 0x000fe40000410000 */
[C---:B------:R-:W-:Y:S02]  /*7740*/  FMUL.FTZ R66, R101.reuse, R174 ;  /* 0x000000ae65427220 */ /* 0x040fe40000410000 */
[C---:B------:R-:W-:Y:S02]  /*7750*/  FMUL.FTZ R67, R101.reuse, R175 ;  /* 0x000000af65437220 */ /* 0x040fe40000410000 */
[C---:B------:R-:W-:Y:S01]  /*7760*/  FMUL.FTZ R70, R101.reuse, R70 ;  /* 0x0000004665467220 */ /* 0x040fe20000410000 */
[----:B------:R-:W-:Y:S01]  /*7770*/  LDSM.16.MT88.4 R172, [R222+0x1d00] ;  /* 0x001d0000deac783b */ /* 0x000fe20000004200 */
[----:B------:R-:W-:Y:S02]  /*7780*/  FMUL.FTZ R71, R101, R71 ;  /* 0x0000004765477220 */ /* 0x000fe40000410000 */
[--C-:B--2---:R-:W-:Y:S02]  /*7790*/  FFMA.FTZ R2, R186, c[0x0][0x2d0], -R110.reuse ;  /* 0x0000b400ba027a23 */ /* 0x104fe4000001086e */
[C---:B---3--:R-:W-:Y:S02]  /*77a0*/  FMUL.FTZ R12, R100.reuse, R120 ;  /* 0x00000078640c7220 */ /* 0x048fe40000410000 */
[----:B------:R2:W-:Y:S01]  /*77b0*/  MUFU.EX2 R186, R2 ;  /* 0x0000000200ba7308 */ /* 0x0005e20000000800 */
[C---:B------:R-:W-:Y:S02]  /*77c0*/  FMUL.FTZ R13, R100.reuse, R121 ;  /* 0x00000079640d7220 */ /* 0x040fe40000410000 */
[C---:B------:R-:W-:Y:S02]  /*77d0*/  FMUL.FTZ R24, R100.reuse, R132 ;  /* 0x0000008464187220 */ /* 0x040fe40000410000 */
[--C-:B-1----:R-:W-:Y:S02]  /*77e0*/  FFMA.FTZ R3, R15, c[0x0][0x2d0], -R111.reuse ;  /* 0x0000b4000f037a23 */ /* 0x102fe4000001086f */
[C---:B------:R-:W-:Y:S02]  /*77f0*/  FMUL.FTZ R25, R100.reuse, R133 ;  /* 0x0000008564197220 */ /* 0x040fe40000410000 */
[C---:B------:R-:W-:Y:S01]  /*7800*/  FMUL.FTZ R41, R100.reuse, R149 ;  /* 0x0000009564297220 */ /* 0x040fe20000410000 */
[----:B------:R1:W-:Y:S01]  /*7810*/  MUFU.EX2 R6, R3 ;  /* 0x0000000300067308 */ /* 0x0003e20000000800 */
[C---:B------:R-:W-:Y:S02]  /*7820*/  FMUL.FTZ R45, R100.reuse, R153 ;  /* 0x00000099642d7220 */ /* 0x040fe40000410000 */
[C---:B------:R-:W-:Y:S02]  /*7830*/  FMUL.FTZ R57, R100.reuse, R165 ;  /* 0x000000a564397220 */ /* 0x040fe40000410000 */
[C---:B------:R-:W-:Y:S02]  /*7840*/  FMUL.FTZ R61, R100.reuse, R169 ;  /* 0x000000a9643d7220 */ /* 0x040fe40000410000 */
[C---:B------:R-:W-:Y:S02]  /*7850*/  FMUL.FTZ R72, R100.reuse, R72 ;  /* 0x0000004864487220 */ /* 0x040fe40000410000 */
[C---:B------:R-:W-:Y:S01]  /*7860*/  FMUL.FTZ R73, R100.reuse, R73 ;  /* 0x0000004964497220 */ /* 0x040fe20000410000 */
[----:B------:R3:W-:Y:S01]  /*7870*/  MUFU.EX2 R149, R48 ;  /* 0x0000003000957308 */ /* 0x0007e20000000800 */
[C---:B------:R-:W-:Y:S02]  /*7880*/  FMUL.FTZ R76, R100.reuse, R76 ;  /* 0x0000004c644c7220 */ /* 0x040fe40000410000 */
[----:B------:R-:W-:Y:S02]  /*7890*/  FMUL.FTZ R77, R100, R77 ;  /* 0x0000004d644d7220 */ /* 0x000fe40000410000 */
[----:B--2---:R-:W-:Y:S02]  /*78a0*/  FFMA.FTZ R2, R180, c[0x0][0x2d0], -R110 ;  /* 0x0000b400b4027a23 */ /* 0x004fe4000001086e */
[C---:B------:R-:W-:Y:S02]  /*78b0*/  FMUL.FTZ R82, R101.reuse, R82 ;  /* 0x0000005265527220 */ /* 0x040fe40000410000 */
[C---:B------:R-:W-:Y:S01]  /*78c0*/  FMUL.FTZ R83, R101.reuse, R83 ;  /* 0x0000005365537220 */ /* 0x040fe20000410000 */
[----:B------:R2:W4:Y:S01]  /*78d0*/  MUFU.EX2 R9, R2 ;  /* 0x0000000200097308 */ /* 0x0005220000000800 */
[C---:B------:R-:W-:Y:S02]  /*78e0*/  FMUL.FTZ R86, R101.reuse, R86 ;  /* 0x0000005665567220 */ /* 0x040fe40000410000 */
[----:B------:R-:W-:Y:S02]  /*78f0*/  FMUL.FTZ R87, R101, R87 ;  /* 0x0000005765577220 */ /* 0x000fe40000410000 */
[--C-:B-1----:R-:W-:Y:S02]  /*7900*/  FFMA.FTZ R3, R187, c[0x0][0x2d0], -R176.reuse ;  /* 0x0000b400bb037a23 */ /* 0x102fe400000108b0 */
[C---:B------:R-:W-:Y:S02]  /*7910*/  FMUL.FTZ R88, R100.reuse, R88 ;  /* 0x0000005864587220 */ /* 0x040fe40000410000 */
[C---:B------:R-:W-:Y:S01]  /*7920*/  FMUL.FTZ R89, R100.reuse, R89 ;  /* 0x0000005964597220 */ /* 0x040fe20000410000 */
[----:B------:R1:W-:Y:S01]  /*7930*/  MUFU.EX2 R182, R3 ;  /* 0x0000000300b67308 */ /* 0x0003e20000000800 */
[C---:B------:R-:W-:Y:S02]  /*7940*/  FMUL.FTZ R92, R100.reuse, R92 ;  /* 0x0000005c645c7220 */ /* 0x040fe40000410000 */
[----:B------:R-:W-:Y:S02]  /*7950*/  FMUL.FTZ R93, R100, R93 ;  /* 0x0000005d645d7220 */ /* 0x000fe40000410000 */
[----:B---3--:R-:W-:Y:S02]  /*7960*/  FMUL.FTZ R48, R102, R156 ;  /* 0x0000009c66307220 */ /* 0x008fe40000410000 */
[C---:B------:R-:W-:Y:S01]  /*7970*/  FMUL.FTZ R98, R101.reuse, R98 ;  /* 0x0000006265627220 */ /* 0x040fe20000410000 */
[----:B------:R-:W-:Y:S01]  /*7980*/  LDSM.16.MT88.4 R156, [R221+0x1d00] ;  /* 0x001d0000dd9c783b */ /* 0x000fe20000004200 */
[----:B------:R-:W-:Y:S07]  /*7990*/  FMUL.FTZ R99, R101, R99 ;  /* 0x0000006365637220 */ /* 0x000fee0000410000 */
[----:B--2---:R-:W2:Y:S01]  /*79a0*/  SHFL.BFLY PT, R2, R0, 0x1, 0x1f ;  /* 0x0c201f0000027f89 */ /* 0x004ea200000e0000 */
[--C-:B-1----:R-:W-:Y:S04]  /*79b0*/  FFMA.FTZ R3, R191, c[0x0][0x2d0], -R176.reuse ;  /* 0x0000b400bf037a23 */ /* 0x102fe800000108b0 */
[----:B------:R1:W-:Y:S01]  /*79c0*/  MUFU.EX2 R187, R3 ;  /* 0x0000000300bb7308 */ /* 0x0003e20000000800 */
[----:B--2---:R-:W-:Y:S01]  /*79d0*/  FMNMX.FTZ R2, R2, R0, !PT ;  /* 0x0000000002027209 */ /* 0x004fe20007810000 */
[----:B------:R-:W-:Y:S02]  /*79e0*/  FFMA.FTZ R0, R16, c[0x0][0x2d0], -R111 ;  /* 0x0000b40010007a23 */ /* 0x000fe4000001086f */
[----:B------:R-:W-:Y:S06]  /*79f0*/  FMUL.FTZ R16, R102, R124 ;  /* 0x0000007c66107220 */ /* 0x000fec0000410000 */
[----:B------:R2:W-:Y:S01]  /*7a00*/  MUFU.EX2 R29, R0 ;  /* 0x00000000001d7308 */ /* 0x0005e20000000800 */
[----:B------:R-:W-:Y:S01]  /*7a10*/  LDSM.16.MT88.4 R124, [R221+0x2100] ;  /* 0x00210000dd7c783b */ /* 0x000fe20000004200 */
[--C-:B-1----:R-:W-:Y:S01]  /*7a20*/  FFMA.FTZ R3, R184, c[0x0][0x2d0], -R176.reuse ;  /* 0x0000b400b8037a23 */ /* 0x102fe200000108b0 */
[----:B----4-:R-:W-:Y:S01]  /*7a30*/  MOV R184, R9 ;  /* 0x0000000900b87202 */ /* 0x010fe20000000f00 */
[----:B------:R-:W-:Y:S06]  /*7a40*/  FMUL.FTZ R9, R100, R113 ;  /* 0x0000007164097220 */ /* 0x000fec0000410000 */
[----:B------:R1:W-:Y:S01]  /*7a50*/  MUFU.EX2 R5, R3 ;  /* 0x0000000300057308 */ /* 0x0003e20000000800 */
[----:B--2---:R-:W-:Y:S04]  /*7a60*/  FADD.FTZ R0, -R2, R107 ;  /* 0x0000006b02007221 */ /* 0x004fe80000010100 */
[----:B------:R-:W-:Y:S06]  /*7a70*/  FMUL.FTZ R0, R0, c[0x0][0x2d0] ;  /* 0x0000b40000007a20 */ /* 0x000fec0000410000 */
[----:B------:R-:W2:Y:S01]  /*7a80*/  MUFU.EX2 R0, R0 ;  /* 0x0000000000007308 */ /* 0x000ea20000000800 */
[--C-:B-1----:R-:W-:Y:S09]  /*7a90*/  FFMA.FTZ R3, R183, c[0x0][0x2d0], -R176.reuse ;  /* 0x0000b400b7037a23 */ /* 0x102ff200000108b0 */
[----:B------:R1:W3:Y:S10]  /*7aa0*/  MUFU.EX2 R28, R3 ;  /* 0x00000003001c7308 */ /* 0x0002f40000000800 */
[----:B------:R4:W-:Y:S01]  /*7ab0*/  MUFU.EX2 R183, R40 ;  /* 0x0000002800b77308 */ /* 0x0009e20000000800 */
[C---:B--2---:R-:W-:Y:S02]  /*7ac0*/  FMUL.FTZ R10, R0.reuse, R114 ;  /* 0x00000072000a7220 */ /* 0x044fe40000410000 */
[C---:B------:R-:W-:Y:S02]  /*7ad0*/  FMUL.FTZ R11, R0.reuse, R115 ;  /* 0x00000073000b7220 */ /* 0x040fe40000410000 */
[C---:B------:R-:W-:Y:S02]  /*7ae0*/  FMUL.FTZ R14, R0.reuse, R122 ;  /* 0x0000007a000e7220 */ /* 0x040fe40000410000 */
[C---:B------:R-:W-:Y:S02]  /*7af0*/  FMUL.FTZ R15, R0.reuse, R123 ;  /* 0x0000007b000f7220 */ /* 0x040fe40000410000 */
[----:B------:R-:W-:Y:S01]  /*7b00*/  FMUL.FTZ R26, R0, R134 ;  /* 0x00000086001a7220 */ /* 0x000fe20000410000 */
[----:B------:R-:W-:Y:S01]  /*7b10*/  MOV R134, R29 ;  /* 0x0000001d00867202 */ /* 0x000fe20000000f00 */
[----:B-1----:R-:W-:Y:S01]  /*7b20*/  FMUL.FTZ R3, R2, c[0x0][0x2d0] ;  /* 0x0000b40002037a20 */ /* 0x002fe20000410000 */
[----:B---3--:R-:W-:Y:S01]  /*7b30*/  MOV R133, R28 ;  /* 0x0000001c00857202 */ /* 0x008fe20000000f00 */
[----:B------:R-:W-:Y:S01]  /*7b40*/  FMUL.FTZ R43, R0, R151 ;  /* 0x00000097002b7220 */ /* 0x000fe20000410000 */
[----:B------:R-:W1:Y:S01]  /*7b50*/  LDSM.16.MT88.4 R120, [R222+0x1100] ;  /* 0x00110000de78783b */ /* 0x000e620000004200 */
[--C-:B------:R-:W-:Y:S01]  /*7b60*/  FFMA.FTZ R4, R185, c[0x0][0x2d0], -R3.reuse ;  /* 0x0000b400b9047a23 */ /* 0x100fe20000010803 */
[----:B------:R-:W-:Y:S01]  /*7b70*/  MOV R185, R6 ;  /* 0x0000000600b97202 */ /* 0x000fe20000000f00 */
[----:B------:R-:W-:Y:S02]  /*7b80*/  FMUL.FTZ R6, R101, R118 ;  /* 0x0000007665067220 */ /* 0x000fe40000410000 */
[----:B------:R2:W-:Y:S01]  /*7b90*/  MUFU.EX2 R180, R4 ;  /* 0x0000000400b47308 */ /* 0x0005e20000000800 */
[----:B------:R-:W-:Y:S01]  /*7ba0*/  F2FP.BF16.PACK_AB R119, R29, R185 ;  /* 0x000000b91d77723e */ /* 0x000fe200000010ff */
[----:B------:R-:W-:Y:S02]  /*7bb0*/  FMUL.FTZ R29, R100, R137 ;  /* 0x00000089641d7220 */ /* 0x000fe40000410000 */
[C---:B------:R-:W-:Y:S02]  /*7bc0*/  FMUL.FTZ R30, R0.reuse, R138 ;  /* 0x0000008a001e7220 */ /* 0x040fe40000410000 */
[----:B------:R-:W-:Y:S02]  /*7bd0*/  FMUL.FTZ R31, R0, R139 ;  /* 0x0000008b001f7220 */ /* 0x000fe40000410000 */
[----:B----4-:R-:W-:Y:S01]  /*7be0*/  FMUL.FTZ R40, R100, R148 ;  /* 0x0000009464287220 */ /* 0x010fe20000410000 */
[----:B------:R-:W-:Y:S01]  /*7bf0*/  MOV R148, R187 ;  /* 0x000000bb00947202 */ /* 0x000fe20000000f00 */
[C---:B------:R-:W-:Y:S01]  /*7c00*/  FMUL.FTZ R42, R0.reuse, R150 ;  /* 0x00000096002a7220 */ /* 0x040fe20000410000 */
[----:B------:R3:W-:Y:S01]  /*7c10*/  MUFU.EX2 R139, R56 ;  /* 0x00000038008b7308 */ /* 0x0007e20000000800 */
[C---:B------:R-:W-:Y:S01]  /*7c20*/  FMUL.FTZ R46, R0.reuse, R154 ;  /* 0x0000009a002e7220 */ /* 0x040fe20000410000 */
[----:B------:R-:W-:Y:S01]  /*7c30*/  MOV R150, R188 ;  /* 0x000000bc00967202 */ /* 0x000fe20000000f00 */
[C---:B------:R-:W-:Y:S02]  /*7c40*/  FMUL.FTZ R47, R0.reuse, R155 ;  /* 0x0000009b002f7220 */ /* 0x040fe40000410000 */
[C---:B------:R-:W-:Y:S02]  /*7c50*/  FMUL.FTZ R58, R0.reuse, R166 ;  /* 0x000000a6003a7220 */ /* 0x040fe40000410000 */
[C---:B------:R-:W-:Y:S02]  /*7c60*/  FMUL.FTZ R59, R0.reuse, R167 ;  /* 0x000000a7003b7220 */ /* 0x040fe40000410000 */
[C---:B------:R-:W-:Y:S01]  /*7c70*/  FMUL.FTZ R62, R0.reuse, R170 ;  /* 0x000000aa003e7220 */ /* 0x040fe20000410000 */
[----:B------:R4:W-:Y:S01]  /*7c80*/  MUFU.EX2 R155, R60 ;  /* 0x0000003c009b7308 */ /* 0x0009e20000000800 */
[----:B------:R-:W-:Y:S02]  /*7c90*/  FMUL.FTZ R63, R0, R171 ;  /* 0x000000ab003f7220 */ /* 0x000fe40000410000 */
[--C-:B--2---:R-:W-:Y:S01]  /*7ca0*/  FFMA.FTZ R4, R192, c[0x0][0x2d0], -R3.reuse ;  /* 0x0000b400c0047a23 */ /* 0x104fe20000010803 */
[----:B------:R-:W-:Y:S01]  /*7cb0*/  MOV R192, R5 ;  /* 0x0000000500c07202 */ /* 0x000fe20000000f00 */
[----:B------:R-:W-:Y:S01]  /*7cc0*/  FMUL.FTZ R5, R102, R117 ;  /* 0x0000007566057220 */ /* 0x000fe20000410000 */
[----:B------:R-:W-:Y:S01]  /*7cd0*/  F2FP.BF16.PACK_AB R117, R220, R188 ;  /* 0x000000bcdc75723e */ /* 0x000fe200000010ff */
[----:B------:R-:W-:Y:S01]  /*7ce0*/  FMUL.FTZ R74, R0, R74 ;  /* 0x0000004a004a7220 */ /* 0x000fe20000410000 */
[----:B------:R-:W-:Y:S01]  /*7cf0*/  F2FP.BF16.PACK_AB R114, R28, R192 ;  /* 0x000000c01c72723e */ /* 0x000fe200000010ff */
[----:B------:R-:W-:Y:S01]  /*7d00*/  FMUL.FTZ R28, R100, R136 ;  /* 0x00000088641c7220 */ /* 0x000fe20000410000 */
[----:B------:R2:W1:Y:S01]  /*7d10*/  MUFU.EX2 R191, R4 ;  /* 0x0000000400bf7308 */ /* 0x0004620000000800 */
[C---:B------:R-:W-:Y:S02]  /*7d20*/  FMUL.FTZ R75, R0.reuse, R75 ;  /* 0x0000004b004b7220 */ /* 0x040fe40000410000 */
[----:B------:R-:W-:Y:S02]  /*7d30*/  FMUL.FTZ R78, R0, R78 ;  /* 0x0000004e004e7220 */ /* 0x000fe40000410000 */
[----:B---3--:R-:W-:Y:S02]  /*7d40*/  FMUL.FTZ R56, R100, R164 ;  /* 0x000000a464387220 */ /* 0x008fe40000410000 */
[C---:B------:R-:W-:Y:S02]  /*7d50*/  FMUL.FTZ R79, R0.reuse, R79 ;  /* 0x0000004f004f7220 */ /* 0x040fe40000410000 */
[C---:B------:R-:W-:Y:S01]  /*7d60*/  FMUL.FTZ R90, R0.reuse, R90 ;  /* 0x0000005a005a7220 */ /* 0x040fe20000410000 */
[----:B------:R3:W-:Y:S01]  /*7d70*/  MUFU.EX2 R136, R44 ;  /* 0x0000002c00887308 */ /* 0x0007e20000000800 */
[C---:B------:R-:W-:Y:S02]  /*7d80*/  FMUL.FTZ R91, R0.reuse, R91 ;  /* 0x0000005b005b7220 */ /* 0x040fe40000410000 */
[----:B------:R-:W-:Y:S02]  /*7d90*/  FMUL.FTZ R94, R0, R94 ;  /* 0x0000005e005e7220 */ /* 0x000fe40000410000 */
[----:B----4-:R-:W-:Y:S02]  /*7da0*/  FMUL.FTZ R60, R100, R168 ;  /* 0x000000a8643c7220 */ /* 0x010fe40000410000 */
[----:B------:R-:W-:Y:S02]  /*7db0*/  FMUL.FTZ R95, R0, R95 ;  /* 0x0000005f005f7220 */ /* 0x000fe40000410000 */
[--C-:B------:R-:W-:Y:S02]  /*7dc0*/  FFMA.FTZ R108, R108, c[0x0][0x2d0], -R3.reuse ;  /* 0x0000b4006c6c7a23 */ /* 0x100fe40000010803 */
[--C-:B--2---:R-:W-:Y:S01]  /*7dd0*/  FFMA.FTZ R4, R190, c[0x0][0x2d0], -R3.reuse ;  /* 0x0000b400be047a23 */ /* 0x104fe20000010803 */
[----:B-1----:R-:W-:Y:S03]  /*7de0*/  F2FP.BF16.PACK_AB R113, R191, R180 ;  /* 0x000000b4bf71723e */ /* 0x002fe600000010ff */
[----:B------:R1:W-:Y:S01]  /*7df0*/  MUFU.EX2 R190, R4 ;  /* 0x0000000400be7308 */ /* 0x0003e20000000800 */
[C---:B---3--:R-:W-:Y:S02]  /*7e00*/  FMUL.FTZ R44, R100.reuse, R152 ;  /* 0x00000098642c7220 */ /* 0x048fe40000410000 */
[--C-:B-1----:R-:W-:Y:S01]  /*7e10*/  FFMA.FTZ R4, R189, c[0x0][0x2d0], -R3.reuse ;  /* 0x0000b400bd047a23 */ /* 0x102fe20000010803 */
[----:B------:R-:W-:Y:S01]  /*7e20*/  MOV R189, R8 ;  /* 0x0000000800bd7202 */ /* 0x000fe20000000f00 */
[----:B------:R-:W-:Y:S01]  /*7e30*/  FMUL.FTZ R8, R100, R112 ;  /* 0x0000007064087220 */ /* 0x000fe20000410000 */
[----:B------:R-:W-:Y:S04]  /*7e40*/  F2FP.BF16.PACK_AB R112, R187, R182 ;  /* 0x000000b6bb70723e */ /* 0x000fe800000010ff */
[----:B------:R1:W2:Y:S01]  /*7e50*/  MUFU.EX2 R27, R4 ;  /* 0x00000004001b7308 */ /* 0x0002a20000000800 */
[----:B------:R-:W-:Y:S01]  /*7e60*/  F2FP.BF16.PACK_AB R118, R189, R184 ;  /* 0x000000b8bd76723e */ /* 0x000fe200000010ff */
[----:B-1----:R-:W-:Y:S01]  /*7e70*/  FMUL.FTZ R4, R102, R116 ;  /* 0x0000007466047220 */ /* 0x002fe20000410000 */
[----:B------:R-:W-:Y:S02]  /*7e80*/  F2FP.BF16.PACK_AB R116, R186, R181 ;  /* 0x000000b5ba74723e */ /* 0x000fe400000010ff */
[----:B--2---:R-:W-:Y:S02]  /*7e90*/  F2FP.BF16.PACK_AB R115, R27, R190 ;  /* 0x000000be1b73723e */ /* 0x004fe400000010ff */
[----:B------:R-:W-:Y:S01]  /*7ea0*/  MOV R132, R27 ;  /* 0x0000001b00847202 */ /* 0x000fe20000000f00 */
[----:B------:R-:W-:Y:S02]  /*7eb0*/  FMUL.FTZ R27, R0, R135 ;  /* 0x00000087001b7220 */ /* 0x000fe40000410000 */
[-C--:B------:R-:W-:Y:S01]  /*7ec0*/  HMMA.16816.F32.BF16 R4, R116, R20.reuse, R4 ;  /* 0x000000147404723c */ /* 0x080fe20000041804 */
[----:B------:R1:W-:Y:S07]  /*7ed0*/  MUFU.EX2 R135, R106 ;  /* 0x0000006a00877308 */ /* 0x0003ee0000000800 */
[C---:B------:R-:W-:Y:S07]  /*7ee0*/  HMMA.16816.F32.BF16 R8, R112.reuse, R20, R8 ;  /* 0x000000147008723c */ /* 0x040fee0000041808 */
[C---:B------:R-:W-:Y:S01]  /*7ef0*/  FMUL.FTZ R20, R102.reuse, R128 ;  /* 0x0000008066147220 */ /* 0x040fe20000410000 */
[-C--:B------:R-:W-:Y:S04]  /*7f00*/  HMMA.16816.F32.BF16 R12, R112, R22.reuse, R12 ;  /* 0x00000016700c723c */ /* 0x080fe8000004180c */
[C---:B------:R-:W-:Y:S04]  /*7f10*/  FMUL.FTZ R21, R102.reuse, R129 ;  /* 0x0000008166157220 */ /* 0x040fe80000410000 */
[C---:B------:R-:W-:Y:S04]  /*7f20*/  HMMA.16816.F32.BF16 R16, R116.reuse, R22, R16 ;  /* 0x000000167410723c */ /* 0x040fe80000041810 */
[----:B-1----:R-:W-:Y:S03]  /*7f30*/  FFMA.FTZ R106, R201, c[0x0][0x2d0], -R176 ;  /* 0x0000b400c96a7a23 */ /* 0x002fe600000108b0 */
[C---:B------:R-:W-:Y:S01]  /*7f40*/  FMUL.FTZ R22, R101.reuse, R130 ;  /* 0x0000008265167220 */ /* 0x040fe20000410000 */
[----:B------:R1:W-:Y:S01]  /*7f50*/  MUFU.EX2 R151, R106 ;  /* 0x0000006a00977308 */ /* 0x0003e20000000800 */
[----:B------:R-:W-:Y:S02]  /*7f60*/  FMUL.FTZ R23, R101, R131 ;  /* 0x0000008365177220 */ /* 0x000fe40000410000 */
[----:B------:R-:W-:Y:S05]  /*7f70*/  LDSM.16.MT88.4 R128, [R222+0x500] ;  /* 0x00050000de80783b */ /* 0x000fea0000004200 */
[-C--:B------:R-:W-:Y:S08]  /*7f80*/  HMMA.16816.F32.BF16 R20, R116, R36.reuse, R20 ;  /* 0x000000247414723c */ /* 0x080ff00000041814 */
[C---:B------:R-:W-:Y:S07]  /*7f90*/  HMMA.16816.F32.BF16 R24, R112.reuse, R36, R24 ;  /* 0x000000247018723c */ /* 0x040fee0000041818 */
[--C-:B------:R-:W-:Y:S01]  /*7fa0*/  FFMA.FTZ R36, R193, c[0x0][0x2d0], -R110.reuse ;  /* 0x0000b400c1247a23 */ /* 0x100fe2000001086e */
[-C--:B------:R-:W-:Y:S03]  /*7fb0*/  HMMA.16816.F32.BF16 R28, R112, R38.reuse, R28 ;  /* 0x00000026701c723c */ /* 0x080fe6000004181c */
[----:B------:R2:W3:Y:S01]  /*7fc0*/  MUFU.EX2 R137, R36 ;  /* 0x0000002400897308 */ /* 0x0004e20000000800 */
[--C-:B-1----:R-:W-:Y:S02]  /*7fd0*/  FFMA.FTZ R106, R203, c[0x0][0x2d0], -R3.reuse ;  /* 0x0000b400cb6a7a23 */ /* 0x102fe40000010803 */
[C---:B------:R-:W-:Y:S01]  /*7fe0*/  FMUL.FTZ R37, R102.reuse, R145 ;  /* 0x0000009166257220 */ /* 0x040fe20000410000 */
[----:B------:R-:W-:Y:S01]  /*7ff0*/  MOV R145, R185 ;  /* 0x000000b900917202 */ /* 0x000fe20000000f00 */
[C---:B------:R-:W-:Y:S05]  /*8000*/  HMMA.16816.F32.BF16 R32, R116.reuse, R38, R32 ;  /* 0x000000267420723c */ /* 0x040fea0000041820 */
[----:B------:R1:W-:Y:S02]  /*8010*/  MUFU.EX2 R152, R106 ;  /* 0x0000006a00987308 */ /* 0x0003e40000000800 */
[C---:B------:R-:W-:Y:S01]  /*8020*/  FMUL.FTZ R38, R101.reuse, R146 ;  /* 0x0000009265267220 */ /* 0x040fe20000410000 */
[----:B------:R-:W-:Y:S01]  /*8030*/  MOV R146, R184 ;  /* 0x000000b800927202 */ /* 0x000fe20000000f00 */
[----:B------:R-:W-:Y:S03]  /*8040*/  FMUL.FTZ R39, R101, R147 ;  /* 0x0000009365277220 */ /* 0x000fe60000410000 */
[----:B------:R-:W-:Y:S01]  /*8050*/  MOV R147, R191 ;  /* 0x000000bf00937202 */ /* 0x000fe20000000f00 */
[----:B--2---:R-:W-:Y:S01]  /*8060*/  FMUL.FTZ R36, R102, R144 ;  /* 0x0000009066247220 */ /* 0x004fe20000410000 */
[----:B------:R-:W-:Y:S06]  /*8070*/  MOV R144, R192 ;  /* 0x000000c000907202 */ /* 0x000fec0000000f00 */
[-C--:B------:R-:W-:Y:S03]  /*8080*/  HMMA.16816.F32.BF16 R36, R116, R52.reuse, R36 ;  /* 0x000000347424723c */ /* 0x080fe60000041824 */
[--C-:B-1----:R-:W-:Y:S04]  /*8090*/  FFMA.FTZ R106, R204, c[0x0][0x2d0], -R3.reuse ;  /* 0x0000b400cc6a7a23 */ /* 0x102fe80000010803 */
[----:B------:R1:W-:Y:S01]  /*80a0*/  MUFU.EX2 R153, R106 ;  /* 0x0000006a00997308 */ /* 0x0003e20000000800 */
[C---:B------:R-:W-:Y:S07]  /*80b0*/  HMMA.16816.F32.BF16 R40, R112.reuse, R52, R40 ;  /* 0x000000347028723c */ /* 0x040fee0000041828 */
[----:B------:R-:W-:Y:S01]  /*80c0*/  FFMA.FTZ R52, R196, c[0x0][0x2d0], -R110 ;  /* 0x0000b400c4347a23 */ /* 0x000fe2000001086e */
[-C--:B------:R-:W-:Y:S03]  /*80d0*/  HMMA.16816.F32.BF16 R44, R112, R54.reuse, R44 ;  /* 0x00000036702c723c */ /* 0x080fe6000004182c */
[----:B------:R2:W4:Y:S01]  /*80e0*/  MUFU.EX2 R154, R52 ;  /* 0x00000034009a7308 */ /* 0x0005220000000800 */
[C---:B------:R-:W-:Y:S01]  /*80f0*/  FMUL.FTZ R53, R102.reuse, R161 ;  /* 0x000000a166357220 */ /* 0x040fe20000410000 */
[----:B------:R-:W-:Y:S03]  /*8100*/  MOV R161, R186 ;  /* 0x000000ba00a17202 */ /* 0x000fe60000000f00 */
[C---:B------:R-:W-:Y:S04]  /*8110*/  HMMA.16816.F32.BF16 R48, R116.reuse, R54, R48 ;  /* 0x000000367430723c */ /* 0x040fe80000041830 */
[--C-:B-1----:R-:W-:Y:S03]  /*8120*/  FFMA.FTZ R106, R205, c[0x0][0x2d0], -R176.reuse ;  /* 0x0000b400cd6a7a23 */ /* 0x102fe600000108b0 */
[C---:B------:R-:W-:Y:S02]  /*8130*/  FMUL.FTZ R54, R101.reuse, R162 ;  /* 0x000000a265367220 */ /* 0x040fe40000410000 */
[----:B------:R-:W-:Y:S03]  /*8140*/  FMUL.FTZ R55, R101, R163 ;  /* 0x000000a365377220 */ /* 0x000fe60000410000 */
[----:B--2---:R-:W-:Y:S02]  /*8150*/  FMUL.FTZ R52, R102, R160 ;  /* 0x000000a066347220 */ /* 0x004fe40000410000 */
[----:B------:R1:W-:Y:S05]  /*8160*/  MUFU.EX2 R160, R106 ;  /* 0x0000006a00a07308 */ /* 0x0003ea0000000800 */
[-C--:B------:R-:W-:Y:S08]  /*8170*/  HMMA.16816.F32.BF16 R52, R116, R120.reuse, R52 ;  /* 0x000000787434723c */ /* 0x080ff00000041834 */
[C---:B------:R-:W-:Y:S08]  /*8180*/  HMMA.16816.F32.BF16 R56, R112.reuse, R120, R56 ;  /* 0x000000787038723c */ /* 0x040ff00000041838 */
[-C--:B------:R-:W-:Y:S04]  /*8190*/  HMMA.16816.F32.BF16 R60, R112, R122.reuse, R60 ;  /* 0x0000007a703c723c */ /* 0x080fe8000004183c */
[----:B-1----:R-:W-:Y:S04]  /*81a0*/  FFMA.FTZ R106, R206, c[0x0][0x2d0], -R176 ;  /* 0x0000b400ce6a7a23 */ /* 0x002fe800000108b0 */
[C---:B------:R-:W-:Y:S01]  /*81b0*/  HMMA.16816.F32.BF16 R64, R116.reuse, R122, R64 ;  /* 0x0000007a7440723c */ /* 0x040fe20000041840 */
[----:B------:R1:W2:Y:S01]  /*81c0*/  MUFU.EX2 R141, R106 ;  /* 0x0000006a008d7308 */ /* 0x0002a20000000800 */
[----:B------:R-:W2:Y:S06]  /*81d0*/  LDSM.16.MT88.4 R120, [R222+0x2100] ;  /* 0x00210000de78783b */ /* 0x000eac0000004200 */
[-C--:B------:R-:W-:Y:S08]  /*81e0*/  HMMA.16816.F32.BF16 R68, R116, R124.reuse, R68 ;  /* 0x0000007c7444723c */ /* 0x080ff00000041844 */
[C---:B------:R-:W-:Y:S08]  /*81f0*/  HMMA.16816.F32.BF16 R72, R112.reuse, R124, R72 ;  /* 0x0000007c7048723c */ /* 0x040ff00000041848 */
[-C--:B------:R-:W-:Y:S04]  /*8200*/  HMMA.16816.F32.BF16 R76, R112, R126.reuse, R76 ;  /* 0x0000007e704c723c */ /* 0x080fe8000004184c */
[--C-:B-1----:R-:W-:Y:S04]  /*8210*/  FFMA.FTZ R106, R207, c[0x0][0x2d0], -R3.reuse ;  /* 0x0000b400cf6a7a23 */ /* 0x102fe80000010803 */
[C---:B------:R-:W-:Y:S01]  /*8220*/  HMMA.16816.F32.BF16 R80, R116.reuse, R126, R80 ;  /* 0x0000007e7450723c */ /* 0x040fe20000041850 */
[----:B------:R1:W-:Y:S01]  /*8230*/  MUFU.EX2 R138, R106 ;  /* 0x0000006a008a7308 */ /* 0x0003e20000000800 */
[----:B------:R-:W4:Y:S06]  /*8240*/  LDSM.16.MT88.4 R124, [R221+0x500] ;  /* 0x00050000dd7c783b */ /* 0x000f2c0000004200 */
[-C--:B--2---:R-:W-:Y:S08]  /*8250*/  HMMA.16816.F32.BF16 R84, R116, R120.reuse, R84 ;  /* 0x000000787454723c */ /* 0x084ff00000041854 */
[C---:B------:R-:W-:Y:S04]  /*8260*/  HMMA.16816.F32.BF16 R88, R112.reuse, R120, R88 ;  /* 0x000000787058723c */ /* 0x040fe80000041858 */
[----:B-1----:R-:W-:Y:S04]  /*8270*/  FFMA.FTZ R106, R208, c[0x0][0x2d0], -R3 ;  /* 0x0000b400d06a7a23 */ /* 0x002fe80000010803 */
[-C--:B------:R-:W-:Y:S01]  /*8280*/  HMMA.16816.F32.BF16 R92, R112, R122.reuse, R92 ;  /* 0x0000007a705c723c */ /* 0x080fe2000004185c */
[----:B------:R1:W2:Y:S06]  /*8290*/  MUFU.EX2 R107, R106 ;  /* 0x0000006a006b7308 */ /* 0x0002ac0000000800 */
[----:B---3--:R-:W-:Y:S01]  /*82a0*/  F2FP.BF16.PACK_AB R112, R183, R137 ;  /* 0x00000089b770723e */ /* 0x008fe200000010ff */
[----:B------:R-:W-:Y:S01]  /*82b0*/  HMMA.16816.F32.BF16 R96, R116, R122, R96 ;  /* 0x0000007a7460723c */ /* 0x000fe20000041860 */
[----:B------:R-:W3:Y:S03]  /*82c0*/  LDSM.16.MT88.4 R120, [R221+0x1500] ;  /* 0x00150000dd78783b */ /* 0x000ee60000004200 */
[----:B------:R-:W-:Y:S02]  /*82d0*/  F2FP.BF16.PACK_AB R115, R140, R155 ;  /* 0x0000009b8c73723e */ /* 0x000fe400000010ff */
[----:B------:R-:W-:Y:S02]  /*82e0*/  F2FP.BF16.PACK_AB R113, R149, R136 ;  /* 0x000000889571723e */ /* 0x000fe400000010ff */
[----:B----4-:R-:W-:Y:S04]  /*82f0*/  F2FP.BF16.PACK_AB R114, R139, R154 ;  /* 0x0000009a8b72723e */ /* 0x010fe800000010ff */
[----:B------:R-:W-:Y:S02]  /*8300*/  F2FP.BF16.PACK_AB R118, R141, R160 ;  /* 0x000000a08d76723e */ /* 0x000fe400000010ff */
[----:B------:R-:W-:Y:S01]  /*8310*/  F2FP.BF16.PACK_AB R116, R151, R135 ;  /* 0x000000879774723e */ /* 0x000fe200000010ff */
[-C--:B------:R-:W-:Y:S05]  /*8320*/  HMMA.16816.F32.BF16 R4, R112, R124.reuse, R4 ;  /* 0x0000007c7004723c */ /* 0x080fea0000041804 */
[--C-:B-1----:R-:W-:Y:S01]  /*8330*/  FFMA.FTZ R106, R213, c[0x0][0x2d0], -R110.reuse ;  /* 0x0000b400d56a7a23 */ /* 0x102fe2000001086e */
[----:B------:R-:W-:Y:S02]  /*8340*/  F2FP.BF16.PACK_AB R117, R153, R152 ;  /* 0x000000989975723e */ /* 0x000fe400000010ff */
[----:B--2---:R-:W-:Y:S01]  /*8350*/  F2FP.BF16.PACK_AB R119, R107, R138 ;  /* 0x0000008a6b77723e */ /* 0x004fe200000010ff */
[----:B------:R1:W-:Y:S06]  /*8360*/  MUFU.EX2 R252, R106 ;  /* 0x0000006a00fc7308 */ /* 0x0003ec0000000800 */
[C---:B------:R-:W-:Y:S08]  /*8370*/  HMMA.16816.F32.BF16 R8, R116.reuse, R124, R8 ;  /* 0x0000007c7408723c */ /* 0x040ff00000041808 */
[-C--:B------:R-:W-:Y:S08]  /*8380*/  HMMA.16816.F32.BF16 R12, R116, R126.reuse, R12 ;  /* 0x0000007e740c723c */ /* 0x080ff0000004180c */
[C---:B------:R-:W-:Y:S01]  /*8390*/  HMMA.16816.F32.BF16 R16, R112.reuse, R126, R16 ;  /* 0x0000007e7010723c */ /* 0x040fe20000041810 */
[----:B------:R-:W2:Y:S03]  /*83a0*/  LDSM.16.MT88.4 R124, [R222+0x1500] ;  /* 0x00150000de7c783b */ /* 0x000ea60000004200 */
[--C-:B-1----:R-:W-:Y:S04]  /*83b0*/  FFMA.FTZ R106, R214, c[0x0][0x2d0], -R110.reuse ;  /* 0x0000b400d66a7a23 */ /* 0x102fe8000001086e */
[-C--:B------:R-:W-:Y:S01]  /*83c0*/  HMMA.16816.F32.BF16 R20, R112, R128.reuse, R20 ;  /* 0x000000807014723c */ /* 0x080fe20000041814 */
[----:B------:R1:W4:Y:S07]  /*83d0*/  MUFU.EX2 R142, R106 ;  /* 0x0000006a008e7308 */ /* 0x00032e0000000800 */
[C---:B------:R-:W-:Y:S08]  /*83e0*/  HMMA.16816.F32.BF16 R24, R116.reuse, R128, R24 ;  /* 0x000000807418723c */ /* 0x040ff00000041818 */
[-C--:B------:R-:W-:Y:S08]  /*83f0*/  HMMA.16816.F32.BF16 R28, R116, R130.reuse, R28 ;  /* 0x00000082741c723c */ /* 0x080ff0000004181c */
[C---:B------:R-:W-:Y:S01]  /*8400*/  HMMA.16816.F32.BF16 R32, R112.reuse, R130, R32 ;  /* 0x000000827020723c */ /* 0x040fe20000041820 */
[----:B------:R-:W2:Y:S03]  /*8410*/  LDSM.16.MT88.4 R128, [R221+0x2500] ;  /* 0x00250000dd80783b */ /* 0x000ea60000004200 */
[--C-:B-1----:R-:W-:Y:S01]  /*8420*/  FFMA.FTZ R106, R215, c[0x0][0x2d0], -R111.reuse ;  /* 0x0000b400d76a7a23 */ /* 0x102fe2000001086f */
[----:B----4-:R-:W-:Y:S03]  /*8430*/  MOV R215, R142 ;  /* 0x0000008e00d77202 */ /* 0x010fe60000000f00 */
[-C--:B---3--:R-:W-:Y:S01]  /*8440*/  HMMA.16816.F32.BF16 R36, R112, R120.reuse, R36 ;  /* 0x000000787024723c */ /* 0x088fe20000041824 */
[----:B------:R1:W-:Y:S07]  /*8450*/  MUFU.EX2 R213, R106 ;  /* 0x0000006a00d57308 */ /* 0x0003ee0000000800 */
[C---:B------:R-:W-:Y:S08]  /*8460*/  HMMA.16816.F32.BF16 R40, R116.reuse, R120, R40 ;  /* 0x000000787428723c */ /* 0x040ff00000041828 */
[-C--:B------:R-:W-:Y:S08]  /*8470*/  HMMA.16816.F32.BF16 R44, R116, R122.reuse, R44 ;  /* 0x0000007a742c723c */ /* 0x080ff0000004182c */
[C---:B------:R-:W-:Y:S01]  /*8480*/  HMMA.16816.F32.BF16 R48, R112.reuse, R122, R48 ;  /* 0x0000007a7030723c */ /* 0x040fe20000041830 */
[----:B------:R-:W3:Y:S03]  /*8490*/  LDSM.16.MT88.4 R120, [R222+0x2500] ;  /* 0x00250000de78783b */ /* 0x000ee60000004200 */
[--C-:B-1----:R-:W-:Y:S01]  /*84a0*/  FFMA.FTZ R106, R216, c[0x0][0x2d0], -R111.reuse ;  /* 0x0000b400d86a7a23 */ /* 0x102fe2000001086f */
[----:B------:R-:W-:Y:S01]  /*84b0*/  MOV R216, R107 ;  /* 0x0000006b00d87202 */ /* 0x000fe20000000f00 */
[--C-:B------:R-:W-:Y:S01]  /*84c0*/  FFMA.FTZ R107, R210, c[0x0][0x2d0], -R110.reuse ;  /* 0x0000b400d26b7a23 */ /* 0x100fe2000001086e */
[----:B------:R-:W-:Y:S01]  /*84d0*/  MOV R210, R141 ;  /* 0x0000008d00d27202 */ /* 0x000fe20000000f00 */
[-C--:B--2---:R-:W-:Y:S01]  /*84e0*/  HMMA.16816.F32.BF16 R52, R112, R124.reuse, R52 ;  /* 0x0000007c7034723c */ /* 0x084fe20000041834 */
[----:B------:R1:W2:Y:S07]  /*84f0*/  MUFU.EX2 R214, R106 ;  /* 0x0000006a00d67308 */ /* 0x0002ae0000000800 */
[C---:B------:R-:W-:Y:S08]  /*8500*/  HMMA.16816.F32.BF16 R56, R116.reuse, R124, R56 ;  /* 0x0000007c7438723c */ /* 0x040ff00000041838 */
[-C--:B------:R-:W-:Y:S08]  /*8510*/  HMMA.16816.F32.BF16 R60, R116, R126.reuse, R60 ;  /* 0x0000007e743c723c */ /* 0x080ff0000004183c */
[C---:B------:R-:W-:Y:S01]  /*8520*/  HMMA.16816.F32.BF16 R64, R112.reuse, R126, R64 ;  /* 0x0000007e7040723c */ /* 0x040fe20000041840 */
[----:B------:R-:W4:Y:S03]  /*8530*/  LDSM.16.MT88.4 R124, [R221+0x900] ;  /* 0x00090000dd7c783b */ /* 0x000f260000004200 */
[----:B-1----:R-:W-:Y:S02]  /*8540*/  FFMA.FTZ R106, R209, c[0x0][0x2d0], -R110 ;  /* 0x0000b400d16a7a23 */ /* 0x002fe4000001086e */
[----:B------:R1:W-:Y:S02]  /*8550*/  MUFU.EX2 R209, R107 ;  /* 0x0000006b00d17308 */ /* 0x0003e40000000800 */
[-C--:B------:R-:W-:Y:S08]  /*8560*/  HMMA.16816.F32.BF16 R68, R112, R128.reuse, R68 ;  /* 0x000000807044723c */ /* 0x080ff00000041844 */
[C---:B------:R-:W-:Y:S01]  /*8570*/  HMMA.16816.F32.BF16 R72, R116.reuse, R128, R72 ;  /* 0x000000807448723c */ /* 0x040fe20000041848 */
[----:B------:R2:W2:Y:S07]  /*8580*/  MUFU.EX2 R208, R106 ;  /* 0x0000006a00d07308 */ /* 0x0004ae0000000800 */
[-C--:B------:R-:W-:Y:S04]  /*8590*/  HMMA.16816.F32.BF16 R76, R116, R130.reuse, R76 ;  /* 0x00000082744c723c */ /* 0x080fe8000004184c */
[----:B-1----:R-:W-:Y:S01]  /*85a0*/  FFMA.FTZ R107, R218, c[0x0][0x2d0], -R176 ;  /* 0x0000b400da6b7a23 */ /* 0x002fe200000108b0 */
[----:B------:R-:W-:Y:S03]  /*85b0*/  MOV R218, R160 ;  /* 0x000000a000da7202 */ /* 0x000fe60000000f00 */
[C---:B------:R-:W-:Y:S01]  /*85c0*/  HMMA.16816.F32.BF16 R80, R112.reuse, R130, R80 ;  /* 0x000000827050723c */ /* 0x040fe20000041850 */
[----:B------:R-:W1:Y:S01]  /*85d0*/  LDSM.16.MT88.4 R128, [R222+0x900] ;  /* 0x00090000de80783b */ /* 0x000e620000004200 */
[----:B------:R4:W-:Y:S06]  /*85e0*/  MUFU.EX2 R204, R107 ;  /* 0x0000006b00cc7308 */ /* 0x0009ec0000000800 */
[-C--:B---3--:R-:W-:Y:S04]  /*85f0*/  HMMA.16816.F32.BF16 R84, R112, R120.reuse, R84 ;  /* 0x000000787054723c */ /* 0x088fe80000041854 */
[--C-:B--2---:R-:W-:Y:S01]  /*8600*/  FFMA.FTZ R106, R211, c[0x0][0x2d0], -R111.reuse ;  /* 0x0000b400d36a7a23 */ /* 0x104fe2000001086f */
[----:B------:R-:W-:Y:S02]  /*8610*/  MOV R211, R140 ;  /* 0x0000008c00d37202 */ /* 0x000fe40000000f00 */
[----:B------:R-:W-:Y:S01]  /*8620*/  LDSM.16.MT88.4 R140, [R222+0xd00] ;  /* 0x000d0000de8c783b */ /* 0x000fe20000004200 */
[C---:B------:R-:W-:Y:S01]  /*8630*/  HMMA.16816.F32.BF16 R88, R116.reuse, R120, R88 ;  /* 0x000000787458723c */ /* 0x040fe20000041858 */
[----:B------:R2:W-:Y:S07]  /*8640*/  MUFU.EX2 R207, R106 ;  /* 0x0000006a00cf7308 */ /* 0x0005ee0000000800 */
[-C--:B------:R-:W-:Y:S04]  /*8650*/  HMMA.16816.F32.BF16 R92, R116, R122.reuse, R92 ;  /* 0x0000007a745c723c */ /* 0x080fe8000004185c */
[----:B----4-:R-:W-:Y:S04]  /*8660*/  FFMA.FTZ R107, R178, c[0x0][0x2d0], -R110 ;  /* 0x0000b400b26b7a23 */ /* 0x010fe8000001086e */
[----:B------:R-:W-:Y:S01]  /*8670*/  HMMA.16816.F32.BF16 R96, R112, R122, R96 ;  /* 0x0000007a7060723c */ /* 0x000fe20000041860 */
[----:B------:R-:W3:Y:S01]  /*8680*/  LDSM.16.MT88.4 R120, [R221+0x1900] ;  /* 0x00190000dd78783b */ /* 0x000ee20000004200 */
[----:B------:R4:W-:Y:S05]  /*8690*/  MUFU.EX2 R192, R107 ;  /* 0x0000006b00c07308 */ /* 0x0009ea0000000800 */
[----:B------:R-:W-:Y:S01]  /*86a0*/  F2FP.BF16.PACK_AB R112, R215, R252 ;  /* 0x000000fcd770723e */ /* 0x000fe200000010ff */
[----:B--2---:R-:W-:Y:S01]  /*86b0*/  FFMA.FTZ R106, R212, c[0x0][0x2d0], -R111 ;  /* 0x0000b400d46a7a23 */ /* 0x004fe2000001086f */
[----:B------:R-:W-:Y:S03]  /*86c0*/  F2FP.BF16.PACK_AB R113, R214, R213 ;  /* 0x000000d5d671723e */ /* 0x000fe600000010ff */
[----:B------:R2:W1:Y:S01]  /*86d0*/  MUFU.EX2 R206, R106 ;  /* 0x0000006a00ce7308 */ /* 0x0004620000000800 */
[----:B------:R-:W-:Y:S02]  /*86e0*/  F2FP.BF16.PACK_AB R114, R209, R208 ;  /* 0x000000d0d172723e */ /* 0x000fe400000010ff */
[----:B------:R-:W-:Y:S02]  /*86f0*/  MOV R212, R139 ;  /* 0x0000008b00d47202 */ /* 0x000fe40000000f00 */
[----:B------:R-:W-:Y:S01]  /*8700*/  MOV R139, R190 ;  /* 0x000000be008b7202 */ /* 0x000fe20000000f00 */
[--C-:B----4-:R-:W-:Y:S04]  /*8710*/  FFMA.FTZ R107, R240, c[0x0][0x2d0], -R176.reuse ;  /* 0x0000b400f06b7a23 */ /* 0x110fe800000108b0 */
[----:B------:R-:W-:Y:S01]  /*8720*/  MUFU.EX2 R188, R107 ;  /* 0x0000006b00bc7308 */ /* 0x000fe20000000800 */
[--C-:B--2---:R-:W-:Y:S01]  /*8730*/  FFMA.FTZ R106, R217, c[0x0][0x2d0], -R176.reuse ;  /* 0x0000b400d96a7a23 */ /* 0x104fe200000108b0 */
[----:B-1----:R-:W-:Y:S08]  /*8740*/  F2FP.BF16.PACK_AB R115, R206, R207 ;  /* 0x000000cfce73723e */ /* 0x002ff000000010ff */
[----:B------:R-:W-:Y:S01]  /*8750*/  MUFU.EX2 R107, R108 ;  /* 0x0000006c006b7308 */ /* 0x000fe20000000800 */
[----:B------:R-:W-:Y:S02]  /*8760*/  MOV R217, R138 ;  /* 0x0000008a00d97202 */ /* 0x000fe40000000f00 */
[----:B------:R-:W-:Y:S01]  /*8770*/  MOV R138, R189 ;  /* 0x000000bd008a7202 */ /* 0x000fe20000000f00 */
[-C--:B------:R-:W-:Y:S06]  /*8780*/  HMMA.16816.F32.BF16 R4, R112, R124.reuse, R4 ;  /* 0x0000007c7004723c */ /* 0x080fec0000041804 */
[----:B------:R1:W2:Y:S02]  /*8790*/  MUFU.EX2 R205, R106 ;  /* 0x0000006a00cd7308 */ /* 0x0002a40000000800 */
[--C-:B-1----:R-:W-:Y:S01]  /*87a0*/  FFMA.FTZ R106, R219, c[0x0][0x2d0], -R3.reuse ;  /* 0x0000b400db6a7a23 */ /* 0x102fe20000010803 */
[----:B--2---:R-:W-:Y:S03]  /*87b0*/  F2FP.BF16.PACK_AB R116, R204, R205 ;  /* 0x000000cdcc74723e */ /* 0x004fe600000010ff */
[----:B------:R-:W-:Y:S04]  /*87c0*/  MOV R219, R155 ;  /* 0x0000009b00db7202 */ /* 0x000fe80000000f00 */
[----:B------:R1:W-:Y:S02]  /*87d0*/  MUFU.EX2 R203, R106 ;  /* 0x0000006a00cb7308 */ /* 0x0003e40000000800 */
[--C-:B-1----:R-:W-:Y:S01]  /*87e0*/  FFMA.FTZ R106, R229, c[0x0][0x2d0], -R3.reuse ;  /* 0x0000b400e56a7a23 */ /* 0x102fe20000010803 */
[----:B------:R-:W-:Y:S07]  /*87f0*/  MOV R229, R154 ;  /* 0x0000009a00e57202 */ /* 0x000fee0000000f00 */
[----:B------:R1:W2:Y:S02]  /*8800*/  MUFU.EX2 R202, R106 ;  /* 0x0000006a00ca7308 */ /* 0x0002a40000000800 */
[--C-:B-1----:R-:W-:Y:S01]  /*8810*/  FFMA.FTZ R106, R230, c[0x0][0x2d0], -R176.reuse ;  /* 0x0000b400e66a7a23 */ /* 0x102fe200000108b0 */
[----:B--2---:R-:W-:Y:S02]  /*8820*/  F2FP.BF16.PACK_AB R117, R202, R203 ;  /* 0x000000cbca75723e */ /* 0x004fe400000010ff */
[----:B------:R-:W-:Y:S05]  /*8830*/  MOV R230, R153 ;  /* 0x0000009900e67202 */ /* 0x000fea0000000f00 */
[----:B------:R1:W-:Y:S01]  /*8840*/  MUFU.EX2 R201, R106 ;  /* 0x0000006a00c97308 */ /* 0x0003e20000000800 */
[----:B------:R-:W-:Y:S02]  /*8850*/  MOV R153, R150 ;  /* 0x0000009600997202 */ /* 0x000fe40000000f00 */
[----:B------:R-:W-:Y:S02]  /*8860*/  MOV R150, R147 ;  /* 0x0000009300967202 */ /* 0x000fe40000000f00 */
[----:B------:R-:W-:Y:S02]  /*8870*/  MOV R147, R144 ;  /* 0x0000009000937202 */ /* 0x000fe40000000f00 */
[----:B------:R-:W-:Y:S02]  /*8880*/  MOV R144, R134 ;  /* 0x0000008600907202 */ /* 0x000fe40000000f00 */
[----:B------:R-:W-:Y:S02]  /*8890*/  MOV R134, R181 ;  /* 0x000000b500867202 */ /* 0x000fe40000000f00 */
[----:B------:R-:W-:Y:S01]  /*88a0*/  MOV R240, R144 ;  /* 0x0000009000f07202 */ /* 0x000fe20000000f00 */
[----:B-1----:R-:W-:Y:S01]  /*88b0*/  FFMA.FTZ R106, R231, c[0x0][0x2d0], -R176 ;  /* 0x0000b400e76a7a23 */ /* 0x002fe200000108b0 */
[----:B------:R-:W-:Y:S02]  /*88c0*/  MOV R231, R151 ;  /* 0x0000009700e77202 */ /* 0x000fe40000000f00 */
[----:B------:R-:W-:Y:S01]  /*88d0*/  MOV R151, R148 ;  /* 0x0000009400977202 */ /* 0x000fe20000000f00 */
[----:B------:R1:W2:Y:S01]  /*88e0*/  MUFU.EX2 R200, R106 ;  /* 0x0000006a00c87308 */ /* 0x0002a20000000800 */
[----:B------:R-:W-:Y:S02]  /*88f0*/  MOV R148, R145 ;  /* 0x0000009100947202 */ /* 0x000fe40000000f00 */
[----:B------:R-:W-:Y:S02]  /*8900*/  MOV R145, R138 ;  /* 0x0000008a00917202 */ /* 0x000fe40000000f00 */
[----:B------:R-:W-:Y:S02]  /*8910*/  MOV R138, R132 ;  /* 0x00000084008a7202 */ /* 0x000fe40000000f00 */
[----:B------:R-:W-:Y:S01]  /*8920*/  MOV R132, R182 ;  /* 0x000000b600847202 */ /* 0x000fe20000000f00 */
[--C-:B-1----:R-:W-:Y:S01]  /*8930*/  FFMA.FTZ R106, R232, c[0x0][0x2d0], -R3.reuse ;  /* 0x0000b400e86a7a23 */ /* 0x102fe20000010803 */
[----:B--2---:R-:W-:Y:S02]  /*8940*/  F2FP.BF16.PACK_AB R118, R200, R201 ;  /* 0x000000c9c876723e */ /* 0x004fe400000010ff */
[----:B------:R-:W-:Y:S01]  /*8950*/  MOV R232, R149 ;  /* 0x0000009500e87202 */ /* 0x000fe20000000f00 */
[----:B------:R1:W-:Y:S01]  /*8960*/  MUFU.EX2 R199, R106 ;  /* 0x0000006a00c77308 */ /* 0x0003e20000000800 */
[----:B------:R-:W-:Y:S02]  /*8970*/  MOV R149, R146 ;  /* 0x0000009200957202 */ /* 0x000fe40000000f00 */
[----:B------:R-:W-:Y:S02]  /*8980*/  MOV R146, R139 ;  /* 0x0000008b00927202 */ /* 0x000fe40000000f00 */
[----:B------:R-:W-:Y:S02]  /*8990*/  MOV R139, R133 ;  /* 0x00000085008b7202 */ /* 0x000fe40000000f00 */
[----:B------:R-:W-:Y:S01]  /*89a0*/  MOV R133, R180 ;  /* 0x000000b400857202 */ /* 0x000fe20000000f00 */
[----:B-1----:R-:W-:Y:S01]  /*89b0*/  FFMA.FTZ R106, R233, c[0x0][0x2d0], -R3 ;  /* 0x0000b400e96a7a23 */ /* 0x002fe20000010803 */
[----:B------:R-:W-:Y:S02]  /*89c0*/  MOV R233, R183 ;  /* 0x000000b700e97202 */ /* 0x000fe40000000f00 */
[----:B------:R-:W-:Y:S01]  /*89d0*/  LDSM.16.MT88.4 R180, [R221+0x2d00] ;  /* 0x002d0000ddb4783b */ /* 0x000fe20000004200 */
        /* <DEDUP_REMOVED lines=10> */
[----:B------:R-:W-:Y:S03]  /*8a80*/  MOV R235, R135 ;  /* 0x0000008700eb7202 */ /* 0x000fe60000000f00 */
[-C--:B------:R-:W-:Y:S01]  /*8a90*/  HMMA.16816.F32.BF16 R20, R112, R128.reuse, R20 ;  /* 0x000000807014723c */ /* 0x080fe20000041814 */
[----:B------:R1:W4:Y:S07]  /*8aa0*/  MUFU.EX2 R196, R106 ;  /* 0x0000006a00c47308 */ /* 0x00032e0000000800 */
[C---:B------:R-:W-:Y:S08]  /*8ab0*/  HMMA.16816.F32.BF16 R24, R116.reuse, R128, R24 ;  /* 0x000000807418723c */ /* 0x040ff00000041818 */
[-C--:B------:R-:W-:Y:S08]  /*8ac0*/  HMMA.16816.F32.BF16 R28, R116, R130.reuse, R28 ;  /* 0x00000082741c723c */ /* 0x080ff0000004181c */
[C---:B------:R-:W-:Y:S01]  /*8ad0*/  HMMA.16816.F32.BF16 R32, R112.reuse, R130, R32 ;  /* 0x000000827020723c */ /* 0x040fe20000041820 */
[----:B------:R-:W2:Y:S03]  /*8ae0*/  LDSM.16.MT88.4 R128, [R221+0x2900] ;  /* 0x00290000dd80783b */ /* 0x000ea60000004200 */
[--C-:B-1----:R-:W-:Y:S01]  /*8af0*/  FFMA.FTZ R106, R237, c[0x0][0x2d0], -R111.reuse ;  /* 0x0000b400ed6a7a23 */ /* 0x102fe2000001086f */
[----:B----4-:R-:W-:Y:S02]  /*8b00*/  F2FP.BF16.PACK_AB R108, R196, R197 ;  /* 0x000000c5c46c723e */ /* 0x010fe400000010ff */
[----:B------:R-:W-:Y:S01]  /*8b10*/  MOV R237, R136 ;  /* 0x0000008800ed7202 */ /* 0x000fe20000000f00 */
[-C--:B---3--:R-:W-:Y:S01]  /*8b20*/  HMMA.16816.F32.BF16 R36, R112, R120.reuse, R36 ;  /* 0x000000787024723c */ /* 0x088fe20000041824 */
[----:B------:R1:W-:Y:S07]  /*8b30*/  MUFU.EX2 R195, R106 ;  /* 0x0000006a00c37308 */ /* 0x0003ee0000000800 */
[C---:B------:R-:W-:Y:S08]  /*8b40*/  HMMA.16816.F32.BF16 R40, R116.reuse, R120, R40 ;  /* 0x000000787428723c */ /* 0x040ff00000041828 */
[-C--:B------:R-:W-:Y:S08]  /*8b50*/  HMMA.16816.F32.BF16 R44, R116, R122.reuse, R44 ;  /* 0x0000007a742c723c */ /* 0x080ff0000004182c */
[C---:B------:R-:W-:Y:S01]  /*8b60*/  HMMA.16816.F32.BF16 R48, R112.reuse, R122, R48 ;  /* 0x0000007a7030723c */ /* 0x040fe20000041830 */
[----:B------:R-:W3:Y:S03]  /*8b70*/  LDSM.16.MT88.4 R120, [R222+0x2900] ;  /* 0x00290000de78783b */ /* 0x000ee60000004200 */
[--C-:B-1----:R-:W-:Y:S01]  /*8b80*/  FFMA.FTZ R106, R238, c[0x0][0x2d0], -R111.reuse ;  /* 0x0000b400ee6a7a23 */ /* 0x102fe2000001086f */
[----:B------:R-:W-:Y:S03]  /*8b90*/  MOV R238, R137 ;  /* 0x0000008900ee7202 */ /* 0x000fe60000000f00 */
[-C--:B--2---:R-:W-:Y:S01]  /*8ba0*/  HMMA.16816.F32.BF16 R52, R112, R124.reuse, R52 ;  /* 0x0000007c7034723c */ /* 0x084fe20000041834 */
[----:B------:R1:W-:Y:S07]  /*8bb0*/  MUFU.EX2 R194, R106 ;  /* 0x0000006a00c27308 */ /* 0x0003ee0000000800 */
[C---:B------:R-:W-:Y:S08]  /*8bc0*/  HMMA.16816.F32.BF16 R56, R116.reuse, R124, R56 ;  /* 0x0000007c7438723c */ /* 0x040ff00000041838 */
[-C--:B------:R-:W-:Y:S08]  /*8bd0*/  HMMA.16816.F32.BF16 R60, R116, R126.reuse, R60 ;  /* 0x0000007e743c723c */ /* 0x080ff0000004183c */
[C---:B------:R-:W-:Y:S01]  /*8be0*/  HMMA.16816.F32.BF16 R64, R112.reuse, R126, R64 ;  /* 0x0000007e7040723c */ /* 0x040fe20000041840 */
[----:B------:R-:W2:Y:S03]  /*8bf0*/  LDSM.16.MT88.4 R124, [R221+0xd00] ;  /* 0x000d0000dd7c783b */ /* 0x000ea60000004200 */
[----:B-1----:R-:W-:Y:S04]  /*8c00*/  FFMA.FTZ R106, R177, c[0x0][0x2d0], -R110 ;  /* 0x0000b400b16a7a23 */ /* 0x002fe8000001086e */
[-C--:B------:R-:W-:Y:S01]  /*8c10*/  HMMA.16816.F32.BF16 R68, R112, R128.reuse, R68 ;  /* 0x000000807044723c */ /* 0x080fe20000041844 */
[----:B------:R1:W4:Y:S07]  /*8c20*/  MUFU.EX2 R193, R106 ;  /* 0x0000006a00c17308 */ /* 0x00032e0000000800 */
[C---:B------:R-:W-:Y:S08]  /*8c30*/  HMMA.16816.F32.BF16 R72, R116.reuse, R128, R72 ;  /* 0x000000807448723c */ /* 0x040ff00000041848 */
[-C--:B------:R-:W-:Y:S08]  /*8c40*/  HMMA.16816.F32.BF16 R76, R116, R130.reuse, R76 ;  /* 0x00000082744c723c */ /* 0x080ff0000004184c */
[C---:B------:R-:W-:Y:S04]  /*8c50*/  HMMA.16816.F32.BF16 R80, R112.reuse, R130, R80 ;  /* 0x000000827050723c */ /* 0x040fe80000041850 */
[--C-:B-1----:R-:W-:Y:S01]  /*8c60*/  FFMA.FTZ R106, R179, c[0x0][0x2d0], -R111.reuse ;  /* 0x0000b400b36a7a23 */ /* 0x102fe2000001086f */
[----:B----4-:R-:W-:Y:S03]  /*8c70*/  F2FP.BF16.PACK_AB R110, R192, R193 ;  /* 0x000000c1c06e723e */ /* 0x010fe600000010ff */
[-C--:B---3--:R-:W-:Y:S01]  /*8c80*/  HMMA.16816.F32.BF16 R84, R112, R120.reuse, R84 ;  /* 0x000000787054723c */ /* 0x088fe20000041854 */
[----:B------:R1:W-:Y:S07]  /*8c90*/  MUFU.EX2 R191, R106 ;  /* 0x0000006a00bf7308 */ /* 0x0003ee0000000800 */
[C---:B------:R-:W-:Y:S08]  /*8ca0*/  HMMA.16816.F32.BF16 R88, R116.reuse, R120, R88 ;  /* 0x000000787458723c */ /* 0x040ff00000041858 */
[-C--:B------:R-:W-:Y:S08]  /*8cb0*/  HMMA.16816.F32.BF16 R92, R116, R122.reuse, R92 ;  /* 0x0000007a745c723c */ /* 0x080ff0000004185c */
[----:B------:R-:W-:Y:S04]  /*8cc0*/  HMMA.16816.F32.BF16 R96, R112, R122, R96 ;  /* 0x0000007a7060723c */ /* 0x000fe80000041860 */
[----:B-1----:R-:W-:Y:S01]  /*8cd0*/  FFMA.FTZ R106, R234, c[0x0][0x2d0], -R111 ;  /* 0x0000b400ea6a7a23 */ /* 0x002fe2000001086f */
[----:B------:R-:W-:Y:S03]  /*8ce0*/  MOV R234, R138 ;  /* 0x0000008a00ea7202 */ /* 0x000fe60000000f00 */
[----:B------:R1:W3:Y:S04]  /*8cf0*/  MUFU.EX2 R190, R106 ;  /* 0x0000006a00be7308 */ /* 0x0002e80000000800 */
[--C-:B-1----:R-:W-:Y:S01]  /*8d00*/  FFMA.FTZ R106, R239, c[0x0][0x2d0], -R176.reuse ;  /* 0x0000b400ef6a7a23 */ /* 0x102fe200000108b0 */
[----:B---3--:R-:W-:Y:S02]  /*8d10*/  F2FP.BF16.PACK_AB R111, R190, R191 ;  /* 0x000000bfbe6f723e */ /* 0x008fe400000010ff */
[----:B------:R-:W-:Y:S03]  /*8d20*/  MOV R239, R139 ;  /* 0x0000008b00ef7202 */ /* 0x000fe60000000f00 */
[----:B------:R1:W-:Y:S02]  /*8d30*/  MUFU.EX2 R189, R106 ;  /* 0x0000006a00bd7308 */ /* 0x0003e40000000800 */
[--C-:B-1----:R-:W-:Y:S01]  /*8d40*/  FFMA.FTZ R106, R242, c[0x0][0x2d0], -R3.reuse ;  /* 0x0000b400f26a7a23 */ /* 0x102fe20000010803 */
[----:B------:R-:W-:Y:S07]  /*8d50*/  MOV R242, R145 ;  /* 0x0000009100f27202 */ /* 0x000fee0000000f00 */
[----:B------:R1:W-:Y:S02]  /*8d60*/  MUFU.EX2 R187, R106 ;  /* 0x0000006a00bb7308 */ /* 0x0003e40000000800 */
[--C-:B-1----:R-:W-:Y:S01]  /*8d70*/  FFMA.FTZ R106, R243, c[0x0][0x2d0], -R3.reuse ;  /* 0x0000b400f36a7a23 */ /* 0x102fe20000010803 */
[----:B------:R-:W-:Y:S01]  /*8d80*/  MOV R243, R146 ;  /* 0x0000009200f37202 */ /* 0x000fe20000000f00 */
[----:B------:R-:W-:Y:S01]  /*8d90*/  FFMA.FTZ R3, R109, c[0x0][0x2d0], -R3 ;  /* 0x0000b4006d037a23 */ /* 0x000fe20000010803 */
[----:B------:R-:W-:Y:S05]  /*8da0*/  F2FP.BF16.PACK_AB R109, R194, R195 ;  /* 0x000000c3c26d723e */ /* 0x000fea00000010ff */
[----:B------:R1:W3:Y:S02]  /*8db0*/  MUFU.EX2 R186, R106 ;  /* 0x0000006a00ba7308 */ /* 0x0002e40000000800 */
[-C--:B--2---:R-:W-:Y:S01]  /*8dc0*/  HMMA.16816.F32.BF16 R116, R108, R124.reuse, R4 ;  /* 0x0000007c6c74723c */ /* 0x084fe20000041804 */
[----:B------:R-:W2:Y:S04]  /*8dd0*/  LDSM.16.MT88.4 R4, [R222+0x2d00] ;  /* 0x002d0000de04783b */ /* 0x000ea80000004200 */
[--C-:B-1----:R-:W-:Y:S01]  /*8de0*/  FFMA.FTZ R106, R244, c[0x0][0x2d0], -R176.reuse ;  /* 0x0000b400f46a7a23 */ /* 0x102fe200000108b0 */
[----:B---3--:R-:W-:Y:S02]  /*8df0*/  F2FP.BF16.PACK_AB R177, R186, R187 ;  /* 0x000000bbbab1723e */ /* 0x008fe400000010ff */
[----:B------:R-:W-:Y:S01]  /*8e00*/  MOV R244, R147 ;  /* 0x0000009300f47202 */ /* 0x000fe20000000f00 */
[----:B------:R1:W-:Y:S03]  /*8e10*/  MUFU.EX2 R185, R106 ;  /* 0x0000006a00b97308 */ /* 0x0003e60000000800 */
[----:B-1----:R-:W-:Y:S01]  /*8e20*/  FFMA.FTZ R106, R241, c[0x0][0x2d0], -R176 ;  /* 0x0000b400f16a7a23 */ /* 0x002fe200000108b0 */
[----:B------:R-:W-:Y:S02]  /*8e30*/  F2FP.BF16.PACK_AB R176, R188, R189 ;  /* 0x000000bdbcb0723e */ /* 0x000fe400000010ff */
[----:B------:R-:W-:Y:S04]  /*8e40*/  MOV R241, R148 ;  /* 0x0000009400f17202 */ /* 0x000fe80000000f00 */
[----:B------:R-:W1:Y:S10]  /*8e50*/  MUFU.EX2 R184, R106 ;  /* 0x0000006a00b87308 */ /* 0x000e740000000800 */
[----:B------:R-:W3:Y:S01]  /*8e60*/  MUFU.EX2 R106, R3 ;  /* 0x00000003006a7308 */ /* 0x000ee20000000800 */
[----:B-1----:R-:W-:Y:S02]  /*8e70*/  F2FP.BF16.PACK_AB R178, R184, R185 ;  /* 0x000000b9b8b2723e */ /* 0x002fe400000010ff */
[----:B---3--:R-:W-:Y:S02]  /*8e80*/  F2FP.BF16.PACK_AB R179, R106, R107 ;  /* 0x0000006b6ab3723e */ /* 0x008fe400000010ff */
[----:B------:R-:W-:Y:S05]  /*8e90*/  MOV R3, R161 ;  /* 0x000000a100037202 */ /* 0x000fea0000000f00 */
[C---:B------:R-:W-:Y:S07]  /*8ea0*/  HMMA.16816.F32.BF16 R112, R176.reuse, R124, R8 ;  /* 0x0000007cb070723c */ /* 0x040fee0000041808 */
[----:B------:R-:W-:Y:S01]  /*8eb0*/  MOV R8, R153 ;  /* 0x0000009900087202 */ /* 0x000fe20000000f00 */
[-C--:B------:R-:W-:Y:S01]  /*8ec0*/  HMMA.16816.F32.BF16 R120, R176, R126.reuse, R12 ;  /* 0x0000007eb078723c */ /* 0x080fe2000004180c */
[----:B------:R-:W3:Y:S03]  /*8ed0*/  LDL.LU R13, [R1+0x8] ;  /* 0x00000800010d7983 */ /* 0x000ee60000300800 */
[----:B------:R-:W-:Y:S02]  /*8ee0*/  MOV R11, R149 ;  /* 0x00000095000b7202 */ /* 0x000fe40000000f00 */
[----:B------:R-:W-:Y:S02]  /*8ef0*/  MOV R9, R150 ;  /* 0x0000009600097202 */ /* 0x000fe40000000f00 */
[C---:B------:R-:W-:Y:S04]  /*8f00*/  HMMA.16816.F32.BF16 R124, R108.reuse, R126, R16 ;  /* 0x0000007e6c7c723c */ /* 0x040fe80000041810 */
[----:B------:R-:W-:Y:S02]  /*8f10*/  MOV R12, R134 ;  /* 0x00000086000c7202 */ /* 0x000fe40000000f00 */
[----:B------:R-:W-:Y:S02]  /*8f20*/  MOV R15, R133 ;  /* 0x00000085000f7202 */ /* 0x000fe40000000f00 */
[-C--:B------:R-:W-:Y:S04]  /*8f30*/  HMMA.16816.F32.BF16 R128, R108, R140.reuse, R20 ;  /* 0x0000008c6c80723c */ /* 0x080fe80000041814 */
[----:B------:R-:W-:Y:S02]  /*8f40*/  MOV R19, R8 ;  /* 0x0000000800137202 */ /* 0x000fe40000000f00 */
[----:B------:R-:W-:Y:S02]  /*8f50*/  MOV R8, R3 ;  /* 0x0000000300087202 */ /* 0x000fe40000000f00 */
[----:B------:R-:W-:Y:S02]  /*8f60*/  MOV R3, R220 ;  /* 0x000000dc00037202 */ /* 0x000fe40000000f00 */
[----:B------:R1:W5:Y:S02]  /*8f70*/  LDL.LU R220, [R1+0x30] ;  /* 0x0000300001dc7983 */ /* 0x0003640000300800 */
[----:B------:R-:W-:Y:S02]  /*8f80*/  MOV R14, R132 ;  /* 0x00000084000e7202 */ /* 0x000fe40000000f00 */
[C---:B------:R-:W-:Y:S01]  /*8f90*/  HMMA.16816.F32.BF16 R132, R176.reuse, R140, R24 ;  /* 0x0000008cb084723c */ /* 0x040fe20000041818 */
[----:B------:R-:W4:Y:S03]  /*8fa0*/  LDL.LU R16, [R1+0xc] ;  /* 0x00000c0001107983 */ /* 0x000f260000300800 */
[----:B------:R-:W-:Y:S04]  /*8fb0*/  MOV R10, R151 ;  /* 0x00000097000a7202 */ /* 0x000fe80000000f00 */
        /* <DEDUP_REMOVED lines=14> */
[-C--:B--2---:R-:W-:Y:S08]  /*90a0*/  HMMA.16816.F32.BF16 R84, R108, R4.reuse, R84 ;  /* 0x000000046c54723c */ /* 0x084ff00000041854 */
[C---:B------:R-:W-:Y:S08]  /*90b0*/  HMMA.16816.F32.BF16 R88, R176.reuse, R4, R88 ;  /* 0x00000004b058723c */ /* 0x040ff00000041858 */
[-C--:B------:R-:W-:Y:S08]  /*90c0*/  HMMA.16816.F32.BF16 R92, R176, R6.reuse, R92 ;  /* 0x00000006b05c723c */ /* 0x080ff0000004185c */
[----:B------:R-:W-:Y:S04]  /*90d0*/  HMMA.16816.F32.BF16 R96, R108, R6, R96 ;  /* 0x000000066c60723c */ /* 0x000fe80000041860 */
[----:B---3--:R-:W-:Y:S02]  /*90e0*/  FFMA.FTZ R102, R102, R13, R12 ;  /* 0x0000000d66667223 */ /* 0x008fe4000001000c */
[----:B------:R-:W2:Y:S02]  /*90f0*/  LDL.LU R13, [R1+0x10] ;  /* 0x00001000010d7983 */ /* 0x000ea40000300800 */
[----:B------:R-:W-:Y:S02]  /*9100*/  FADD.FTZ R8, R8, R102 ;  /* 0x0000006608087221 */ /* 0x000fe40000010000 */
[----:B------:R-:W3:Y:S02]  /*9110*/  LDL.LU R12, [R1+0x14] ;  /* 0x00001400010c7983 */ /* 0x000ee40000300800 */
[----:B------:R-:W-:Y:S04]  /*9120*/  FADD.FTZ R8, R11, R8 ;  /* 0x000000080b087221 */ /* 0x000fe80000010000 */
[----:B------:R-:W-:Y:S04]  /*9130*/  FADD.FTZ R8, R242, R8 ;  /* 0x00000008f2087221 */ /* 0x000fe80000010000 */
[----:B------:R-:W-:Y:S04]  /*9140*/  FADD.FTZ R8, R238, R8 ;  /* 0x00000008ee087221 */ /* 0x000fe80000010000 */
[----:B------:R-:W-:Y:S04]  /*9150*/  FADD.FTZ R8, R233, R8 ;  /* 0x00000008e9087221 */ /* 0x000fe80000010000 */
[----:B------:R-:W-:Y:S02]  /*9160*/  FADD.FTZ R11, R229, R8 ;  /* 0x00000008e50b7221 */ /* 0x000fe40000010000 */
[----:B----4-:R-:W-:Y:S04]  /*9170*/  FFMA.FTZ R101, R101, R16, R19 ;  /* 0x0000001065657223 */ /* 0x010fe80000010013 */
[----:B------:R-:W-:Y:S04]  /*9180*/  FADD.FTZ R3, R3, R101 ;  /* 0x0000006503037221 */ /* 0x000fe80000010000 */
[----:B------:R-:W-:Y:S04]  /*9190*/  FADD.FTZ R3, R241, R3 ;  /* 0x00000003f1037221 */ /* 0x000fe80000010000 */
[----:B------:R-:W-:Y:S04]  /*91a0*/  FADD.FTZ R3, R240, R3 ;  /* 0x00000003f0037221 */ /* 0x000fe80000010000 */
[----:B------:R-:W-:Y:S04]  /*91b0*/  FADD.FTZ R3, R237, R3 ;  /* 0x00000003ed037221 */ /* 0x000fe80000010000 */
[----:B------:R-:W-:Y:S02]  /*91c0*/  FADD.FTZ R3, R232, R3 ;  /* 0x00000003e8037221 */ /* 0x000fe40000010000 */
[----:B--2---:R-:W-:Y:S02]  /*91d0*/  FFMA.FTZ R100, R100, R13, R14 ;  /* 0x0000000d64647223 */ /* 0x004fe4000001000e */
[----:B---3--:R-:W-:Y:S02]  /*91e0*/  FFMA.FTZ R0, R0, R12, R15 ;  /* 0x0000000c00007223 */ /* 0x008fe4000001000f */
        /* <DEDUP_REMOVED lines=41> */
[----:B------:R2:W-:Y:S01]  /*9480*/  STL [R1+0x8], R4 ;  /* 0x0000080401007387 */ /* 0x0005e20000100800 */
[----:B------:R-:W-:Y:S02]  /*9490*/  FADD.FTZ R8, R187, R8 ;  /* 0x00000008bb087221 */ /* 0x000fe40000010000 */
[----:B------:R-:W-:Y:S02]  /*94a0*/  FADD.FTZ R5, R188, R0 ;  /* 0x00000000bc057221 */ /* 0x000fe40000010000 */
[----:B------:R-:W-:Y:S02]  /*94b0*/  FADD.FTZ R6, R191, R3 ;  /* 0x00000003bf067221 */ /* 0x000fe40000010000 */
[----:B------:R-:W-:Y:S02]  /*94c0*/  FADD.FTZ R5, R185, R5 ;  /* 0x00000005b9057221 */ /* 0x000fe40000010000 */
[----:B------:R-:W-:Y:S02]  /*94d0*/  FADD.FTZ R6, R190, R6 ;  /* 0x00000006be067221 */ /* 0x000fe40000010000 */
[----:B------:R-:W-:Y:S03]  /*94e0*/  FADD.FTZ R0, R186, R8 ;  /* 0x00000008ba007221 */ /* 0x000fe60000010000 */
[----:B------:R-:W-:Y:S01]  /*94f0*/  STL [R1+0xc], R6 ;  /* 0x00000c0601007387 */ /* 0x000fe20000100800 */
[----:B------:R-:W-:Y:S01]  /*9500*/  FADD.FTZ R3, R107, R0 ;  /* 0x000000006b037221 */ /* 0x000fe20000010000 */
[----:B------:R-:W-:Y:S02]  /*9510*/  IADD3 R0, R245, -0x1, RZ ;  /* 0xfffffffff5007810 */ /* 0x000fe40007ffe0ff */
[----:B------:R-:W-:Y:S01]  /*9520*/  MOV R107, R2 ;  /* 0x00000002006b7202 */ /* 0x000fe20000000f00 */
[----:B------:R-:W-:Y:S01]  /*9530*/  FADD.FTZ R3, R106, R3 ;  /* 0x000000036a037221 */ /* 0x000fe20000010000 */
[----:B------:R-:W-:Y:S02]  /*9540*/  MOV R245, R0 ;  /* 0x0000000000f57202 */ /* 0x000fe40000000f00 */
[----:B------:R-:W-:Y:S01]  /*9550*/  MOV R106, R103 ;  /* 0x00000067006a7202 */ /* 0x000fe20000000f00 */
[----:B--2---:R-:W-:Y:S05]  /*9560*/  FADD.FTZ R4, R184, R5 ;  /* 0x00000005b8047221 */ /* 0x004fea0000010000 */
[----:B------:R-:W-:Y:S04]  /*9570*/  STL [R1+0x10], R4 ;  /* 0x0000100401007387 */ /* 0x000fe80000100800 */
[----:B------:R2:W-:Y:S02]  /*9580*/  STL [R1+0x14], R3 ;  /* 0x0000140301007387 */ /* 0x0005e40000100800 */
[----:B--2---:R-:W-:Y:S01]  /*9590*/  MOV R3, R105 ;  /* 0x0000006900037202 */ /* 0x004fe20000000f00 */
[----:B-1---5:R-:W-:-:S05]  /*95a0*/  @P0 BRA `(.L_x_33) ;  /* 0xffffc5b000000947 */ /* 0x022fca000383ffff */
.L_x_32:
[----:B--2---:R-:W2:Y:S04]  /*95b0*/  LDL.LU R0, [R1+0x8] ;  /* 0x0000080001007983 */ /* 0x004ea80000300800 */
[----:B------:R-:W3:Y:S04]  /*95c0*/  LDL.LU R4, [R1+0xc] ;  /* 0x00000c0001047983 */ /* 0x000ee80000300800 */
[----:B------:R-:W4:Y:S04]  /*95d0*/  LDL.LU R10, [R1+0x10] ;  /* 0x00001000010a7983 */ /* 0x000f280000300800 */
[----:B------:R-:W5:Y:S01]  /*95e0*/  LDL.LU R8, [R1+0x14] ;  /* 0x0000140001087983 */ /* 0x000f620000300800 */
[----:B------:R-:W-:-:S02]  /*95f0*/  MOV R50, 0xff800000 ;  /* 0xff80000000327802 */ /* 0x000fc40000000f00 */
[----:B------:R-:W-:Y:S02]  /*9600*/  MOV R51, 0xff800000 ;  /* 0xff80000000337802 */ /* 0x000fe40000000f00 */
[----:B------:R-:W-:Y:S02]  /*9610*/  MOV R53, 0xff800000 ;  /* 0xff80000000357802 */ /* 0x000fe40000000f00 */
[----:B------:R-:W-:Y:S02]  /*9620*/  MOV R54, 0xff800000 ;  /* 0xff80000000367802 */ /* 0x000fe40000000f00 */
[----:B------:R-:W-:Y:S01]  /*9630*/  PLOP3.LUT P4, PT, PT, PT, PT, 0x8, 0x0 ;  /* 0x000000000000781c */ /* 0x000fe20003f8e170 */
[----:B--2---:R-:W1:Y:S04]  /*9640*/  SHFL.BFLY PT, R5, R0, 0x2, 0x1f ;  /* 0x0c401f0000057f89 */ /* 0x004e6800000e0000 */
[----:B---3--:R-:W2:Y:S04]  /*9650*/  SHFL.BFLY PT, R9, R4, 0x2, 0x1f ;  /* 0x0c401f0004097f89 */ /* 0x008ea800000e0000 */
[----:B----4-:R-:W3:Y:S04]  /*9660*/  SHFL.BFLY PT, R7, R10, 0x2, 0x1f ;  /* 0x0c401f000a077f89 */ /* 0x010ee800000e0000 */
[----:B-----5:R-:W4:Y:S01]  /*9670*/  SHFL.BFLY PT, R6, R8, 0x2, 0x1f ;  /* 0x0c401f0008067f89 */ /* 0x020f2200000e0000 */
[----:B-1----:R-:W-:-:S02]  /*9680*/  FADD.FTZ R5, R5, R0 ;  /* 0x0000000005057221 */ /* 0x002fc40000010000 */
[----:B--2---:R-:W-:-:S03]  /*9690*/  FADD.FTZ R9, R9, R4 ;  /* 0x0000000409097221 */ /* 0x004fc60000010000 */
[----:B------:R-:W1:Y:S01]  /*96a0*/  SHFL.BFLY PT, R0, R5, 0x1, 0x1f ;  /* 0x0c201f0005007f89 */ /* 0x000e6200000e0000 */
[----:B---3--:R-:W-:-:S03]  /*96b0*/  FADD.FTZ R7, R7, R10 ;  /* 0x0000000a07077221 */ /* 0x008fc60000010000 */
[----:B------:R-:W2:Y:S01]  /*96c0*/  SHFL.BFLY PT, R4, R9, 0x1, 0x1f ;  /* 0x0c201f0009047f89 */ /* 0x000ea200000e0000 */
[----:B----4-:R-:W-:-:S03]  /*96d0*/  FADD.FTZ R6, R6, R8 ;  /* 0x0000000806067221 */ /* 0x010fc60000010000 */
[----:B------:R-:W3:Y:S04]  /*96e0*/  SHFL.BFLY PT, R3, R7, 0x1, 0x1f ;  /* 0x0c201f0007037f89 */ /* 0x000ee800000e0000 */
[----:B------:R-:W4:Y:S01]  /*96f0*/  SHFL.BFLY PT, R8, R6, 0x1, 0x1f ;  /* 0x0c201f0006087f89 */ /* 0x000f2200000e0000 */
[----:B-1----:R-:W-:Y:S01]  /*9700*/  FADD.FTZ R5, R5, R0 ;  /* 0x0000000005057221 */ /* 0x002fe20000010000 */
[----:B------:R-:W-:Y:S01]  /*9710*/  MOV R0, RZ ;  /* 0x000000ff00007202 */ /* 0x000fe20000000f00 */
[----:B--2---:R-:W-:-:S03]  /*9720*/  FADD.FTZ R9, R9, R4 ;  /* 0x0000000409097221 */ /* 0x004fc60000010000 */
[----:B------:R-:W-:Y:S02]  /*9730*/  FSETP.NE.FTZ.AND P3, PT, R5, RZ, PT ;  /* 0x000000ff0500720b */ /* 0x000fe40003f75000 */
[----:B------:R-:W-:Y:S01]  /*9740*/  MOV R4, RZ ;  /* 0x000000ff00047202 */ /* 0x000fe20000000f00 */
[----:B---3--:R-:W-:Y:S01]  /*9750*/  FADD.FTZ R7, R7, R3 ;  /* 0x0000000307077221 */ /* 0x008fe20000010000 */
[----:B------:R-:W-:Y:S02]  /*9760*/  FSETP.NE.FTZ.AND P2, PT, R9, RZ, PT ;  /* 0x000000ff0900720b */ /* 0x000fe40003f55000 */
[----:B------:R-:W-:Y:S01]  /*9770*/  MOV R3, RZ ;  /* 0x000000ff00037202 */ /* 0x000fe20000000f00 */
[----:B----4-:R-:W-:Y:S01]  /*9780*/  FADD.FTZ R6, R8, R6 ;  /* 0x0000000608067221 */ /* 0x010fe20000010000 */
[----:B------:R-:W-:-:S04]  /*9790*/  FSETP.NE.FTZ.AND P1, PT, R7, RZ, PT ;  /* 0x000000ff0700720b */ /* 0x000fc80003f35000 */
[----:B------:R-:W-:Y:S01]  /*97a0*/  FSETP.NE.FTZ.AND P0, PT, R6, RZ, PT ;  /* 0x000000ff0600720b */ /* 0x000fe20003f15000 */
[----:B------:R-:W1:Y:S08]  /*97b0*/  @P3 MUFU.RCP R0, R5 ;  /* 0x0000000500003308 */ /* 0x000e700000001000 */
[----:B------:R-:W2:Y:S04]  /*97c0*/  @P1 MUFU.RCP R3, R7 ;  /* 0x0000000700031308 */ /* 0x000ea80000001000 */
[----:B------:R-:W-:Y:S01]  /*97d0*/  @P0 MOV R8, 0x3f317218 ;  /* 0x3f31721800080802 */ /* 0x000fe20000000f00 */
[----:B-1----:R-:W-:-:S03]  /*97e0*/  FMUL.FTZ R116, R0, R116 ;  /* 0x0000007400747220 */ /* 0x002fc60000410000 */
[----:B------:R-:W1:Y:S01]  /*97f0*/  @P2 MUFU.RCP R4, R9 ;  /* 0x0000000900042308 */ /* 0x000e620000001000 */
[C---:B------:R-:W-:Y:S02]  /*9800*/  FMUL.FTZ R45, R0.reuse, R117 ;  /* 0x00000075002d7220 */ /* 0x040fe40000410000 */
[C---:B------:R-:W-:Y:S02]  /*9810*/  FMUL.FTZ R124, R0.reuse, R124 ;  /* 0x0000007c007c7220 */ /* 0x040fe40000410000 */
[C---:B------:R-:W-:Y:S02]  /*9820*/  FMUL.FTZ R43, R0.reuse, R125 ;  /* 0x0000007d002b7220 */ /* 0x040fe40000410000 */
[C---:B------:R-:W-:Y:S01]  /*9830*/  FMUL.FTZ R128, R0.reuse, R128 ;  /* 0x0000008000807220 */ /* 0x040fe20000410000 */
[----:B------:R-:W-:Y:S01]  /*9840*/  @P3 MUFU.LG2 R11, R5 ;  /* 0x00000005000b3308 */ /* 0x000fe20000000c00 */
[C---:B------:R-:W-:Y:S02]  /*9850*/  FMUL.FTZ R41, R0.reuse, R129 ;  /* 0x0000008100297220 */ /* 0x040fe40000410000 */
[----:B------:R-:W-:-:S02]  /*9860*/  FMUL.FTZ R140, R0, R140 ;  /* 0x0000008c008c7220 */ /* 0x000fc40000410000 */
[C---:B------:R-:W-:Y:S02]  /*9870*/  FMUL.FTZ R38, R0.reuse, R141 ;  /* 0x0000008d00267220 */ /* 0x040fe40000410000 */
[C---:B------:R-:W-:Y:S01]  /*9880*/  FMUL.FTZ R144, R0.reuse, R144 ;  /* 0x0000009000907220 */ /* 0x040fe20000410000 */
[----:B------:R-:W-:Y:S01]  /*9890*/  @P2 MUFU.LG2 R9, R9 ;  /* 0x0000000900092308 */ /* 0x000fe20000000c00 */
[C---:B------:R-:W-:Y:S02]  /*98a0*/  FMUL.FTZ R35, R0.reuse, R145 ;  /* 0x0000009100237220 */ /* 0x040fe40000410000 */
[C---:B------:R-:W-:Y:S02]  /*98b0*/  FMUL.FTZ R156, R0.reuse, R156 ;  /* 0x0000009c009c7220 */ /* 0x040fe40000410000 */
[C---:B------:R-:W-:Y:S02]  /*98c0*/  FMUL.FTZ R32, R0.reuse, R157 ;  /* 0x0000009d00207220 */ /* 0x040fe40000410000 */
[C---:B------:R-:W-:Y:S01]  /*98d0*/  FMUL.FTZ R160, R0.reuse, R160 ;  /* 0x000000a000a07220 */ /* 0x040fe20000410000 */
[----:B------:R-:W-:Y:S01]  /*98e0*/  @P1 MUFU.LG2 R7, R7 ;  /* 0x0000000700071308 */ /* 0x000fe20000000c00 */
        /* <DEDUP_REMOVED lines=11> */
[----:B------:R-:W-:Y:S01]  /*99a0*/  MOV R0, RZ ;  /* 0x000000ff00007202 */ /* 0x000fe20000000f00 */
[C---:B--2---:R-:W-:Y:S02]  /*99b0*/  FMUL.FTZ R112, R3.reuse, R112 ;  /* 0x0000007003707220 */ /* 0x044fe40000410000 */
[----:B------:R-:W-:-:S02]  /*99c0*/  FMUL.FTZ R47, R3, R113 ;  /* 0x00000071032f7220 */ /* 0x000fc40000410000 */
[C---:B------:R-:W-:Y:S01]  /*99d0*/  FMUL.FTZ R120, R3.reuse, R120 ;  /* 0x0000007803787220 */ /* 0x040fe20000410000 */
[----:B------:R-:W2:Y:S01]  /*99e0*/  @P0 MUFU.RCP R0, R6 ;  /* 0x0000000600000308 */ /* 0x000ea20000001000 */
[C---:B------:R-:W-:Y:S02]  /*99f0*/  FMUL.FTZ R46, R3.reuse, R121 ;  /* 0x00000079032e7220 */ /* 0x040fe40000410000 */
[C---:B------:R-:W-:Y:S02]  /*9a00*/  FMUL.FTZ R132, R3.reuse, R132 ;  /* 0x0000008403847220 */ /* 0x040fe40000410000 */
[C---:B------:R-:W-:Y:S02]  /*9a10*/  FMUL.FTZ R39, R3.reuse, R133 ;  /* 0x0000008503277220 */ /* 0x040fe40000410000 */
[C---:B------:R-:W-:Y:S01]  /*9a20*/  FMUL.FTZ R136, R3.reuse, R136 ;  /* 0x0000008803887220 */ /* 0x040fe20000410000 */
[----:B------:R-:W3:Y:S01]  /*9a30*/  @P0 MUFU.LG2 R6, R6 ;  /* 0x0000000600060308 */ /* 0x000ee20000000c00 */
        /* <DEDUP_REMOVED lines=17> */
[----:B------:R-:W-:Y:S01]  /*9b50*/  @P2 MOV R3, 0x3f317218 ;  /* 0x3f31721800032802 */ /* 0x000fe20000000f00 */
[C---:B-1----:R-:W-:Y:S02]  /*9b60*/  FMUL.FTZ R118, R4.reuse, R118 ;  /* 0x0000007604767220 */ /* 0x042fe40000410000 */
        /* <DEDUP_REMOVED lines=24> */
[C---:B--2---:R-:W-:Y:S02]  /*9cf0*/  FMUL.FTZ R114, R0.reuse, R114 ;  /* 0x0000007200727220 */ /* 0x044fe40000410000 */
        /* <DEDUP_REMOVED lines=24> */
[----:B------:R-:W-:Y:S02]  /*9e80*/  @P2 FMUL.FTZ R5, R3, c[0x0][0x2d0] ;  /* 0x0000b40003052a20 */ /* 0x000fe40000410000 */
[----:B------:R-:W-:-:S02]  /*9e90*/  @P3 FMUL.FTZ R10, R4, c[0x0][0x2d0] ;  /* 0x0000b400040a3a20 */ /* 0x000fc40000410000 */
[----:B------:R-:W-:Y:S02]  /*9ea0*/  @P1 FMUL.FTZ R3, R0, c[0x0][0x2d0] ;  /* 0x0000b40000031a20 */ /* 0x000fe40000410000 */
[----:B------:R-:W-:Y:S02]  /*9eb0*/  @P3 FMUL.FTZ R11, R11, 0.69314718246459960938 ;  /* 0x3f3172180b0b3820 */ /* 0x000fe40000410000 */
[----:B------:R-:W-:Y:S02]  /*9ec0*/  @P2 FMUL.FTZ R9, R9, 0.69314718246459960938 ;  /* 0x3f31721809092820 */ /* 0x000fe40000410000 */
[----:B------:R-:W-:Y:S02]  /*9ed0*/  @P1 FMUL.FTZ R7, R7, 0.69314718246459960938 ;  /* 0x3f31721807071820 */ /* 0x000fe40000410000 */
[----:B---3--:R-:W-:Y:S02]  /*9ee0*/  @P0 FMUL.FTZ R4, R6, 0.69314718246459960938 ;  /* 0x3f31721806040820 */ /* 0x008fe40000410000 */
[----:B------:R-:W-:-:S02]  /*9ef0*/  @P0 FMUL.FTZ R0, R8, c[0x0][0x2d0] ;  /* 0x0000b40008000a20 */ /* 0x000fc40000410000 */
[----:B------:R-:W-:Y:S02]  /*9f00*/  @P3 FFMA.FTZ R50, R10, R105, R11 ;  /* 0x000000690a323223 */ /* 0x000fe4000001000b */
[----:B------:R-:W-:Y:S02]  /*9f10*/  @P2 FFMA.FTZ R51, R5, R104, R9 ;  /* 0x0000006805332223 */ /* 0x000fe40000010009 */
[----:B------:R-:W-:Y:S02]  /*9f20*/  @P1 FFMA.FTZ R53, R3, R103, R7 ;  /* 0x0000006703351223 */ /* 0x000fe40000010007 */
[----:B------:R-:W-:Y:S02]  /*9f30*/  @P0 FFMA.FTZ R54, R0, R2, R4 ;  /* 0x0000000200360223 */ /* 0x000fe40000010004 */
.L_x_24:
[----:B------:R-:W-:Y:S05]  /*9f40*/  @P4 BRA `(.L_x_36) ;  /* 0x0000176000004947 */ /* 0x000fea0003800000 */
[----:B------:R-:W2:Y:S01]  /*9f50*/  LDL R57, [R1+0x2c] ;  /* 0x00002c0001397983 */ /* 0x000ea20000100800 */
[----:B------:R-:W-:Y:S02]  /*9f60*/  F2FP.BF16.PACK_AB R45, R45, R116 ;  /* 0x000000742d2d723e */ /* 0x000fe400000010ff */
[----:B------:R-:W-:Y:S01]  /*9f70*/  F2FP.BF16.PACK_AB R44, R44, R118 ;  /* 0x000000762c2c723e */ /* 0x000fe200000010ff */
[----:B------:R-:W1:Y:S01]  /*9f80*/  S2R R55, SR_TID.X ;  /* 0x0000000000377919 */ /* 0x000e620000002100 */
[----:B------:R-:W-:-:S02]  /*9f90*/  F2FP.BF16.PACK_AB R43, R43, R124 ;  /* 0x0000007c2b2b723e */ /* 0x000fc400000010ff */
[----:B------:R-:W-:Y:S02]  /*9fa0*/  F2FP.BF16.PACK_AB R42, R42, R126 ;  /* 0x0000007e2a2a723e */ /* 0x000fe400000010ff */
[----:B------:R-:W-:Y:S02]  /*9fb0*/  F2FP.BF16.PACK_AB R47, R47, R112 ;  /* 0x000000702f2f723e */ /* 0x000fe400000010ff */
[----:B------:R-:W-:Y:S02]  /*9fc0*/  F2FP.BF16.PACK_AB R114, R115, R114 ;  /* 0x000000727372723e */ /* 0x000fe400000010ff */
[----:B------:R-:W-:Y:S02]  /*9fd0*/  F2FP.BF16.PACK_AB R46, R46, R120 ;  /* 0x000000782e2e723e */ /* 0x000fe400000010ff */
[----:B------:R-:W-:Y:S02]  /*9fe0*/  F2FP.BF16.PACK_AB R122, R123, R122 ;  /* 0x0000007a7b7a723e */ /* 0x000fe400000010ff */
[----:B------:R-:W-:-:S02]  /*9ff0*/  F2FP.BF16.PACK_AB R41, R41, R128 ;  /* 0x000000802929723e */ /* 0x000fc400000010ff */
[----:B------:R-:W-:Y:S02]  /*a000*/  F2FP.BF16.PACK_AB R40, R40, R130 ;  /* 0x000000822828723e */ /* 0x000fe400000010ff */
[----:B------:R-:W-:Y:S02]  /*a010*/  F2FP.BF16.PACK_AB R38, R38, R140 ;  /* 0x0000008c2626723e */ /* 0x000fe400000010ff */
[----:B------:R-:W-:Y:S02]  /*a020*/  F2FP.BF16.PACK_AB R37, R37, R142 ;  /* 0x0000008e2525723e */ /* 0x000fe400000010ff */
[----:B------:R-:W-:Y:S02]  /*a030*/  F2FP.BF16.PACK_AB R39, R39, R132 ;  /* 0x000000842727723e */ /* 0x000fe400000010ff */
[----:B------:R-:W-:Y:S02]  /*a040*/  F2FP.BF16.PACK_AB R134, R135, R134 ;  /* 0x000000868786723e */ /* 0x000fe400000010ff */
[----:B-1----:R-:W-:-:S02]  /*a050*/  SHF.R.S32.HI R56, RZ, 0x1f, R55 ;  /* 0x0000001fff387819 */ /* 0x002fc40000011437 */
[----:B------:R-:W-:Y:S02]  /*a060*/  F2FP.BF16.PACK_AB R36, R36, R136 ;  /* 0x000000882424723e */ /* 0x000fe400000010ff */
[CC--:B------:R-:W-:Y:S02]  /*a070*/  LEA.HI R3, R56.reuse, R55.reuse, RZ, 0x2 ;  /* 0x0000003738037211 */ /* 0x0c0fe400078f10ff */
[----:B------:R-:W-:Y:S02]  /*a080*/  LEA.HI R48, R56, R55, RZ, 0x5 ;  /* 0x0000003738307211 */ /* 0x000fe400078f28ff */
[--C-:B------:R-:W-:Y:S02]  /*a090*/  SHF.R.S32.HI R52, RZ, 0x2, R3.reuse ;  /* 0x00000002ff347819 */ /* 0x100fe40000011403 */
[----:B------:R-:W-:Y:S02]  /*a0a0*/  SHF.R.S32.HI R0, RZ, 0x1f, R3 ;  /* 0x0000001fff007819 */ /* 0x000fe40000011403 */
[----:B------:R-:W-:-:S02]  /*a0b0*/  LOP3.LUT R3, R3, 0xfffffffc, RZ, 0xc0, !PT ;  /* 0xfffffffc03037812 */ /* 0x000fc400078ec0ff */
[----:B------:R-:W-:Y:S02]  /*a0c0*/  LEA.HI R0, R0, R52, RZ, 0x3 ;  /* 0x0000003400007211 */ /* 0x000fe400078f18ff */
[----:B------:R-:W-:Y:S01]  /*a0d0*/  SHF.R.S32.HI R49, RZ, 0x5, R48 ;  /* 0x00000005ff317819 */ /* 0x000fe20000011430 */
[----:B------:R-:W-:Y:S01]  /*a0e0*/  IMAD.IADD R29, R55, 0x1, -R3 ;  /* 0x00000001371d7824 */ /* 0x000fe200078e0a03 */
[----:B------:R-:W-:Y:S02]  /*a0f0*/  LOP3.LUT R0, R0, 0xfffffff8, RZ, 0xc0, !PT ;  /* 0xfffffff800007812 */ /* 0x000fe400078ec0ff */
[----:B------:R-:W-:Y:S02]  /*a100*/  F2FP.BF16.PACK_AB R138, R139, R138 ;  /* 0x0000008a8b8a723e */ /* 0x000fe400000010ff */
[----:B------:R-:W-:Y:S01]  /*a110*/  F2FP.BF16.PACK_AB R35, R35, R144 ;  /* 0x000000902323723e */ /* 0x000fe200000010ff */
[----:B------:R-:W-:Y:S01]  /*a120*/  IMAD.IADD R2, R52, 0x1, -R0 ;  /* 0x0000000134027824 */ /* 0x000fe200078e0a00 */
[----:B------:R-:W-:-:S02]  /*a130*/  F2FP.BF16.PACK_AB R34, R34, R146 ;  /* 0x000000922222723e */ /* 0x000fc400000010ff */
[----:B------:R-:W-:Y:S02]  /*a140*/  F2FP.BF16.PACK_AB R32, R32, R156 ;  /* 0x0000009c2020723e */ /* 0x000fe400000010ff */
[----:B------:R-:W-:Y:S02]  /*a150*/  LEA.HI R0, R2, R2, RZ, 0x1 ;  /* 0x0000000202007211 */ /* 0x000fe400078f08ff */
[----:B------:R-:W-:Y:S02]  /*a160*/  F2FP.BF16.PACK_AB R31, R31, R158 ;  /* 0x0000009e1f1f723e */ /* 0x000fe400000010ff */
[----:B------:R-:W-:Y:S02]  /*a170*/  SHF.R.S32.HI R13, RZ, 0x1, R0 ;  /* 0x00000001ff0d7819 */ /* 0x000fe40000011400 */
[----:B------:R-:W-:Y:S02]  /*a180*/  LOP3.LUT R0, R0, 0x3fffffe, RZ, 0xc0, !PT ;  /* 0x03fffffe00007812 */ /* 0x000fe400078ec0ff */
[C---:B------:R-:W-:Y:S01]  /*a190*/  LOP3.LUT R3, R13.reuse, 0x1, RZ, 0xc0, !PT ;  /* 0x000000010d037812 */ /* 0x040fe200078ec0ff */
[C---:B------:R-:W-:Y:S01]  /*a1a0*/  IMAD.SHL.U32 R4, R13.reuse, 0x40, RZ ;  /* 0x000000400d047824 */ /* 0x040fe200078e00ff */
[----:B------:R-:W-:Y:S01]  /*a1b0*/  LOP3.LUT P0, RZ, R13, 0x2, RZ, 0xc0, !PT ;  /* 0x000000020dff7812 */ /* 0x000fe2000780c0ff */
[----:B------:R-:W-:Y:S01]  /*a1c0*/  IMAD.IADD R2, R2, 0x1, -R0 ;  /* 0x0000000102027824 */ /* 0x000fe200078e0a00 */
[----:B------:R-:W-:Y:S01]  /*a1d0*/  ISETP.NE.U32.AND P1, PT, R3, 0x1, PT ;  /* 0x000000010300780c */ /* 0x000fe20003f25070 */
[----:B------:R-:W-:Y:S01]  /*a1e0*/  IMAD R0, R49, 0x100, R29 ;  /* 0x0000010031007824 */ /* 0x000fe200078e021d */
[----:B------:R-:W-:-:S02]  /*a1f0*/  LOP3.LUT R4, R4, 0xc0, RZ, 0xc0, !PT ;  /* 0x000000c004047812 */ /* 0x000fc400078ec0ff */
[----:B------:R-:W-:Y:S01]  /*a200*/  F2FP.BF16.PACK_AB R33, R33, R148 ;  /* 0x000000942121723e */ /* 0x000fe200000010ff */
[----:B------:R-:W-:Y:S01]  /*a210*/  IMAD R0, R2, 0x10, R0 ;  /* 0x0000001002007824 */ /* 0x000fe200078e0200 */
[----:B------:R-:W-:Y:S01]  /*a220*/  LEA.HI R2, R4, R4, RZ, 0x1d ;  /* 0x0000000404027211 */ /* 0x000fe200078fe8ff */
[----:B------:R-:W-:Y:S01]  /*a230*/  IMAD.MOV.U32 R4, RZ, RZ, 0x20 ;  /* 0x00000020ff047424 */ /* 0x000fe200078e00ff */
[----:B------:R-:W-:Y:S02]  /*a240*/  F2FP.BF16.PACK_AB R150, R151, R150 ;  /* 0x000000969796723e */ /* 0x000fe400000010ff */
[----:B------:R-:W-:Y:S01]  /*a250*/  F2FP.BF16.PACK_AB R30, R30, R152 ;  /* 0x000000981e1e723e */ /* 0x000fe200000010ff */
[----:B------:R-:W-:Y:S01]  /*a260*/  IMAD.U32 R0, R0, 0x2, R2 ;  /* 0x0000000200007824 */ /* 0x000fe200078e0002 */
[----:B------:R-:W-:Y:S02]  /*a270*/  SEL R4, R4, 0xffffffe0, !P0 ;  /* 0xffffffe004047807 */ /* 0x000fe40004000000 */
[----:B------:R-:W-:Y:S01]  /*a280*/  F2FP.BF16.PACK_AB R154, R155, R154 ;  /* 0x0000009a9b9a723e */ /* 0x000fe200000010ff */
[----:B------:R-:W-:Y:S01]  /*a290*/  IMAD.SHL.U32 R0, R0, 0x2, RZ ;  /* 0x0000000200007824 */ /* 0x000fe200078e00ff */
[----:B------:R-:W-:Y:S01]  /*a2a0*/  BAR.SYNC.DEFER_BLOCKING 0x1, 0x80 ;  /* 0x0042000000007b1d */ /* 0x000fe20000010000 */
[----:B------:R-:W-:-:S02]  /*a2b0*/  F2FP.BF16.PACK_AB R28, R28, R160 ;  /* 0x000000a01c1c723e */ /* 0x000fc400000010ff */
[----:B------:R-:W-:Y:S02]  /*a2c0*/  F2FP.BF16.PACK_AB R27, R27, R162 ;  /* 0x000000a21b1b723e */ /* 0x000fe400000010ff */
[C---:B------:R-:W-:Y:S02]  /*a2d0*/  IADD3 R3, R0.reuse, 0x80, RZ ;  /* 0x0000008000037810 */ /* 0x040fe40007ffe0ff */
[C---:B------:R-:W-:Y:S02]  /*a2e0*/  IADD3 R2, R0.reuse, 0x70, RZ ;  /* 0x0000007000027810 */ /* 0x040fe40007ffe0ff */
[----:B------:R-:W-:Y:S01]  /*a2f0*/  @P1 IADD3 R2, R3, 0x10, RZ ;  /* 0x0000001003021810 */ /* 0x000fe20007ffe0ff */
[----:B------:R-:W-:Y:S01]  /*a300*/  IMAD.IADD R3, R0, 0x1, R4 ;  /* 0x0000000100037824 */ /* 0x000fe200078e0204 */
[----:B------:R-:W-:Y:S02]  /*a310*/  F2FP.BF16.PACK_AB R25, R25, R172 ;  /* 0x000000ac1919723e */ /* 0x000fe400000010ff */
[----:B------:R-:W-:Y:S01]  /*a320*/  F2FP.BF16.PACK_AB R24, R24, R174 ;  /* 0x000000ae1818723e */ /* 0x000fe200000010ff */
[----:B------:R-:W-:Y:S01]  /*a330*/  IMAD.IADD R4, R4, 0x1, R2 ;  /* 0x0000000104047824 */ /* 0x000fe200078e0202 */
[----:B------:R-:W-:-:S02]  /*a340*/  F2FP.BF16.PACK_AB R26, R26, R164 ;  /* 0x000000a41a1a723e */ /* 0x000fc400000010ff */
[----:B------:R-:W-:Y:S02]  /*a350*/  F2FP.BF16.PACK_AB R166, R167, R166 ;  /* 0x000000a6a7a6723e */ /* 0x000fe400000010ff */
[----:B------:R-:W-:Y:S02]  /*a360*/  F2FP.BF16.PACK_AB R23, R23, R168 ;  /* 0x000000a81717723e */ /* 0x000fe400000010ff */
[----:B------:R-:W-:Y:S02]  /*a370*/  F2FP.BF16.PACK_AB R22, R22, R170 ;  /* 0x000000aa1616723e */ /* 0x000fe400000010ff */
[----:B------:R-:W-:Y:S01]  /*a380*/  F2FP.BF16.PACK_AB R21, R21, R68 ;  /* 0x000000441515723e */ /* 0x000fe200000010ff */
[----:B------:R-:W-:Y:S01]  /*a390*/  STS [R0+0x80], R45 ;  /* 0x0000802d00007388 */ /* 0x000fe20000000800 */
[----:B------:R-:W-:Y:S02]  /*a3a0*/  F2FP.BF16.PACK_AB R20, R20, R70 ;  /* 0x000000461414723e */ /* 0x000fe400000010ff */
[----:B------:R-:W-:Y:S01]  /*a3b0*/  F2FP.BF16.PACK_AB R17, R17, R80 ;  /* 0x000000501111723e */ /* 0x000fe200000010ff */
[----:B------:R-:W-:Y:S01]  /*a3c0*/  STS [R0+0x280], R44 ;  /* 0x0002802c00007388 */ /* 0x000fe20000000800 */
[----:B------:R-:W-:-:S02]  /*a3d0*/  F2FP.BF16.PACK_AB R16, R16, R82 ;  /* 0x000000521010723e */ /* 0x000fc400000010ff */
[----:B------:R-:W-:Y:S01]  /*a3e0*/  F2FP.BF16.PACK_AB R19, R19, R72 ;  /* 0x000000481313723e */ /* 0x000fe200000010ff */
[----:B------:R-:W-:Y:S01]  /*a3f0*/  STS [R2], R43 ;  /* 0x0000002b02007388 */ /* 0x000fe20000000800 */
        /* <DEDUP_REMOVED lines=15> */
[----:B------:R-:W-:-:S02]  /*a4f0*/  F2FP.BF16.PACK_AB R10, R95, R94 ;  /* 0x0000005e5f0a723e */ /* 0x000fc400000010ff */
[----:B------:R-:W-:Y:S01]  /*a500*/  ISETP.NE.U32.AND P0, PT, RZ, c[0x0][0x500], PT ;  /* 0x00014000ff007a0c */ /* 0x000fe20003f05070 */
[----:B------:R-:W-:Y:S03]  /*a510*/  STS [R3+0x80], R41 ;  /* 0x0000802903007388 */ /* 0x000fe60000000800 */
[----:B------:R-:W-:Y:S01]  /*a520*/  ISETP.NE.AND.EX P1, PT, RZ, c[0x0][0x504], PT, P0 ;  /* 0x00014100ff007a0c */ /* 0x000fe20003f25300 */
[----:B------:R-:W-:Y:S01]  /*a530*/  STS [R3+0x280], R40 ;  /* 0x0002802803007388 */ /* 0x000fe20000000800 */
[----:B------:R-:W-:-:S03]  /*a540*/  ISETP.NE.U32.AND P0, PT, RZ, c[0x0][0x508], PT ;  /* 0x00014200ff007a0c */ /* 0x000fc60003f05070 */
[----:B------:R-:W-:Y:S01]  /*a550*/  STS [R4], R38 ;  /* 0x0000002604007388 */ /* 0x000fe20000000800 */
[----:B------:R-:W-:-:S03]  /*a560*/  ISETP.NE.AND.EX P0, PT, RZ, c[0x0][0x50c], PT, P0 ;  /* 0x00014300ff007a0c */ /* 0x000fc60003f05300 */
        /* <DEDUP_REMOVED lines=31> */
[----:B------:R-:W-:Y:S04]  /*a760*/  STS [R4+0x4000], R6 ;  /* 0x0040000604007388 */ /* 0x000fe80000000800 */
[----:B------:R-:W-:Y:S04]  /*a770*/  STS [R4+0x4200], R5 ;  /* 0x0042000504007388 */ /* 0x000fe80000000800 */
[----:B------:R2:W-:Y:S04]  /*a780*/  STS [R3+0x5080], R7 ;  /* 0x0050800703007388 */ /* 0x0005e80000000800 */
[----:B------:R3:W-:Y:S01]  /*a790*/  STS [R3+0x5280], R12 ;  /* 0x0052800c03007388 */ /* 0x0007e20000000800 */
[----:B-1----:R-:W-:-:S03]  /*a7a0*/  IMAD.MOV.U32 R2, RZ, RZ, 0x4 ;  /* 0x00000004ff027424 */ /* 0x002fc600078e00ff */
[----:B------:R1:W-:Y:S04]  /*a7b0*/  STS [R4+0x5000], R11 ;  /* 0x0050000b04007388 */ /* 0x0003e80000000800 */
[----:B------:R1:W-:Y:S01]  /*a7c0*/  STS [R4+0x5200], R10 ;  /* 0x0052000a04007388 */ /* 0x0003e20000000800 */
[----:B--2---:R-:W-:-:S03]  /*a7d0*/  IMAD.WIDE R6, R57, R2, c[0x0][0x500] ;  /* 0x0001400039067625 */ /* 0x004fc600078e0202 */
[----:B------:R-:W-:Y:S06]  /*a7e0*/  BAR.SYNC.DEFER_BLOCKING 0x1, 0x80 ;  /* 0x0042000000007b1d */ /* 0x000fec0000010000 */
[----:B------:R-:W2:Y:S01]  /*a7f0*/  @P1 LDG.E R0, [R6.64] ;  /* 0x0000000606001981 */ /* 0x000ea2000c1e1900 */
[----:B------:R-:W-:Y:S02]  /*a800*/  IMAD.MOV.U32 R24, RZ, RZ, c[0x0][0x388] ;  /* 0x0000e200ff187624 */ /* 0x000fe400078e00ff */
[----:B---3--:R-:W-:-:S05]  /*a810*/  @P0 IMAD.WIDE R2, R57, R2, c[0x0][0x508] ;  /* 0x0001420039020625 */ /* 0x008fca00078e0202 */
[----:B------:R3:W5:Y:S02]  /*a820*/  @P0 LDG.E R24, [R2.64] ;  /* 0x0000000602180981 */ /* 0x000764000c1e1900 */
[----:B---3--:R-:W-:Y:S02]  /*a830*/  CS2R R2, SRZ ;  /* 0x0000000000027805 */ /* 0x008fe4000001ff00 */
[--C-:B--2---:R-:W-:Y:S01]  /*a840*/  @P1 SHF.R.S32.HI R3, RZ, 0x1f, R0.reuse ;  /* 0x0000001fff031819 */ /* 0x104fe20000011400 */
[----:B------:R-:W-:Y:S01]  /*a850*/  @P1 IMAD.MOV.U32 R2, RZ, RZ, R0 ;  /* 0x000000ffff021224 */ /* 0x000fe200078e0000 */
[----:B------:R-:W-:Y:S05]  /*a860*/  @P0 BRA `(.L_x_37) ;  /* 0x0000004000000947 */ /* 0x000fea0003800000 */
[----:B-1----:R-:W-:Y:S05]  /*a870*/  @!P1 BRA `(.L_x_37) ;  /* 0x0000003000009947 */ /* 0x002fea0003800000 */
[----:B------:R-:W2:Y:S04]  /*a880*/  LDG.E R4, [R6.64] ;  /* 0x0000000606047981 */ /* 0x000ea8000c1e1900 */
[----:B------:R-:W2:Y:S02]  /*a890*/  LDG.E R0, [R6.64+0x4] ;  /* 0x0000040606007981 */ /* 0x000ea4000c1e1900 */
[----:B--2--5:R-:W-:-:S02]  /*a8a0*/  IADD3 R24, -R4, R0, RZ ;  /* 0x0000000004187210 */ /* 0x024fc40007ffe1ff */
.L_x_37:
[----:B-1----:R-:W-:Y:S01]  /*a8b0*/  LOP3.LUT R4, R48, 0xffffffe0, RZ, 0xc0, !PT ;  /* 0xffffffe030047812 */ /* 0x002fe200078ec0ff */
[----:B------:R-:W1:Y:S01]  /*a8c0*/  S2R R10, SR_CTAID.Y ;  /* 0x00000000000a7919 */ /* 0x000e620000002600 */
[----:B------:R-:W-:Y:S01]  /*a8d0*/  SHF.R.S32.HI R5, RZ, 0x1f, R49 ;  /* 0x0000001fff057819 */ /* 0x000fe20000011431 */
[----:B------:R-:W-:Y:S01]  /*a8e0*/  IMAD.MOV.U32 R9, RZ, RZ, c[0x0][0x4e8] ;  /* 0x00013a00ff097624 */ /* 0x000fe200078e00ff */
[----:B------:R-:W-:Y:S01]  /*a8f0*/  LEA.HI R0, R29, R29, RZ, 0x1 ;  /* 0x0000001d1d007211 */ /* 0x000fe200078f08ff */
[----:B------:R-:W-:Y:S01]  /*a900*/  IMAD.IADD R7, R55, 0x1, -R4 ;  /* 0x0000000137077824 */ /* 0x000fe200078e0a04 */
[----:B------:R-:W2:Y:S01]  /*a910*/  S2R R14, SR_CTAID.Y ;  /* 0x00000000000e7919 */ /* 0x000ea20000002600 */
[----:B------:R-:W-:Y:S01]  /*a920*/  LEA.HI R4, R5, R49, RZ, 0x2 ;  /* 0x0000003105047211 */ /* 0x000fe200078f10ff */
[C---:B------:R-:W-:Y:S01]  /*a930*/  IMAD R12, R29.reuse, 0x20, R52 ;  /* 0x000000201d0c7824 */ /* 0x040fe200078e0234 */
[C---:B------:R-:W-:Y:S01]  /*a940*/  LOP3.LUT R6, R0.reuse, 0x1ffffffe, RZ, 0xc0, !PT ;  /* 0x1ffffffe00067812 */ /* 0x040fe200078ec0ff */
[----:B------:R-:W3:Y:S01]  /*a950*/  S2R R21, SR_CTAID.X ;  /* 0x0000000000157919 */ /* 0x000ee20000002500 */
[----:B------:R-:W-:Y:S01]  /*a960*/  SHF.R.S32.HI R8, RZ, 0x1f, R7 ;  /* 0x0000001fff087819 */ /* 0x000fe20000011407 */
[----:B------:R-:W-:Y:S01]  /*a970*/  IMAD.SHL.U32 R5, R0, 0x20, RZ ;  /* 0x0000002000057824 */ /* 0x000fe200078e00ff */
[----:B------:R-:W-:Y:S01]  /*a980*/  LOP3.LUT R4, R4, 0xffffffc, RZ, 0xc0, !PT ;  /* 0x0ffffffc04047812 */ /* 0x000fe200078ec0ff */
[----:B-----5:R-:W-:Y:S01]  /*a990*/  IMAD R24, R24, c[0x0][0x4e8], RZ ;  /* 0x00013a0018187a24 */ /* 0x020fe200078e02ff */
[----:B------:R-:W-:Y:S01]  /*a9a0*/  LEA.HI R0, R8, R7, RZ, 0x2 ;  /* 0x0000000708007211 */ /* 0x000fe200078f10ff */
[----:B------:R-:W-:Y:S01]  /*a9b0*/  BSSY B0, `(.L_x_38) ;  /* 0x0000087000007945 */ /* 0x000fe20003800000 */
[----:B------:R-:W-:Y:S01]  /*a9c0*/  IADD3 R6, R29, -R6, RZ ;  /* 0x800000061d067210 */ /* 0x000fe20007ffe0ff */
[----:B------:R-:W-:Y:S01]  /*a9d0*/  IMAD.IADD R4, R49, 0x1, -R4 ;  /* 0x0000000131047824 */ /* 0x000fe200078e0a04 */
[----:B------:R-:W-:-:S02]  /*a9e0*/  LOP3.LUT R5, R5, 0xffffffc0, RZ, 0xc0, !PT ;  /* 0xffffffc005057812 */ /* 0x000fc400078ec0ff */
[----:B------:R-:W-:Y:S02]  /*a9f0*/  SHF.R.S32.HI R0, RZ, 0x2, R0 ;  /* 0x00000002ff007819 */ /* 0x000fe40000011400 */
[----:B------:R-:W-:Y:S01]  /*aa00*/  ISETP.NE.AND P2, PT, R9, 0x1, PT ;  /* 0x000000010900780c */ /* 0x000fe20003f45270 */
[----:B------:R-:W-:Y:S01]  /*aa10*/  IMAD R6, R6, 0x8, R5 ;  /* 0x0000000806067824 */ /* 0x000fe200078e0205 */
[----:B------:R-:W-:Y:S01]  /*aa20*/  LEA R16, R4, R0, 0x4 ;  /* 0x0000000004107211 */ /* 0x000fe200078e20ff */
[----:B------:R-:W-:Y:S01]  /*aa30*/  IMAD R0, R3, c[0x0][0x3a0], RZ ;  /* 0x0000e80003007a24 */ /* 0x000fe200078e02ff */
[----:B-1----:R-:W-:Y:S02]  /*aa40*/  SHF.R.S32.HI R11, RZ, 0x1f, R10 ;  /* 0x0000001fff0b7819 */ /* 0x002fe4000001140a */
[----:B------:R-:W-:Y:S01]  /*aa50*/  LEA.HI R10, R52, R52, RZ, 0x1 ;  /* 0x00000034340a7211 */ /* 0x000fe200078f08ff */
[----:B------:R-:W-:Y:S01]  /*aa60*/  IMAD.IADD R6, R16, 0x1, R6 ;  /* 0x0000000110067824 */ /* 0x000fe200078e0206 */
[----:B------:R-:W-:Y:S01]  /*aa70*/  LOP3.LUT P0, RZ, R7, 0x3, RZ, 0xc0, !PT ;  /* 0x0000000307ff7812 */ /* 0x000fe2000780c0ff */
[----:B--2---:R-:W-:Y:S01]  /*aa80*/  IMAD.WIDE.U32 R4, R14, c[0x0][0x490], R2 ;  /* 0x000124000e047a25 */ /* 0x004fe200078e0002 */
[----:B------:R-:W-:-:S02]  /*aa90*/  LOP3.LUT R10, R10, 0x3fffffe, RZ, 0xc0, !PT ;  /* 0x03fffffe0a0a7812 */ /* 0x000fc400078ec0ff */
[----:B------:R-:W-:Y:S01]  /*aaa0*/  LEA.HI R13, R56, R55, RZ, 0x3 ;  /* 0x00000037380d7211 */ /* 0x000fe200078f18ff */
[C---:B------:R-:W-:Y:S02]  /*aab0*/  IMAD R8, R2.reuse, c[0x0][0x3a4], R0 ;  /* 0x0000e90002087a24 */ /* 0x040fe400078e0200 */
[----:B------:R-:W-:-:S04]  /*aac0*/  IMAD.WIDE.U32 R2, R2, c[0x0][0x3a0], RZ ;  /* 0x0000e80002027a25 */ /* 0x000fc800078e00ff */
[----:B---3--:R-:W-:Y:S02]  /*aad0*/  IMAD R0, R21, 0x80, R6 ;  /* 0x0000008015007824 */ /* 0x008fe400078e0206 */
[----:B------:R-:W-:Y:S02]  /*aae0*/  IMAD.IADD R3, R3, 0x1, R8 ;  /* 0x0000000103037824 */ /* 0x000fe400078e0208 */
[----:B------:R-:W-:Y:S01]  /*aaf0*/  IMAD R9, R11, c[0x0][0x490], RZ ;  /* 0x000124000b097a24 */ /* 0x000fe200078e02ff */
[----:B------:R-:W-:Y:S01]  /*ab00*/  MOV R6, R0 ;  /* 0x0000000000067202 */ /* 0x000fe20000000f00 */
[----:B------:R-:W-:-:S04]  /*ab10*/  @P2 IMAD.HI.U32 R8, R0, c[0x0][0x4ec], RZ ;  /* 0x00013b0000082a27 */ /* 0x000fc800078e00ff */
[----:B------:R-:W-:Y:S01]  /*ab20*/  IMAD.IADD R7, R52, 0x1, -R10 ;  /* 0x0000000134077824 */ /* 0x000fe200078e0a0a */
[----:B------:R-:W-:Y:S01]  /*ab30*/  @P2 SHF.R.U32.HI R6, RZ, c[0x0][0x4f0], R8 ;  /* 0x00013c00ff062a19 */ /* 0x000fe20000011608 */
[C---:B------:R-:W-:Y:S02]  /*ab40*/  IMAD R9, R14.reuse, c[0x0][0x494], R9 ;  /* 0x000125000e097a24 */ /* 0x040fe400078e0209 */
[----:B------:R-:W-:Y:S01]  /*ab50*/  IMAD R20, R49, 0x8, R7 ;  /* 0x0000000831147824 */ /* 0x000fe200078e0207 */
[----:B------:R-:W-:Y:S01]  /*ab60*/  SHF.R.S32.HI R7, RZ, 0x1f, R57 ;  /* 0x0000001fff077819 */ /* 0x000fe20000011439 */
[----:B------:R-:W-:Y:S01]  /*ab70*/  IMAD R11, R11, c[0x0][0x3e8], RZ ;  /* 0x0000fa000b0b7a24 */ /* 0x000fe200078e02ff */
[----:B------:R-:W-:Y:S01]  /*ab80*/  IADD3 R5, R5, R9, RZ ;  /* 0x0000000905057210 */ /* 0x000fe20007ffe0ff */
[----:B------:R-:W-:Y:S01]  /*ab90*/  IMAD.WIDE.U32 R2, R14, c[0x0][0x3e8], R2 ;  /* 0x0000fa000e027a25 */ /* 0x000fe200078e0002 */
[----:B------:R-:W-:Y:S02]  /*aba0*/  IADD3 R8, -R6, RZ, RZ ;  /* 0x000000ff06087210 */ /* 0x000fe40007ffe1ff */
[----:B------:R-:W-:Y:S01]  /*abb0*/  SEL R9, R57, RZ, !P1 ;  /* 0x000000ff39097207 */ /* 0x000fe20004800000 */
[----:B------:R-:W-:Y:S01]  /*abc0*/  IMAD R12, R21, 0x80, R12 ;  /* 0x00000080150c7824 */ /* 0x000fe200078e020c */
[----:B------:R-:W-:Y:S01]  /*abd0*/  SEL R10, R7, RZ, !P1 ;  /* 0x000000ff070a7207 */ /* 0x000fe20004800000 */
[----:B------:R-:W-:-:S02]  /*abe0*/  IMAD R7, R14, c[0x0][0x3ec], R11 ;  /* 0x0000fb000e077a24 */ /* 0x000fc400078e020b */
[----:B------:R-:W-:Y:S02]  /*abf0*/  IMAD R11, R8, c[0x0][0x4e8], R0 ;  /* 0x00013a00080b7a24 */ /* 0x000fe400078e0200 */
[----:B------:R-:W-:Y:S01]  /*ac00*/  IMAD R0, R10, c[0x0][0x498], RZ ;  /* 0x000126000a007a24 */ /* 0x000fe200078e02ff */
[----:B------:R-:W-:Y:S01]  /*ac10*/  IADD3 R3, R3, R7, RZ ;  /* 0x0000000703037210 */ /* 0x000fe20007ffe0ff */
[----:B------:R-:W-:-:S04]  /*ac20*/  IMAD.WIDE.U32 R4, R9, c[0x0][0x498], R4 ;  /* 0x0001260009047a25 */ /* 0x000fc800078e0004 */
[----:B------:R-:W-:Y:S01]  /*ac30*/  IMAD R7, R9, c[0x0][0x49c], R0 ;  /* 0x0001270009077a24 */ /* 0x000fe200078e0200 */
[----:B------:R-:W-:Y:S01]  /*ac40*/  SHF.R.S32.HI R0, RZ, 0x1f, R6 ;  /* 0x0000001fff007819 */ /* 0x000fe20000011406 */
[----:B------:R-:W-:Y:S01]  /*ac50*/  @P2 IMAD.HI.U32 R8, R12, c[0x0][0x4ec], RZ ;  /* 0x00013b000c082a27 */ /* 0x000fe200078e00ff */
[----:B------:R-:W-:-:S03]  /*ac60*/  IADD3 R4, P1, R6, R4, RZ ;  /* 0x0000000406047210 */ /* 0x000fc60007f3e0ff */
[----:B------:R-:W-:Y:S01]  /*ac70*/  IMAD R6, R10, c[0x0][0x3f0], RZ ;  /* 0x0000fc000a067a24 */ /* 0x000fe200078e02ff */
[----:B------:R-:W-:Y:S01]  /*ac80*/  IADD3.X R5, R0, R5, R7, P1, !PT ;  /* 0x0000000500057210 */ /* 0x000fe20000ffe407 */
[----:B------:R-:W-:Y:S01]  /*ac90*/  IMAD.SHL.U32 R10, R13, 0x8, RZ ;  /* 0x000000080d0a7824 */ /* 0x000fe200078e00ff */
[----:B------:R-:W-:Y:S01]  /*aca0*/  SHF.R.S32.HI R0, RZ, 0x1f, R11 ;  /* 0x0000001fff007819 */ /* 0x000fe2000001140b */
[----:B------:R-:W-:Y:S01]  /*acb0*/  IMAD.MOV.U32 R18, RZ, RZ, R12 ;  /* 0x000000ffff127224 */ /* 0x000fe200078e000c */
[----:B------:R-:W-:Y:S01]  /*acc0*/  @P2 SHF.R.U32.HI R18, RZ, c[0x0][0x4f0], R8 ;  /* 0x00013c00ff122a19 */ /* 0x000fe20000011608 */
[----:B------:R-:W-:Y:S02]  /*acd0*/  IMAD R13, R9, c[0x0][0x3f4], R6 ;  /* 0x0000fd00090d7a24 */ /* 0x000fe400078e0206 */
[----:B------:R-:W-:Y:S01]  /*ace0*/  IMAD R7, R0, c[0x0][0x488], RZ ;  /* 0x0001220000077a24 */ /* 0x000fe200078e02ff */
[----:B------:R-:W-:Y:S01]  /*acf0*/  LOP3.LUT R0, R10, 0xc0, RZ, 0xc0, !PT ;  /* 0x000000c00a007812 */ /* 0x000fe200078ec0ff */
[----:B------:R-:W-:-:S02]  /*ad00*/  IMAD.SHL.U32 R6, R29, 0x8, RZ ;  /* 0x000000081d067824 */ /* 0x000fc400078e00ff */
[----:B------:R-:W-:-:S03]  /*ad10*/  IMAD.WIDE.U32 R8, R9, c[0x0][0x3f0], R2 ;  /* 0x0000fc0009087a25 */ /* 0x000fc600078e0002 */
[----:B------:R-:W-:Y:S01]  /*ad20*/  LOP3.LUT R10, R0, 0x18, R6, 0xf8, !PT ;  /* 0x00000018000a7812 */ /* 0x000fe200078ef806 */
[----:B------:R-:W-:-:S04]  /*ad30*/  IMAD.WIDE.U32 R2, R11, c[0x0][0x488], R4 ;  /* 0x000122000b027a25 */ /* 0x000fc800078e0004 */
[----:B------:R-:W-:Y:S01]  /*ad40*/  IMAD R4, R11, c[0x0][0x48c], R7 ;  /* 0x000123000b047a24 */ /* 0x000fe200078e0207 */
[----:B------:R-:W-:Y:S01]  /*ad50*/  SHF.R.U32.HI R11, RZ, 0x3, R0 ;  /* 0x00000003ff0b7819 */ /* 0x000fe20000011600 */
[----:B------:R-:W-:Y:S01]  /*ad60*/  IMAD.IADD R5, R9, 0x1, R13 ;  /* 0x0000000109057824 */ /* 0x000fe200078e020d */
[----:B------:R-:W-:Y:S01]  /*ad70*/  IADD3 R0, -R18, RZ, RZ ;  /* 0x000000ff12007210 */ /* 0x000fe20007ffe1ff */
[----:B------:R-:W-:Y:S01]  /*ad80*/  IMAD.IADD R3, R3, 0x1, R4 ;  /* 0x0000000103037824 */ /* 0x000fe200078e0204 */
[----:B------:R-:W-:Y:S02]  /*ad90*/  LEA R7, P1, R2, c[0x0][0x450], 0x2 ;  /* 0x0001140002077a11 */ /* 0x000fe400078210ff */
[----:B------:R-:W-:Y:S01]  /*ada0*/  LOP3.LUT R19, R10, R11, RZ, 0x3c, !PT ;  /* 0x0000000b0a137212 */ /* 0x000fe200078e3cff */
[----:B------:R-:W-:Y:S01]  /*adb0*/  IMAD R9, R0, c[0x0][0x4e8], R12 ;  /* 0x00013a0000097a24 */ /* 0x000fe200078e020c */
[----:B------:R-:W-:Y:S01]  /*adc0*/  LEA.HI.X R0, R2, c[0x0][0x454], R3, 0x2, P1 ;  /* 0x0001150002007a11 */ /* 0x000fe200008f1403 */
[----:B------:R-:W-:Y:S01]  /*add0*/  SHFL.IDX PT, R14, R7, RZ, 0x1c1f ;  /* 0x001c1fff070e7589 */ /* 0x000fe200000e0000 */
[----:B------:R-:W-:-:S02]  /*ade0*/  SHF.R.S32.HI R10, RZ, 0x1f, R18 ;  /* 0x0000001fff0a7819 */ /* 0x000fc40000011412 */
[----:B------:R-:W-:Y:S01]  /*adf0*/  MOV R4, R8 ;  /* 0x0000000800047202 */ /* 0x000fe20000000f00 */
[----:B------:R-:W1:Y:S01]  /*ae00*/  SHFL.IDX PT, R15, R0, RZ, 0x1c1f ;  /* 0x001c1fff000f7589 */ /* 0x000e6200000e0000 */
[----:B------:R-:W-:Y:S02]  /*ae10*/  IMAD R8, R21, 0x80, R16 ;  /* 0x0000008015087824 */ /* 0x000fe400078e0210 */
[----:B------:R-:W-:Y:S01]  /*ae20*/  IMAD R2, R10, c[0x0][0x3e0], RZ ;  /* 0x0000f8000a027a24 */ /* 0x000fe200078e02ff */
[----:B------:R-:W-:Y:S02]  /*ae30*/  SHFL.IDX PT, R12, R7, 0x1, 0x1c1f ;  /* 0x003c1f00070c7f89 */ /* 0x000fe400000e0000 */
[----:B------:R-:W-:Y:S02]  /*ae40*/  ISETP.GE.OR P3, PT, R8, R24, P0 ;  /* 0x000000180800720c */ /* 0x000fe40000766670 */
[----:B------:R-:W2:Y:S04]  /*ae50*/  SHFL.IDX PT, R13, R0, 0x1, 0x1c1f ;  /* 0x003c1f00000d7f89 */ /* 0x000ea800000e0000 */
[----:B------:R-:W-:Y:S04]  /*ae60*/  SHFL.IDX PT, R16, R7, 0x2, 0x1c1f ;  /* 0x005c1f0007107f89 */ /* 0x000fe800000e0000 */
[----:B------:R-:W3:Y:S04]  /*ae70*/  SHFL.IDX PT, R17, R0, 0x2, 0x1c1f ;  /* 0x005c1f0000117f89 */ /* 0x000ee800000e0000 */
[----:B------:R4:W-:Y:S04]  /*ae80*/  SHFL.IDX PT, R10, R7, 0x3, 0x1c1f ;  /* 0x007c1f00070a7f89 */ /* 0x0009e800000e0000 */
[----:B------:R2:W2:Y:S04]  /*ae90*/  SHFL.IDX PT, R11, R0, 0x3, 0x1c1f ;  /* 0x007c1f00000b7f89 */ /* 0x0004a800000e0000 */
[----:B-1----:R-:W-:Y:S01]  /*aea0*/  @!P3 ST.E [R14.64], R50 ;  /* 0x000000320e00b985 */ /* 0x002fe2000c101906 */
[----:B----4-:R-:W-:-:S02]  /*aeb0*/  IMAD R7, R18, c[0x0][0x3e4], R2 ;  /* 0x0000f90012077a24 */ /* 0x010fc400078e0202 */
[----:B------:R-:W-:Y:S01]  /*aec0*/  IMAD.WIDE.U32 R2, R18, c[0x0][0x3e0], R4 ;  /* 0x0000f80012027a25 */ /* 0x000fe200078e0004 */
[C---:B------:R-:W-:Y:S02]  /*aed0*/  IADD3 R5, R8.reuse, 0x40, RZ ;  /* 0x0000004008057810 */ /* 0x040fe40007ffe0ff */
[C---:B--2---:R-:W-:Y:S01]  /*aee0*/  IADD3 R0, R8.reuse, 0x8, RZ ;  /* 0x0000000808007810 */ /* 0x044fe20007ffe0ff */
[----:B------:R-:W-:Y:S01]  /*aef0*/  IMAD.IADD R3, R3, 0x1, R7 ;  /* 0x0000000103037824 */ /* 0x000fe200078e0207 */
[----:B------:R-:W-:Y:S02]  /*af00*/  IADD3 R8, R8, 0x48, RZ ;  /* 0x0000004808087810 */ /* 0x000fe40007ffe0ff */
[-C--:B------:R-:W-:Y:S01]  /*af10*/  ISETP.GE.OR P2, PT, R0, R24.reuse, P0 ;  /* 0x000000180000720c */ /* 0x080fe20000746670 */
[----:B------:R-:W-:Y:S01]  /*af20*/  IMAD.WIDE.U32 R2, R9, c[0x0][0x3d8], R2 ;  /* 0x0000f60009027a25 */ /* 0x000fe200078e0002 */
[----:B------:R-:W-:Y:S02]  /*af30*/  SHF.R.S32.HI R4, RZ, 0x1f, R9 ;  /* 0x0000001fff047819 */ /* 0x000fe40000011409 */
[----:B------:R-:W-:-:S02]  /*af40*/  ISETP.GE.OR P1, PT, R5, R24, P0 ;  /* 0x000000180500720c */ /* 0x000fc40000726670 */
[----:B------:R-:W-:Y:S01]  /*af50*/  ISETP.GE.OR P0, PT, R8, R24, P0 ;  /* 0x000000180800720c */ /* 0x000fe20000706670 */
[----:B------:R-:W-:Y:S01]  /*af60*/  IMAD R0, R4, c[0x0][0x3d8], RZ ;  /* 0x0000f60004007a24 */ /* 0x000fe200078e02ff */
[----:B------:R-:W-:-:S03]  /*af70*/  LEA R5, R20, R19, 0x5 ;  /* 0x0000001314057211 */ /* 0x000fc600078e28ff */
[----:B------:R-:W-:Y:S02]  /*af80*/  IMAD R4, R9, c[0x0][0x3dc], R0 ;  /* 0x0000f70009047a24 */ /* 0x000fe400078e0200 */
[----:B------:R-:W-:Y:S01]  /*af90*/  IMAD.SHL.U32 R0, R5, 0x2, RZ ;  /* 0x0000000205007824 */ /* 0x000fe200078e00ff */
[----:B------:R-:W-:Y:S01]  /*afa0*/  @!P2 ST.E [R12.64], R51 ;  /* 0x000000330c00a985 */ /* 0x000fe2000c101906 */
[----:B------:R-:W-:-:S03]  /*afb0*/  IMAD.IADD R3, R3, 0x1, R4 ;  /* 0x0000000103037824 */ /* 0x000fc600078e0204 */
[----:B---3--:R-:W-:Y:S04]  /*afc0*/  @!P1 ST.E [R16.64], R53 ;  /* 0x0000003510009985 */ /* 0x008fe8000c101906 */
[----:B------:R1:W-:Y:S01]  /*afd0*/  @!P0 ST.E [R10.64], R54 ;  /* 0x000000360a008985 */ /* 0x0003e2000c101906 */
[----:B------:R-:W-:-:S03]  /*afe0*/  LEA R25, P0, R2, c[0x0][0x380], 0x1 ;  /* 0x0000e00002197a11 */ /* 0x000fc600078008ff */
[----:B------:R2:W3:Y:S04]  /*aff0*/  LDS.128 R36, [R0+0x880] ;  /* 0x0008800000247984 */ /* 0x0004e80000000c00 */
[----:B------:R2:W4:Y:S04]  /*b000*/  LDS.128 R48, [R0+0x1080] ;  /* 0x0010800000307984 */ /* 0x0005280000000c00 */
[----:B------:R2:W2:Y:S04]  /*b010*/  LDS.128 R60, [R0+0x1880] ;  /* 0x00188000003c7984 */ /* 0x0004a80000000c00 */
[----:B------:R2:W2:Y:S04]  /*b020*/  LDS.128 R32, [R0+0x2880] ;  /* 0x0028800000207984 */ /* 0x0004a80000000c00 */
[----:B------:R2:W2:Y:S04]  /*b030*/  LDS.128 R44, [R0+0x3080] ;  /* 0x00308000002c7984 */ /* 0x0004a80000000c00 */
[----:B------:R2:W2:Y:S01]  /*b040*/  LDS.128 R56, [R0+0x3880] ;  /* 0x0038800000387984 */ /* 0x0004a20000000c00 */
[----:B-1----:R-:W-:-:S03]  /*b050*/  LEA R11, R21, R52, 0x7 ;  /* 0x00000034150b7211 */ /* 0x002fc600078e38ff */
[----:B------:R1:W1:Y:S01]  /*b060*/  LDS.128 R28, [R0+0x4880] ;  /* 0x00488000001c7984 */ /* 0x0002620000000c00 */
[----:B------:R-:W-:Y:S02]  /*b070*/  LEA.HI.X R10, R2, c[0x0][0x384], R3, 0x1, P0 ;  /* 0x0000e100020a7a11 */ /* 0x000fe400000f0c03 */
[----:B------:R-:W-:Y:S01]  /*b080*/  ISETP.GE.AND P0, PT, R11, R24, PT ;  /* 0x000000180b00720c */ /* 0x000fe20003f06270 */
[----:B------:R1:W1:Y:S04]  /*b090*/  LDS.128 R40, [R0+0x5080] ;  /* 0x0050800000287984 */ /* 0x0002680000000c00 */
[----:B------:R1:W1:Y:S04]  /*b0a0*/  LDS.128 R64, [R0+0x5880] ;  /* 0x0058800000407984 */ /* 0x0002680000000c00 */
[----:B------:R1:W1:Y:S04]  /*b0b0*/  SHFL.IDX PT, R2, R25, RZ, 0x1c1f ;  /* 0x001c1fff19027589 */ /* 0x00026800000e0000 */
[----:B------:R1:W1:Y:S01]  /*b0c0*/  SHFL.IDX PT, R3, R10, RZ, 0x1c1f ;  /* 0x001c1fff0a037589 */ /* 0x00026200000e0000 */
[----:B------:R-:W-:Y:S05]  /*b0d0*/  @P0 BRA `(.L_x_39) ;  /* 0x0000014000000947 */ /* 0x000fea0003800000 */
[----:B---3--:R-:W3:Y:S01]  /*b0e0*/  LDS.128 R20, [R0+0x80] ;  /* 0x0000800000147984 */ /* 0x008ee20000000c00 */
[----:B------:R-:W-:-:S02]  /*b0f0*/  IADD3 R5, R6, 0x20, RZ ;  /* 0x0000002006057810 */ /* 0x000fc40007ffe0ff */
[C---:B------:R-:W-:Y:S01]  /*b100*/  IADD3 R7, R6.reuse, 0x40, RZ ;  /* 0x0000004006077810 */ /* 0x040fe20007ffe0ff */
[----:B------:R-:W5:Y:S01]  /*b110*/  LDS.128 R16, [R0+0x2080] ;  /* 0x0020800000107984 */ /* 0x000f620000000c00 */
[----:B------:R-:W-:Y:S02]  /*b120*/  ISETP.GE.AND P1, PT, R5, c[0x0][0x3c8], PT ;  /* 0x0000f20005007a0c */ /* 0x000fe40003f26270 */
[----:B------:R-:W-:Y:S01]  /*b130*/  ISETP.GE.AND P0, PT, R7, c[0x0][0x3c8], PT ;  /* 0x0000f20007007a0c */ /* 0x000fe20003f06270 */
[----:B------:R4:W2:Y:S01]  /*b140*/  LDS.128 R12, [R0+0x4080] ;  /* 0x00408000000c7984 */ /* 0x0008a20000000c00 */
[----:B------:R-:W-:-:S09]  /*b150*/  ISETP.GE.AND P2, PT, R6, c[0x0][0x3c8], PT ;  /* 0x0000f20006007a0c */ /* 0x000fd20003f46270 */
[----:B------:R-:W-:-:S04]  /*b160*/  @!P1 SHF.R.S32.HI R4, RZ, 0x1f, R5 ;  /* 0x0000001fff049819 */ /* 0x000fc80000011405 */
[----:B------:R-:W-:Y:S01]  /*b170*/  @!P1 LEA.HI R4, R4, R5, RZ, 0x3 ;  /* 0x0000000504049211 */ /* 0x000fe200078f18ff */
[----:B-1----:R-:W-:-:S03]  /*b180*/  @!P2 IMAD.WIDE R8, R6, 0x2, R2 ;  /* 0x000000020608a825 */ /* 0x002fc600078e0202 */
[----:B------:R-:W-:Y:S02]  /*b190*/  @!P1 LOP3.LUT R4, R4, 0xfffffff8, RZ, 0xc0, !PT ;  /* 0xfffffff804049812 */ /* 0x000fe400078ec0ff */
[----:B--2-4-:R-:W-:-:S03]  /*b1a0*/  @!P0 SHF.R.S32.HI R0, RZ, 0x1f, R7 ;  /* 0x0000001fff008819 */ /* 0x014fc60000011407 */
[----:B------:R-:W-:Y:S01]  /*b1b0*/  @!P1 IMAD.WIDE R4, R4, 0x2, R2 ;  /* 0x0000000204049825 */ /* 0x000fe200078e0202 */
[----:B------:R-:W-:-:S04]  /*b1c0*/  @!P0 LEA.HI R0, R0, R7, RZ, 0x3 ;  /* 0x0000000700008211 */ /* 0x000fc800078f18ff */
[----:B------:R-:W-:Y:S01]  /*b1d0*/  @!P0 LOP3.LUT R0, R0, 0xfffffff8, RZ, 0xc0, !PT ;  /* 0xfffffff800008812 */ /* 0x000fe200078ec0ff */
[----:B---3--:R1:W-:Y:S04]  /*b1e0*/  @!P2 ST.E.128 [R8.64], R20 ;  /* 0x000000140800a985 */ /* 0x0083e8000c101d06 */
[----:B------:R-:W-:Y:S01]  /*b1f0*/  @!P0 IMAD.WIDE R2, R0, 0x2, R2 ;  /* 0x0000000200028825 */ /* 0x000fe200078e0202 */
[----:B-----5:R1:W-:Y:S04]  /*b200*/  @!P1 ST.E.128 [R4.64], R16 ;  /* 0x0000001004009985 */ /* 0x0203e8000c101d06 */
[----:B------:R1:W-:Y:S02]  /*b210*/  @!P0 ST.E.128 [R2.64], R12 ;  /* 0x0000000c02008985 */ /* 0x0003e4000c101d06 */
.L_x_39:
[----:B---3--:R-:W-:Y:S05]  /*b220*/  BSYNC B0 ;  /* 0x0000000000007941 */ /* 0x008fea0003800000 */
.L_x_38:
[----:B-12---:R-:W-:Y:S01]  /*b230*/  IADD3 R0, R11, 0x20, RZ ;  /* 0x000000200b007810 */ /* 0x006fe20007ffe0ff */
[----:B------:R1:W2:Y:S01]  /*b240*/  SHFL.IDX PT, R3, R10, 0x1, 0x1c1f ;  /* 0x003c1f000a037f89 */ /* 0x0002a200000e0000 */
[----:B------:R-:W-:Y:S02]  /*b250*/  BSSY B0, `(.L_x_40) ;  /* 0x0000015000007945 */ /* 0x000fe40003800000 */
[----:B------:R-:W-:Y:S01]  /*b260*/  ISETP.GE.AND P0, PT, R0, R24, PT ;  /* 0x000000180000720c */ /* 0x000fe20003f06270 */
[----:B------:R1:W3:-:S12]  /*b270*/  SHFL.IDX PT, R2, R25, 0x1, 0x1c1f ;  /* 0x003c1f0019027f89 */ /* 0x0002d800000e0000 */
[----:B------:R-:W-:Y:S05]  /*b280*/  @P0 BRA `(.L_x_41) ;  /* 0x0000011000000947 */ /* 0x000fea0003800000 */
[C---:B------:R-:W-:Y:S02]  /*b290*/  IADD3 R5, R6.reuse, 0x20, RZ ;  /* 0x0000002006057810 */ /* 0x040fe40007ffe0ff */
[C---:B------:R-:W-:Y:S02]  /*b2a0*/  IADD3 R7, R6.reuse, 0x40, RZ ;  /* 0x0000004006077810 */ /* 0x040fe40007ffe0ff */
[----:B------:R-:W-:Y:S02]  /*b2b0*/  ISETP.GE.AND P1, PT, R5, c[0x0][0x3c8], PT ;  /* 0x0000f20005007a0c */ /* 0x000fe40003f26270 */
        /* <DEDUP_REMOVED lines=14> */
.L_x_41:
[----:B------:R-:W-:Y:S05]  /*b3a0*/  BSYNC B0 ;  /* 0x0000000000007941 */ /* 0x000fea0003800000 */
.L_x_40:
[----:B------:R-:W-:Y:S01]  /*b3b0*/  IADD3 R0, R11, 0x40, RZ ;  /* 0x000000400b007810 */ /* 0x000fe20007ffe0ff */
[----:B--2---:R2:W1:Y:S01]  /*b3c0*/  SHFL.IDX PT, R3, R10, 0x2, 0x1c1f ;  /* 0x005c1f000a037f89 */ /* 0x00446200000e0000 */
[----:B------:R-:W-:Y:S02]  /*b3d0*/  BSSY B0, `(.L_x_42) ;  /* 0x0000015000007945 */ /* 0x000fe40003800000 */
[----:B------:R-:W-:Y:S01]  /*b3e0*/  ISETP.GE.AND P0, PT, R0, R24, PT ;  /* 0x000000180000720c */ /* 0x000fe20003f06270 */
[----:B---3--:R2:W3:-:S12]  /*b3f0*/  SHFL.IDX PT, R2, R25, 0x2, 0x1c1f ;  /* 0x005c1f0019027f89 */ /* 0x0084d800000e0000 */
        /* <DEDUP_REMOVED lines=9> */
[--C-:B-1-3--:R-:W-:Y:S01]  /*b490*/  @!P2 IMAD.WIDE R8, R6, 0x2, R2.reuse ;  /* 0x000000020608a825 */ /* 0x10afe200078e0202 */
[----:B------:R-:W-:Y:S02]  /*b4a0*/  @!P0 LEA.HI R0, R0, R7, RZ, 0x3 ;  /* 0x0000000700008211 */ /* 0x000fe400078f18ff */
[----:B------:R-:W-:Y:S02]  /*b4b0*/  @!P1 LOP3.LUT R4, R4, 0xfffffff8, RZ, 0xc0, !PT ;  /* 0xfffffff804049812 */ /* 0x000fe400078ec0ff */
[----:B------:R-:W-:Y:S01]  /*b4c0*/  @!P0 LOP3.LUT R0, R0, 0xfffffff8, RZ, 0xc0, !PT ;  /* 0xfffffff800008812 */ /* 0x000fe200078ec0ff */
[----:B----4-:R1:W-:Y:S02]  /*b4d0*/  @!P2 ST.E.128 [R8.64], R48 ;  /* 0x000000300800a985 */ /* 0x0103e4000c101d06 */
[----:B------:R-:W-:-:S04]  /*b4e0*/  @!P1 IMAD.WIDE R4, R4, 0x2, R2 ;  /* 0x0000000204049825 */ /* 0x000fc800078e0202 */
[----:B------:R-:W-:Y:S01]  /*b4f0*/  @!P0 IMAD.WIDE R2, R0, 0x2, R2 ;  /* 0x0000000200028825 */ /* 0x000fe200078e0202 */
[----:B------:R1:W-:Y:S04]  /*b500*/  @!P1 ST.E.128 [R4.64], R44 ;  /* 0x0000002c04009985 */ /* 0x0003e8000c101d06 */
[----:B------:R1:W-:Y:S02]  /*b510*/  @!P0 ST.E.128 [R2.64], R40 ;  /* 0x0000002802008985 */ /* 0x0003e4000c101d06 */
.L_x_43:
[----:B------:R-:W-:Y:S05]  /*b520*/  BSYNC B0 ;  /* 0x0000000000007941 */ /* 0x000fea0003800000 */
.L_x_42:
[----:B------:R-:W-:Y:S01]  /*b530*/  IADD3 R0, R11, 0x60, RZ ;  /* 0x000000600b007810 */ /* 0x000fe20007ffe0ff */
[----:B-1----:R1:W2:Y:S03]  /*b540*/  SHFL.IDX PT, R3, R10, 0x3, 0x1c1f ;  /* 0x007c1f000a037f89 */ /* 0x0022a600000e0000 */
[----:B------:R-:W-:Y:S01]  /*b550*/  ISETP.GE.AND P0, PT, R0, R24, PT ;  /* 0x000000180000720c */ /* 0x000fe20003f06270 */
[----:B---3--:R1:W3:-:S12]  /*b560*/  SHFL.IDX PT, R2, R25, 0x3, 0x1c1f ;  /* 0x007c1f0019027f89 */ /* 0x0082d800000e0000 */
[----:B------:R-:W-:Y:S05]  /*b570*/  @P0 EXIT ;  /* 0x000000000000094d */ /* 0x000fea0003800000 */
[C---:B------:R-:W-:Y:S02]  /*b580*/  IADD3 R4, R6.reuse, 0x20, RZ ;  /* 0x0000002006047810 */ /* 0x040fe40007ffe0ff */
[----:B------:R-:W-:Y:S02]  /*b590*/  ISETP.GE.AND P1, PT, R6, c[0x0][0x3c8], PT ;  /* 0x0000f20006007a0c */ /* 0x000fe40003f26270 */
[----:B------:R-:W-:-:S11]  /*b5a0*/  ISETP.GE.AND P0, PT, R4, c[0x0][0x3c8], PT ;  /* 0x0000f20004007a0c */ /* 0x000fd60003f06270 */
[----:B--23--:R-:W-:Y:S02]  /*b5b0*/  @!P1 IMAD.WIDE R8, R6, 0x2, R2 ;  /* 0x0000000206089825 */ /* 0x00cfe400078e0202 */
[----:B------:R-:W-:-:S03]  /*b5c0*/  @!P0 SHF.R.S32.HI R0, RZ, 0x1f, R4 ;  /* 0x0000001fff008819 */ /* 0x000fc60000011404 */
[----:B------:R2:W-:Y:S01]  /*b5d0*/  @!P1 ST.E.128 [R8.64], R60 ;  /* 0x0000003c08009985 */ /* 0x0005e2000c101d06 */
[----:B------:R-:W-:-:S04]  /*b5e0*/  @!P0 LEA.HI R0, R0, R4, RZ, 0x3 ;  /* 0x0000000400008211 */ /* 0x000fc800078f18ff */
[----:B------:R-:W-:-:S05]  /*b5f0*/  @!P0 LOP3.LUT R0, R0, 0xfffffff8, RZ, 0xc0, !PT ;  /* 0xfffffff800008812 */ /* 0x000fca00078ec0ff */
[----:B------:R-:W-:Y:S01]  /*b600*/  @!P0 IMAD.WIDE R4, R0, 0x2, R2 ;  /* 0x0000000200048825 */ /* 0x000fe200078e0202 */
[----:B------:R-:W-:-:S04]  /*b610*/  IADD3 R0, R6, 0x40, RZ ;  /* 0x0000004006007810 */ /* 0x000fc80007ffe0ff */
[----:B------:R2:W-:Y:S01]  /*b620*/  @!P0 ST.E.128 [R4.64], R56 ;  /* 0x0000003804008985 */ /* 0x0005e2000c101d06 */
[----:B------:R-:W-:-:S13]  /*b630*/  ISETP.GE.AND P0, PT, R0, c[0x0][0x3c8], PT ;  /* 0x0000f20000007a0c */ /* 0x000fda0003f06270 */
[----:B------:R-:W-:Y:S05]  /*b640*/  @P0 EXIT ;  /* 0x000000000000094d */ /* 0x000fea0003800000 */
[----:B--2---:R-:W-:-:S04]  /*b650*/  SHF.R.S32.HI R4, RZ, 0x1f, R0 ;  /* 0x0000001fff047819 */ /* 0x004fc80000011400 */
[----:B------:R-:W-:-:S04]  /*b660*/  LEA.HI R0, R4, R0, RZ, 0x3 ;  /* 0x0000000004007211 */ /* 0x000fc800078f18ff */
[----:B------:R-:W-:-:S05]  /*b670*/  LOP3.LUT R0, R0, 0xfffffff8, RZ, 0xc0, !PT ;  /* 0xfffffff800007812 */ /* 0x000fca00078ec0ff */
[----:B------:R-:W-:-:S05]  /*b680*/  IMAD.WIDE R2, R0, 0x2, R2 ;  /* 0x0000000200027825 */ /* 0x000fca00078e0202 */
[----:B------:R-:W-:Y:S01]  /*b690*/  ST.E.128 [R2.64], R64 ;  /* 0x0000004002007985 */ /* 0x000fe2000c101d06 */
[----:B------:R-:W-:Y:S05]  /*b6a0*/  EXIT ;  /* 0x000000000000794d */ /* 0x000fea0003800000 */
.L_x_36:
[----:B------:R-:W2:Y:S01]  /*b6b0*/  LDL R8, [R1+0x2c] ;  /* 0x00002c0001087983 */ /* 0x000ea20000100800 */
[----:B------:R-:W-:Y:S01]  /*b6c0*/  ISETP.NE.U32.AND P1, PT, RZ, c[0x0][0x508], PT ;  /* 0x00014200ff007a0c */ /* 0x000fe20003f25070 */
[----:B------:R-:W-:Y:S01]  /*b6d0*/  IMAD.MOV.U32 R2, RZ, RZ, 0x4 ;  /* 0x00000004ff027424 */ /* 0x000fe200078e00ff */
[----:B------:R-:W-:Y:S02]  /*b6e0*/  ISETP.NE.U32.AND P0, PT, RZ, c[0x0][0x500], PT ;  /* 0x00014000ff007a0c */ /* 0x000fe40003f05070 */
[----:B------:R-:W-:Y:S02]  /*b6f0*/  ISETP.NE.AND.EX P1, PT, RZ, c[0x0][0x50c], PT, P1 ;  /* 0x00014300ff007a0c */ /* 0x000fe40003f25310 */
[----:B------:R-:W-:Y:S01]  /*b700*/  ISETP.NE.AND.EX P0, PT, RZ, c[0x0][0x504], PT, P0 ;  /* 0x00014100ff007a0c */ /* 0x000fe20003f05300 */
[----:B------:R-:W-:Y:S02]  /*b710*/  IMAD.MOV.U32 R13, RZ, RZ, c[0x0][0x388] ;  /* 0x0000e200ff0d7624 */ /* 0x000fe400078e00ff */
[----:B--2---:R-:W-:-:S08]  /*b720*/  IMAD.WIDE R6, R8, R2, c[0x0][0x500] ;  /* 0x0001400008067625 */ /* 0x004fd000078e0202 */
[----:B------:R-:W-:Y:S02]  /*b730*/  @P1 IMAD.WIDE R2, R8, R2, c[0x0][0x508] ;  /* 0x0001420008021625 */ /* 0x000fe400078e0202 */
[----:B------:R-:W2:Y:S04]  /*b740*/  @P0 LDG.E R0, [R6.64] ;  /* 0x0000000606000981 */ /* 0x000ea8000c1e1900 */
[----:B------:R1:W5:Y:S01]  /*b750*/  @P1 LDG.E R13, [R2.64] ;  /* 0x00000006020d1981 */ /* 0x000362000c1e1900 */
[----:B------:R-:W-:Y:S02]  /*b760*/  CS2R R4, SRZ ;  /* 0x0000000000047805 */ /* 0x000fe4000001ff00 */
[--C-:B--2---:R-:W-:Y:S01]  /*b770*/  @P0 SHF.R.S32.HI R5, RZ, 0x1f, R0.reuse ;  /* 0x0000001fff050819 */ /* 0x104fe20000011400 */
[----:B------:R-:W-:Y:S01]  /*b780*/  @P0 IMAD.MOV.U32 R4, RZ, RZ, R0 ;  /* 0x000000ffff040224 */ /* 0x000fe200078e0000 */
[----:B------:R-:W-:Y:S05]  /*b790*/  @P1 BRA `(.L_x_44) ;  /* 0x0000004000001947 */ /* 0x000fea0003800000 */
[----:B-1----:R-:W-:Y:S05]  /*b7a0*/  @!P0 BRA `(.L_x_44) ;  /* 0x0000003000008947 */ /* 0x002fea0003800000 */
[----:B------:R1:W2:Y:S04]  /*b7b0*/  LDG.E R0, [R6.64] ;  /* 0x0000000606007981 */ /* 0x0002a8000c1e1900 */
[----:B-1----:R-:W2:Y:S02]  /*b7c0*/  LDG.E R6, [R6.64+0x4] ;  /* 0x0000040606067981 */ /* 0x002ea4000c1e1900 */
[----:B--2--5:R-:W-:-:S02]  /*b7d0*/  IADD3 R13, -R0, R6, RZ ;  /* 0x00000006000d7210 */ /* 0x024fc40007ffe1ff */
.L_x_44:
[----:B-1----:R-:W1:Y:S01]  /*b7e0*/  S2R R11, SR_TID.X ;  /* 0x00000000000b7919 */ /* 0x002e620000002100 */
[----:B------:R-:W-:Y:S01]  /*b7f0*/  SHF.R.S32.HI R0, RZ, 0x1f, R8 ;  /* 0x0000001fff007819 */ /* 0x000fe20000011408 */
[----:B------:R-:W-:Y:S01]  /*b800*/  BSSY B0, `(.L_x_45) ;  /* 0x0000029000007945 */ /* 0x000fe20003800000 */
[----:B------:R-:W-:Y:S01]  /*b810*/  SEL R9, R8, RZ, !P0 ;  /* 0x000000ff08097207 */ /* 0x000fe20004000000 */
[----:B------:R-:W2:Y:S01]  /*b820*/  S2R R2, SR_CTAID.Y ;  /* 0x0000000000027919 */ /* 0x000ea20000002600 */
[----:B------:R-:W-:-:S03]  /*b830*/  SEL R10, R0, RZ, !P0 ;  /* 0x000000ff000a7207 */ /* 0x000fc60004000000 */
[----:B------:R-:W3:Y:S01]  /*b840*/  S2R R12, SR_CTAID.Y ;  /* 0x00000000000c7919 */ /* 0x000ee20000002600 */
[----:B-1----:R-:W-:Y:S02]  /*b850*/  ISETP.GE.AND P1, PT, R11, 0x80, PT ;  /* 0x000000800b00780c */ /* 0x002fe40003f26270 */
[----:B--2---:R-:W-:-:S11]  /*b860*/  SHF.R.S32.HI R14, RZ, 0x1f, R2 ;  /* 0x0000001fff0e7819 */ /* 0x004fd60000011402 */
[----:B------:R-:W-:Y:S05]  /*b870*/  @P1 BRA `(.L_x_46) ;  /* 0x0000021000001947 */ /* 0x000fea0003800000 */
[----:B---3--:R-:W1:Y:S01]  /*b880*/  S2R R8, SR_CTAID.X ;  /* 0x0000000000087919 */ /* 0x008e620000002500 */
[----:B-----5:R-:W-:Y:S01]  /*b890*/  IMAD R0, R13, c[0x0][0x4e8], RZ ;  /* 0x00013a000d007a24 */ /* 0x020fe200078e02ff */
[----:B-1----:R-:W-:-:S04]  /*b8a0*/  LEA R8, R8, R11, 0x7 ;  /* 0x0000000b08087211 */ /* 0x002fc800078e38ff */
[----:B------:R-:W-:-:S13]  /*b8b0*/  ISETP.GE.AND P0, PT, R8, R0, PT ;  /* 0x000000000800720c */ /* 0x000fda0003f06270 */
[----:B------:R-:W-:Y:S05]  /*b8c0*/  @P0 BRA `(.L_x_46) ;  /* 0x000001c000000947 */ /* 0x000fea0003800000 */
[----:B------:R-:W-:Y:S01]  /*b8d0*/  MOV R0, c[0x0][0x4e8] ;  /* 0x00013a0000007a02 */ /* 0x000fe20000000f00 */
[----:B------:R-:W-:Y:S01]  /*b8e0*/  IMAD R6, R14, c[0x0][0x490], RZ ;  /* 0x000124000e067a24 */ /* 0x000fe200078e02ff */
[----:B------:R-:W-:Y:S01]  /*b8f0*/  MOV R2, R4 ;  /* 0x0000000400027202 */ /* 0x000fe20000000f00 */
[----:B------:R-:W-:Y:S01]  /*b900*/  IMAD.MOV.U32 R3, RZ, RZ, R5 ;  /* 0x000000ffff037224 */ /* 0x000fe200078e0005 */
[----:B------:R-:W-:Y:S01]  /*b910*/  ISETP.NE.AND P0, PT, R0, 0x1, PT ;  /* 0x000000010000780c */ /* 0x000fe20003f05270 */
[C---:B------:R-:W-:Y:S01]  /*b920*/  IMAD R6, R12.reuse, c[0x0][0x494], R6 ;  /* 0x000125000c067a24 */ /* 0x040fe200078e0206 */
[----:B------:R-:W-:Y:S01]  /*b930*/  MOV R0, R8 ;  /* 0x0000000800007202 */ /* 0x000fe20000000f00 */
[----:B------:R-:W-:-:S05]  /*b940*/  IMAD.WIDE.U32 R2, R12, c[0x0][0x490], R2 ;  /* 0x000124000c027a25 */ /* 0x000fca00078e0002 */
[----:B------:R-:W-:-:S05]  /*b950*/  IADD3 R3, R6, R3, RZ ;  /* 0x0000000306037210 */ /* 0x000fca0007ffe0ff */
[----:B------:R-:W-:-:S04]  /*b960*/  @P0 IMAD.HI.U32 R7, R8, c[0x0][0x4ec], RZ ;  /* 0x00013b0008070a27 */ /* 0x000fc800078e00ff */
[----:B------:R-:W-:Y:S01]  /*b970*/  IMAD.WIDE.U32 R2, R9, c[0x0][0x498], R2 ;  /* 0x0001260009027a25 */ /* 0x000fe200078e0002 */
[----:B------:R-:W-:-:S03]  /*b980*/  @P0 SHF.R.U32.HI R0, RZ, c[0x0][0x4f0], R7 ;  /* 0x00013c00ff000a19 */ /* 0x000fc60000011607 */
[----:B------:R-:W-:Y:S01]  /*b990*/  IMAD R7, R10, c[0x0][0x498], RZ ;  /* 0x000126000a077a24 */ /* 0x000fe200078e02ff */
[----:B------:R-:W-:Y:S01]  /*b9a0*/  IADD3 R2, P0, R0, R2, RZ ;  /* 0x0000000200027210 */ /* 0x000fe20007f1e0ff */
[----:B------:R-:W-:Y:S02]  /*b9b0*/  IMAD.MOV R6, RZ, RZ, -R0 ;  /* 0x000000ffff067224 */ /* 0x000fe400078e0a00 */
[----:B------:R-:W-:Y:S02]  /*b9c0*/  IMAD R7, R9, c[0x0][0x49c], R7 ;  /* 0x0001270009077a24 */ /* 0x000fe400078e0207 */
[----:B------:R-:W-:Y:S01]  /*b9d0*/  IMAD R6, R6, c[0x0][0x4e8], R8 ;  /* 0x00013a0006067a24 */ /* 0x000fe200078e0208 */
[----:B------:R-:W-:-:S04]  /*b9e0*/  SHF.R.S32.HI R8, RZ, 0x1f, R0 ;  /* 0x0000001fff087819 */ /* 0x000fc80000011400 */
[----:B------:R-:W-:Y:S02]  /*b9f0*/  SHF.R.S32.HI R0, RZ, 0x1f, R6 ;  /* 0x0000001fff007819 */ /* 0x000fe40000011406 */
[----:B------:R-:W-:-:S03]  /*ba00*/  IADD3.X R3, R8, R3, R7, P0, !PT ;  /* 0x0000000308037210 */ /* 0x000fc600007fe407 */
[----:B------:R-:W-:Y:S02]  /*ba10*/  IMAD R0, R0, c[0x0][0x488], RZ ;  /* 0x0001220000007a24 */ /* 0x000fe400078e02ff */
[----:B------:R-:W-:-:S04]  /*ba20*/  IMAD.WIDE.U32 R2, R6, c[0x0][0x488], R2 ;  /* 0x0001220006027a25 */ /* 0x000fc800078e0002 */
[----:B------:R-:W-:Y:S01]  /*ba30*/  IMAD R0, R6, c[0x0][0x48c], R0 ;  /* 0x0001230006007a24 */ /* 0x000fe200078e0200 */
[----:B------:R-:W-:-:S04]  /*ba40*/  LEA R6, P0, R2, c[0x0][0x450], 0x2 ;  /* 0x0001140002067a11 */ /* 0x000fc800078010ff */
[----:B------:R-:W-:-:S04]  /*ba50*/  IADD3 R0, R3, R0, RZ ;  /* 0x0000000003007210 */ /* 0x000fc80007ffe0ff */
[----:B------:R-:W-:Y:S02]  /*ba60*/  LEA.HI.X R7, R2, c[0x0][0x454], R0, 0x2, P0 ;  /* 0x0001150002077a11 */ /* 0x000fe400000f1400 */
[----:B------:R-:W-:-:S05]  /*ba70*/  MOV R0, 0xff800000 ;  /* 0xff80000000007802 */ /* 0x000fca0000000f00 */
[----:B------:R1:W-:Y:S02]  /*ba80*/  STG.E [R6.64], R0 ;  /* 0x0000000006007986 */ /* 0x0003e4000c101906 */
.L_x_46:
[----:B---3--:R-:W-:Y:S05]  /*ba90*/  BSYNC B0 ;  /* 0x0000000000007941 */ /* 0x008fea0003800000 */
.L_x_45:
[----:B------:R-:W2:Y:S01]  /*baa0*/  S2R R15, SR_CTAID.X ;  /* 0x00000000000f7919 */ /* 0x000ea20000002500 */
[----:B-1----:R-:W-:Y:S01]  /*bab0*/  IMAD R0, R5, c[0x0][0x3a0], RZ ;  /* 0x0000e80005007a24 */ /* 0x002fe200078e02ff */
[----:B------:R-:W-:Y:S01]  /*bac0*/  SHF.R.S32.HI R5, RZ, 0x1f, R11 ;  /* 0x0000001fff057819 */ /* 0x000fe2000001140b */
[C---:B------:R-:W-:Y:S01]  /*bad0*/  IMAD.WIDE.U32 R2, R4.reuse, c[0x0][0x3a0], RZ ;  /* 0x0000e80004027a25 */ /* 0x040fe200078e00ff */
[----:B------:R-:W-:Y:S01]  /*bae0*/  MOV R6, c[0x0][0x4e8] ;  /* 0x00013a0000067a02 */ /* 0x000fe20000000f00 */
[----:B------:R-:W-:Y:S01]  /*baf0*/  BSSY B0, `(.L_x_47) ;  /* 0x000003b000007945 */ /* 0x000fe20003800000 */
[----:B------:R-:W-:Y:S01]  /*bb00*/  LEA.HI R5, R5, R11, RZ, 0x2 ;  /* 0x0000000b05057211 */ /* 0x000fe200078f10ff */
[----:B------:R-:W-:Y:S01]  /*bb10*/  IMAD R0, R4, c[0x0][0x3a4], R0 ;  /* 0x0000e90004007a24 */ /* 0x000fe200078e0200 */
[----:B------:R-:W-:Y:S01]  /*bb20*/  ISETP.NE.AND P0, PT, R6, 0x1, PT ;  /* 0x000000010600780c */ /* 0x000fe20003f05270 */
[----:B------:R-:W-:Y:S01]  /*bb30*/  IMAD R6, R10, c[0x0][0x3f0], RZ ;  /* 0x0000fc000a067a24 */ /* 0x000fe200078e02ff */
[----:B------:R-:W-:Y:S01]  /*bb40*/  LOP3.LUT R4, R5, 0xfffffffc, RZ, 0xc0, !PT ;  /* 0xfffffffc05047812 */ /* 0x000fe200078ec0ff */
[----:B-----5:R-:W-:Y:S01]  /*bb50*/  IMAD R13, R13, c[0x0][0x4e8], RZ ;  /* 0x00013a000d0d7a24 */ /* 0x020fe200078e02ff */
[----:B------:R-:W-:Y:S01]  /*bb60*/  IADD3 R3, R3, R0, RZ ;  /* 0x0000000003037210 */ /* 0x000fe20007ffe0ff */
[----:B------:R-:W-:-:S02]  /*bb70*/  IMAD R0, R14, c[0x0][0x3e8], RZ ;  /* 0x0000fa000e007a24 */ /* 0x000fc400078e02ff */
[----:B------:R-:W-:Y:S01]  /*bb80*/  IMAD.IADD R8, R11, 0x1, -R4 ;  /* 0x000000010b087824 */ /* 0x000fe200078e0a04 */
[----:B------:R-:W-:Y:S01]  /*bb90*/  SHF.R.S32.HI R11, RZ, 0x2, R5 ;  /* 0x00000002ff0b7819 */ /* 0x000fe20000011405 */
[C---:B------:R-:W-:Y:S02]  /*bba0*/  IMAD R0, R12.reuse, c[0x0][0x3ec], R0 ;  /* 0x0000fb000c007a24 */ /* 0x040fe400078e0200 */
[----:B------:R-:W-:Y:S01]  /*bbb0*/  IMAD.WIDE.U32 R2, R12, c[0x0][0x3e8], R2 ;  /* 0x0000fa000c027a25 */ /* 0x000fe200078e0002 */
[----:B------:R-:W-:-:S03]  /*bbc0*/  LEA R4, R8, R11, 0x5 ;  /* 0x0000000b08047211 */ /* 0x000fc600078e28ff */
[----:B------:R-:W-:Y:S01]  /*bbd0*/  IMAD R7, R9, c[0x0][0x3f4], R6 ;  /* 0x0000fd0009077a24 */ /* 0x000fe200078e0206 */
[----:B------:R-:W-:Y:S01]  /*bbe0*/  IADD3 R3, R0, R3, RZ ;  /* 0x0000000300037210 */ /* 0x000fe20007ffe0ff */
[C---:B--2---:R-:W-:Y:S01]  /*bbf0*/  IMAD R4, R15.reuse, 0x80, R4 ;  /* 0x000000800f047824 */ /* 0x044fe200078e0204 */
[----:B------:R-:W-:-:S03]  /*bc00*/  LEA R11, R15, R11, 0x7 ;  /* 0x0000000b0f0b7211 */ /* 0x000fc600078e38ff */
[----:B------:R-:W-:Y:S01]  /*bc10*/  @P0 IMAD.HI.U32 R5, R4, c[0x0][0x4ec], RZ ;  /* 0x00013b0004050a27 */ /* 0x000fe200078e00ff */
[----:B------:R-:W-:-:S03]  /*bc20*/  MOV R0, R4 ;  /* 0x0000000400007202 */ /* 0x000fc60000000f00 */
[----:B------:R-:W-:Y:S01]  /*bc30*/  IMAD.WIDE.U32 R2, R9, c[0x0][0x3f0], R2 ;  /* 0x0000fc0009027a25 */ /* 0x000fe200078e0002 */
[----:B------:R-:W-:-:S04]  /*bc40*/  @P0 SHF.R.U32.HI R0, RZ, c[0x0][0x4f0], R5 ;  /* 0x00013c00ff000a19 */ /* 0x000fc80000011605 */
[--C-:B------:R-:W-:Y:S01]  /*bc50*/  SHF.R.S32.HI R6, RZ, 0x1f, R0.reuse ;  /* 0x0000001fff067819 */ /* 0x100fe20000011400 */
[----:B------:R-:W-:Y:S01]  /*bc60*/  IMAD.MOV R5, RZ, RZ, -R0 ;  /* 0x000000ffff057224 */ /* 0x000fe200078e0a00 */
[----:B------:R-:W-:-:S03]  /*bc70*/  IADD3 R3, R3, R7, RZ ;  /* 0x0000000703037210 */ /* 0x000fc60007ffe0ff */
[----:B------:R-:W-:Y:S02]  /*bc80*/  IMAD R6, R6, c[0x0][0x3e0], RZ ;  /* 0x0000f80006067a24 */ /* 0x000fe400078e02ff */
[----:B------:R-:W-:Y:S02]  /*bc90*/  IMAD R5, R5, c[0x0][0x4e8], R4 ;  /* 0x00013a0005057a24 */ /* 0x000fe400078e0204 */
[----:B------:R-:W-:-:S03]  /*bca0*/  IMAD.WIDE.U32 R2, R0, c[0x0][0x3e0], R2 ;  /* 0x0000f80000027a25 */ /* 0x000fc600078e0002 */
[----:B------:R-:W-:Y:S01]  /*bcb0*/  SHF.R.S32.HI R4, RZ, 0x1f, R5 ;  /* 0x0000001fff047819 */ /* 0x000fe20000011405 */
[----:B------:R-:W-:-:S05]  /*bcc0*/  IMAD R0, R0, c[0x0][0x3e4], R6 ;  /* 0x0000f90000007a24 */ /* 0x000fca00078e0206 */
[----:B------:R-:W-:Y:S01]  /*bcd0*/  IADD3 R3, R3, R0, RZ ;  /* 0x0000000003037210 */ /* 0x000fe20007ffe0ff */
[----:B------:R-:W-:-:S04]  /*bce0*/  IMAD R0, R4, c[0x0][0x3d8], RZ ;  /* 0x0000f60004007a24 */ /* 0x000fc800078e02ff */
[C---:B------:R-:W-:Y:S02]  /*bcf0*/  IMAD R0, R5.reuse, c[0x0][0x3dc], R0 ;  /* 0x0000f70005007a24 */ /* 0x040fe400078e0200 */
[----:B------:R-:W-:-:S04]  /*bd00*/  IMAD.WIDE.U32 R2, R5, c[0x0][0x3d8], R2 ;  /* 0x0000f60005027a25 */ /* 0x000fc800078e0002 */
[----:B------:R-:W-:Y:S01]  /*bd10*/  IMAD.IADD R0, R3, 0x1, R0 ;  /* 0x0000000103007824 */ /* 0x000fe200078e0200 */
[----:B------:R-:W-:-:S04]  /*bd20*/  LEA R14, P0, R2, c[0x0][0x380], 0x1 ;  /* 0x0000e000020e7a11 */ /* 0x000fc800078008ff */
[----:B------:R-:W-:Y:S02]  /*bd30*/  LEA.HI.X R12, R2, c[0x0][0x384], R0, 0x1, P0 ;  /* 0x0000e100020c7a11 */ /* 0x000fe400000f0c00 */
[----:B------:R-:W-:Y:S01]  /*bd40*/  ISETP.GE.AND P0, PT, R11, R13, PT ;  /* 0x0000000d0b00720c */ /* 0x000fe20003f06270 */
[----:B------:R1:W2:Y:S01]  /*bd50*/  SHFL.IDX PT, R2, R14, RZ, 0x1c1f ;  /* 0x001c1fff0e027589 */ /* 0x0002a200000e0000 */
[----:B------:R-:W-:-:S03]  /*bd60*/  SHF.L.U32 R0, R8, 0x3, RZ ;  /* 0x0000000308007819 */ /* 0x000fc600000006ff */
[----:B------:R1:W3:Y:S01]  /*bd70*/  SHFL.IDX PT, R3, R12, RZ, 0x1c1f ;  /* 0x001c1fff0c037589 */ /* 0x0002e200000e0000 */
[C---:B------:R-:W-:Y:S02]  /*bd80*/  IADD3 R9, R0.reuse, 0x20, RZ ;  /* 0x0000002000097810 */ /* 0x040fe40007ffe0ff */
[----:B------:R-:W-:-:S05]  /*bd90*/  IADD3 R10, R0, 0x40, RZ ;  /* 0x00000040000a7810 */ /* 0x000fca0007ffe0ff */
[----:B------:R-:W-:Y:S05]  /*bda0*/  @P0 BRA `(.L_x_48) ;  /* 0x000000f000000947 */ /* 0x000fea0003800000 */
        /* <DEDUP_REMOVED lines=10> */
[----:B------:R2:W-:Y:S02]  /*be50*/  @!P2 ST.E.128 [R6.64], RZ ;  /* 0x000000ff0600a985 */ /* 0x0005e4000c101d06 */
[----:B------:R-:W-:-:S04]  /*be60*/  @!P1 IMAD.WIDE R4, R5, 0x2, R2 ;  /* 0x0000000205049825 */ /* 0x000fc800078e0202 */
[----:B------:R-:W-:Y:S01]  /*be70*/  @!P0 IMAD.WIDE R2, R8, 0x2, R2 ;  /* 0x0000000208028825 */ /* 0x000fe200078e0202 */
[----:B------:R2:W-:Y:S04]  /*be80*/  @!P1 ST.E.128 [R4.64], RZ ;  /* 0x000000ff04009985 */ /* 0x0005e8000c101d06 */
[----:B------:R2:W-:Y:S02]  /*be90*/  @!P0 ST.E.128 [R2.64], RZ ;  /* 0x000000ff02008985 */ /* 0x0005e4000c101d06 */
.L_x_48:
[----:B------:R-:W-:Y:S05]  /*bea0*/  BSYNC B0 ;  /* 0x0000000000007941 */ /* 0x000fea0003800000 */
.L_x_47:
[----:B--2---:R-:W-:Y:S01]  /*beb0*/  IADD3 R4, R11, 0x20, RZ ;  /* 0x000000200b047810 */ /* 0x004fe20007ffe0ff */
[----:B---3--:R2:W3:Y:S01]  /*bec0*/  SHFL.IDX PT, R3, R12, 0x1, 0x1c1f ;  /* 0x003c1f000c037f89 */ /* 0x0084e200000e0000 */
[----:B------:R-:W-:Y:S02]  /*bed0*/  BSSY B0, `(.L_x_49) ;  /* 0x0000013000007945 */ /* 0x000fe40003800000 */
[----:B------:R-:W-:Y:S01]  /*bee0*/  ISETP.GE.AND P0, PT, R4, R13, PT ;  /* 0x0000000d0400720c */ /* 0x000fe20003f06270 */
[----:B------:R2:W4:-:S12]  /*bef0*/  SHFL.IDX PT, R2, R14, 0x1, 0x1c1f ;  /* 0x003c1f000e027f89 */ /* 0x00051800000e0000 */
[----:B------:R-:W-:Y:S05]  /*bf00*/  @P0 BRA `(.L_x_50) ;  /* 0x000000f000000947 */ /* 0x000fea0003800000 */
[----:B------:R-:W-:Y:S02]  /*bf10*/  ISETP.GE.AND P1, PT, R9, c[0x0][0x3c8], PT ;  /* 0x0000f20009007a0c */ /* 0x000fe40003f26270 */
        /* <DEDUP_REMOVED lines=14> */
.L_x_50:
[----:B------:R-:W-:Y:S05]  /*c000*/  BSYNC B0 ;  /* 0x0000000000007941 */ /* 0x000fea0003800000 */
.L_x_49:
[----:B---3--:R-:W-:Y:S01]  /*c010*/  IADD3 R4, R11, 0x40, RZ ;  /* 0x000000400b047810 */ /* 0x008fe20007ffe0ff */
[----:B------:R3:W1:Y:S01]  /*c020*/  SHFL.IDX PT, R3, R12, 0x2, 0x1c1f ;  /* 0x005c1f000c037f89 */ /* 0x00066200000e0000 */
[----:B------:R-:W-:Y:S02]  /*c030*/  BSSY B0, `(.L_x_51) ;  /* 0x0000013000007945 */ /* 0x000fe40003800000 */
[----:B------:R-:W-:Y:S01]  /*c040*/  ISETP.GE.AND P0, PT, R4, R13, PT ;  /* 0x0000000d0400720c */ /* 0x000fe20003f06270 */
[----:B----4-:R3:W4:-:S12]  /*c050*/  SHFL.IDX PT, R2, R14, 0x2, 0x1c1f ;  /* 0x005c1f000e027f89 */ /* 0x01071800000e0000 */
[----:B------:R-:W-:Y:S05]  /*c060*/  @P0 BRA `(.L_x_52) ;  /* 0x000000f000000947 */ /* 0x000fea0003800000 */
[----:B------:R-:W-:Y:S02]  /*c070*/  ISETP.GE.AND P1, PT, R9, c[0x0][0x3c8], PT ;  /* 0x0000f20009007a0c */ /* 0x000fe40003f26270 */
[----:B------:R-:W-:Y:S02]  /*c080*/  ISETP.GE.AND P0, PT, R10, c[0x0][0x3c8], PT ;  /* 0x0000f2000a007a0c */ /* 0x000fe40003f06270 */
[----:B------:R-:W-:-:S09]  /*c090*/  ISETP.GE.AND P2, PT, R0, c[0x0][0x3c8], PT ;  /* 0x0000f20000007a0c */ /* 0x000fd20003f46270 */
[----:B------:R-:W-:Y:S02]  /*c0a0*/  @!P1 SHF.R.S32.HI R5, RZ, 0x1f, R9 ;  /* 0x0000001fff059819 */ /* 0x000fe40000011409 */
[----:B------:R-:W-:Y:S02]  /*c0b0*/  @!P0 SHF.R.S32.HI R4, RZ, 0x1f, R10 ;  /* 0x0000001fff048819 */ /* 0x000fe4000001140a */
[----:B------:R-:W-:Y:S01]  /*c0c0*/  @!P1 LEA.HI R5, R5, R9, RZ, 0x3 ;  /* 0x0000000905059211 */ /* 0x000fe200078f18ff */
[--C-:B-1--4-:R-:W-:Y:S01]  /*c0d0*/  @!P2 IMAD.WIDE R6, R0, 0x2, R2.reuse ;  /* 0x000000020006a825 */ /* 0x112fe200078e0202 */
        /* <DEDUP_REMOVED lines=8> */
.L_x_52:
[----:B------:R-:W-:Y:S05]  /*c160*/  BSYNC B0 ;  /* 0x0000000000007941 */ /* 0x000fea0003800000 */
.L_x_51:
[----:B-1----:R-:W-:Y:S01]  /*c170*/  IADD3 R4, R11, 0x60, RZ ;  /* 0x000000600b047810 */ /* 0x002fe20007ffe0ff */
[----:B------:R1:W2:Y:S03]  /*c180*/  SHFL.IDX PT, R3, R12, 0x3, 0x1c1f ;  /* 0x007c1f000c037f89 */ /* 0x0002a600000e0000 */
[----:B------:R-:W-:Y:S01]  /*c190*/  ISETP.GE.AND P0, PT, R4, R13, PT ;  /* 0x0000000d0400720c */ /* 0x000fe20003f06270 */
[----:B----4-:R1:W4:-:S12]  /*c1a0*/  SHFL.IDX PT, R2, R14, 0x3, 0x1c1f ;  /* 0x007c1f000e027f89 */ /* 0x01031800000e0000 */
[----:B------:R-:W-:Y:S05]  /*c1b0*/  @P0 EXIT ;  /* 0x000000000000094d */ /* 0x000fea0003800000 */
[----:B------:R-:W-:Y:S02]  /*c1c0*/  ISETP.GE.AND P0, PT, R9, c[0x0][0x3c8], PT ;  /* 0x0000f20009007a0c */ /* 0x000fe40003f06270 */
[----:B------:R-:W-:-:S11]  /*c1d0*/  ISETP.GE.AND P1, PT, R0, c[0x0][0x3c8], PT ;  /* 0x0000f20000007a0c */ /* 0x000fd60003f26270 */
[----:B------:R-:W-:Y:S02]  /*c1e0*/  @!P0 SHF.R.S32.HI R4, RZ, 0x1f, R9 ;  /* 0x0000001fff048819 */ /* 0x000fe40000011409 */
[----:B--2-4-:R-:W-:Y:S02]  /*c1f0*/  @!P1 IMAD.WIDE R6, R0, 0x2, R2 ;  /* 0x0000000200069825 */ /* 0x014fe400078e0202 */
[----:B------:R-:W-:-:S03]  /*c200*/  @!P0 LEA.HI R4, R4, R9, RZ, 0x3 ;  /* 0x0000000904048211 */ /* 0x000fc600078f18ff */
[----:B------:R2:W-:Y:S01]  /*c210*/  @!P1 ST.E.128 [R6.64], RZ ;  /* 0x000000ff06009985 */ /* 0x0005e2000c101d06 */
[----:B------:R-:W-:-:S05]  /*c220*/  @!P0 LOP3.LUT R4, R4, 0xfffffff8, RZ, 0xc0, !PT ;  /* 0xfffffff804048812 */ /* 0x000fca00078ec0ff */
[----:B------:R-:W-:-:S05]  /*c230*/  @!P0 IMAD.WIDE R4, R4, 0x2, R2 ;  /* 0x0000000204048825 */ /* 0x000fca00078e0202 */
[----:B------:R2:W-:Y:S01]  /*c240*/  @!P0 ST.E.128 [R4.64], RZ ;  /* 0x000000ff04008985 */ /* 0x0005e2000c101d06 */
[----:B------:R-:W-:-:S13]  /*c250*/  ISETP.GE.AND P0, PT, R10, c[0x0][0x3c8], PT ;  /* 0x0000f2000a007a0c */ /* 0x000fda0003f06270 */
[----:B------:R-:W-:Y:S05]  /*c260*/  @P0 EXIT ;  /* 0x000000000000094d */ /* 0x000fea0003800000 */
[----:B------:R-:W-:-:S04]  /*c270*/  SHF.R.S32.HI R0, RZ, 0x1f, R10 ;  /* 0x0000001fff007819 */ /* 0x000fc8000001140a */
[----:B------:R-:W-:-:S04]  /*c280*/  LEA.HI R0, R0, R10, RZ, 0x3 ;  /* 0x0000000a00007211 */ /* 0x000fc800078f18ff */
[----:B------:R-:W-:-:S05]  /*c290*/  LOP3.LUT R0, R0, 0xfffffff8, RZ, 0xc0, !PT ;  /* 0xfffffff800007812 */ /* 0x000fca00078ec0ff */
[----:B------:R-:W-:-:S05]  /*c2a0*/  IMAD.WIDE R2, R0, 0x2, R2 ;  /* 0x0000000200027825 */ /* 0x000fca00078e0202 */
[----:B------:R-:W-:Y:S01]  /*c2b0*/  ST.E.128 [R2.64], RZ ;  /* 0x000000ff02007985 */ /* 0x000fe2000c101d06 */
[----:B------:R-:W-:Y:S05]  /*c2c0*/  EXIT ;  /* 0x000000000000794d */ /* 0x000fea0003800000 */
.L_x_53:
        /* <DEDUP_REMOVED lines=11> */
.L_x_856:


//--------------------- .text._ZN7cutlass13device_kernelIN5flash19enable_sm80_to_sm89INS1_16FlashAttnFwdSm80INS1_25CollectiveMainloopFwdSm80ILi4ELi1ELb0EN4cute5tupleIJNS5_1CILi128EEENS7_ILi64EEENS7_ILi96EEEEEELi96ENS_10bfloat16_tEfNS_4arch4Sm80ELb0ELb0ELb1ELb1ELb1ELb1ELb1ELb0EEENS1_21CollectiveEpilogueFwdINS6_IJS8_SA_S9_EEENS6_IJNS7_ILi1EEESI_SI_EEESC_SE_Li128ELb1ELb1ELb0ELb0EEENS1_19SingleTileSchedulerILb1ELb0ELb1ELi128EEEEEEEEEvNT_6ParamsE --------------------------
	.section	.text._ZN7cutlass13device_kernelIN5flash19enable_sm80_to_sm89INS1_16FlashAttnFwdSm80INS1_25CollectiveMainloopFwdSm80ILi4ELi1ELb0EN4cute5tupleIJNS5_1CILi128EEENS7_ILi64EEENS7_ILi96EEEEEELi96ENS_10bfloat16_tEfNS_4arch4Sm80ELb0ELb0ELb1ELb1ELb1ELb1ELb1ELb0EEENS1_21CollectiveEpilogueFwdINS6_IJS8_SA_S9_EEENS6_IJNS7_ILi1EEESI_SI_EEESC_SE_Li128ELb1ELb1ELb0ELb0EEENS1_19SingleTileSchedulerILb1ELb0ELb1ELi128EEEEEEEEEvNT_6ParamsE,"ax",@progbits
	.sectioninfo	@"SHI_REGISTERS=255"
	.align	128
.text._ZN7cutlass13device_kernelIN5flash19enable_sm80_to_sm89INS1_16FlashAttnFwdSm80INS1_25CollectiveMainloopFwdSm80ILi4ELi1ELb0EN4cute5tupleIJNS5_1CILi128EEENS7_ILi64EEENS7_ILi96EEEEEELi96ENS_10bfloat16_tEfNS_4arch4Sm80ELb0ELb0ELb1ELb1ELb1ELb1ELb1ELb0EEENS1_21CollectiveEpilogueFwdINS6_IJS8_SA_S9_EEENS6_IJNS7_ILi1EEESI_SI_EEESC_SE_Li128ELb1ELb1ELb0ELb0EEENS1_19SingleTileSchedulerILb1ELb0ELb1ELi128EEEEEEEEEvNT_6ParamsE:
        .type           _ZN7cutlass13device_kernelIN5flash19enable_sm80_to_sm89INS1_16FlashAttnFwdSm80INS1_25CollectiveMainloopFwdSm80ILi4ELi1ELb0EN4cute5tupleIJNS5_1CILi128EEENS7_ILi64EEENS7_ILi96EEEEEELi96ENS_10bfloat16_tEfNS_4arch4Sm80ELb0ELb0ELb1ELb1ELb1ELb1ELb1ELb0EEENS1_21CollectiveEpilogueFwdINS6_IJS8_SA_S9_EEENS6_IJNS7_ILi1EEESI_SI_EEESC_SE_Li128ELb1ELb1ELb0ELb0EEENS1_19SingleTileSchedulerILb1ELb0ELb1ELi128EEEEEEEEEvNT_6ParamsE,@function
        .size           _ZN7cutlass13device_kernelIN5flash19enable_sm80_to_sm89INS1_16FlashAttnFwdSm80INS1_25CollectiveMainloopFwdSm80ILi4ELi1ELb0EN4cute5tupleIJNS5_1CILi128EEENS7_ILi64EEENS7_ILi96EEEEEELi96ENS_10bfloat16_tEfNS_4arch4Sm80ELb0ELb0ELb1ELb1ELb1ELb1ELb1ELb0EEENS1_21CollectiveEpilogueFwdINS6_IJS8_SA_S9_EEENS6_IJNS7_ILi1EEESI_SI_EEESC_SE_Li128ELb1ELb1ELb0ELb0EEENS1_19SingleTileSchedulerILb1ELb0ELb1ELi128EEEEEEEEEvNT_6ParamsE,(.L_x_857 - _ZN7cutlass13device_kernelIN5flash19enable_sm80_to_sm89INS1_16FlashAttnFwdSm80INS1_25CollectiveMainloopFwdSm80ILi4ELi1ELb0EN4cute5tupleIJNS5_1CILi128EEENS7_ILi64EEENS7_ILi96EEEEEELi96ENS_10bfloat16_tEfNS_4arch4Sm80ELb0ELb0ELb1ELb1ELb1ELb1ELb1ELb0EEENS1_21CollectiveEpilogueFwdINS6_IJS8_SA_S9_EEENS6_IJNS7_ILi1EEESI_SI_EEESC_SE_Li128ELb1ELb1ELb0ELb0EEENS1_19SingleTileSchedulerILb1ELb0ELb1ELi128EEEEEEEEEvNT_6ParamsE)
        .other          _ZN7cutlass13device_kernelIN5flash19enable_sm80_to_sm89INS1_16FlashAttnFwdSm80INS1_25CollectiveMainloopFwdSm80ILi4ELi1ELb0EN4cute5tupleIJNS5_1CILi128EEENS7_ILi64EEENS7_ILi96EEEEEELi96ENS_10bfloat16_tEfNS_4arch4Sm80ELb0ELb0ELb1ELb1ELb1ELb1ELb1ELb0EEENS1_21CollectiveEpilogueFwdINS6_IJS8_SA_S9_EEENS6_IJNS7_ILi1EEESI_SI_EEESC_SE_Li128ELb1ELb1ELb0ELb0EEENS1_19SingleTileSchedulerILb1ELb0ELb1ELi128EEEEEEEEEvNT_6ParamsE,@"STO_CUDA_ENTRY STV_DEFAULT"
_ZN7cutlass13device_kernelIN5flash19enable_sm80_to_sm89INS1_16FlashAttnFwdSm80INS1_25CollectiveMainloopFwdSm80ILi4ELi1ELb0EN4cute5tupleIJNS5_1CILi128EEENS7_ILi64EEENS7_ILi96EEEEEELi96ENS_10bfloat16_tEfNS_4arch4Sm80ELb0ELb0ELb1ELb1ELb1ELb1ELb1ELb0EEENS1_21CollectiveEpilogueFwdINS6_IJS8_SA_S9_EEENS6_IJNS7_ILi1EEESI_SI_EEESC_SE_Li128ELb1ELb1ELb0ELb0EEENS1_19SingleTileSchedulerILb1ELb0ELb1ELi128EEEEEEEEEvNT_6ParamsE:
        /* <DEDUP_REMOVED lines=17> */
.L_x_55:
        /* <DEDUP_REMOVED lines=8> */
.L_x_57:
[----:B------:R-:W-:-:S05]  /*0190*/  MOV R0, c[0x0][0x54c] ;  /* 0x0001530000007a02 */ /* 0x000fca0000000f00 */
.L_x_56:
[----:B-----5:R-:W-:Y:S01]  /*01a0*/  IMAD R0, R0, c[0x0][0x548], RZ ;  /* 0x0001520000007a24 */ /* 0x020fe200078e02ff */
[----:B-1----:R-:W-:-:S04]  /*01b0*/  SHF.L.U32 R2, R177, 0x7, RZ ;  /* 0x00000007b1027819 */ /* 0x002fc800000006ff */
[----:B------:R-:W-:-:S04]  /*01c0*/  ISETP.GE.AND P0, PT, R2, R0, PT ;  /* 0x000000000200720c */ /* 0x000fc80003f06270 */
[----:B------:R-:W-:-:S05]  /*01d0*/  SEL R0, R5, 0xffffffff, !P0 ;  /* 0xffffffff05007807 */ /* 0x000fca0004000000 */
[----:B------:R1:W-:Y:S01]  /*01e0*/  STL [R1+0x20], R0 ;  /* 0x0000200001007387 */ /* 0x0003e20000100800 */
[----:B------:R-:W-:Y:S05]  /*01f0*/  BRA `(.L_x_58) ;  /* 0x0000013000007947 */ /* 0x000fea0003800000 */
.L_x_54:
[----:B---3--:R-:W-:-:S04]  /*0200*/  ISETP.NE.U32.AND P0, PT, RZ, c[0x0][0x568], PT ;  /* 0x00015a00ff007a0c */ /* 0x008fc80003f05070 */
[----:B------:R-:W-:-:S13]  /*0210*/  ISETP.NE.AND.EX P0, PT, RZ, c[0x0][0x56c], PT, P0 ;  /* 0x00015b00ff007a0c */ /* 0x000fda0003f05300 */
[----:B------:R-:W-:Y:S05]  /*0220*/  @!P0 BRA `(.L_x_59) ;  /* 0x0000002000008947 */ /* 0x000fea0003800000 */
[----:B------:R1:W5:Y:S01]  /*0230*/  LDG.E R0, [R2.64] ;  /* 0x0000000602007981 */ /* 0x000362000c1e1900 */
[----:B------:R-:W-:Y:S05]  /*0240*/  BRA `(.L_x_60) ;  /* 0x0000009000007947 */ /* 0x000fea0003800000 */
.L_x_59:
        /* <DEDUP_REMOVED lines=8> */
.L_x_61:
[----:B------:R-:W-:-:S05]  /*02d0*/  MOV R0, c[0x0][0x54c] ;  /* 0x0001530000007a02 */ /* 0x000fca0000000f00 */
.L_x_60:
[----:B-----5:R-:W-:Y:S01]  /*02e0*/  IMAD R0, R0, c[0x0][0x548], RZ ;  /* 0x0001520000007a24 */ /* 0x020fe200078e02ff */
[----:B-1----:R-:W-:-:S04]  /*02f0*/  SHF.L.U32 R2, R177, 0x7, RZ ;  /* 0x00000007b1027819 */ /* 0x002fc800000006ff */
[----:B------:R-:W-:-:S04]  /*0300*/  ISETP.GE.AND P0, PT, R2, R0, PT ;  /* 0x000000000200720c */ /* 0x000fc80003f06270 */
[----:B------:R-:W-:-:S05]  /*0310*/  SEL R0, R5, 0xffffffff, !P0 ;  /* 0xffffffff05007807 */ /* 0x000fca0004000000 */
[----:B------:R1:W-:Y:S04]  /*0320*/  STL [R1+0x20], R0 ;  /* 0x0000200001007387 */ /* 0x0003e80000100800 */
.L_x_58:
[----:B------:R-:W2:Y:S02]  /*0330*/  LDL R38, [R1+0x20] ;  /* 0x0000200001267983 */ /* 0x000ea40000100800 */
[----:B--2---:R-:W-:-:S13]  /*0340*/  ISETP.GE.AND P0, PT, R38, RZ, PT ;  /* 0x000000ff2600720c */ /* 0x004fda0003f06270 */
[----:B------:R-:W-:Y:S05]  /*0350*/  @!P0 EXIT ;  /* 0x000000000000894d */ /* 0x000fea0003800000 */
[----:B------:R-:W-:Y:S01]  /*0360*/  ISETP.NE.U32.AND P0, PT, RZ, c[0x0][0x370], PT ;  /* 0x0000dc00ff007a0c */ /* 0x000fe20003f05070 */
[----:B------:R-:W-:Y:S01]  /*0370*/  CS2R R14, SRZ ;  /* 0x00000000000e7805 */ /* 0x000fe2000001ff00 */
[----:B------:R-:W-:Y:S01]  /*0380*/  ISETP.NE.U32.AND P1, PT, RZ, c[0x0][0x360], PT ;  /* 0x0000d800ff007a0c */ /* 0x000fe20003f25070 */
[----:B------:R-:W-:Y:S01]  /*0390*/  IMAD.MOV.U32 R159, RZ, RZ, RZ ;  /* 0x000000ffff9f7224 */ /* 0x000fe200078e00ff */
[----:B------:R-:W-:Y:S01]  /*03a0*/  ISETP.NE.AND.EX P2, PT, RZ, c[0x0][0x374], PT, P0 ;  /* 0x0000dd00ff007a0c */ /* 0x000fe20003f45300 */
[----:B------:R-:W-:Y:S01]  /*03b0*/  IMAD.MOV.U32 R12, RZ, RZ, RZ ;  /* 0x000000ffff0c7224 */ /* 0x000fe200078e00ff */
[----:B------:R-:W-:Y:S01]  /*03c0*/  ISETP.NE.AND.EX P0, PT, RZ, c[0x0][0x364], PT, P1 ;  /* 0x0000d900ff007a0c */ /* 0x000fe20003f05310 */
[CC--:B------:R-:W-:Y:S01]  /*03d0*/  IMAD.WIDE R6, R38.reuse, R13.reuse, c[0x0][0x348] ;  /* 0x0000d20026067625 */ /* 0x0c0fe200078e020d */
[----:B------:R-:W-:Y:S02]  /*03e0*/  ISETP.NE.U32.AND P1, PT, RZ, c[0x0][0x348], PT ;  /* 0x0000d200ff007a0c */ /* 0x000fe40003f25070 */
[----:B------:R-:W-:Y:S01]  /*03f0*/  ISETP.NE.U32.AND P3, PT, RZ, c[0x0][0x350], PT ;  /* 0x0000d400ff007a0c */ /* 0x000fe20003f65070 */
[----:B------:R-:W-:Y:S01]  /*0400*/  IMAD.WIDE R4, R38, R13, c[0x0][0x350] ;  /* 0x0000d40026047625 */ /* 0x000fe200078e020d */
[----:B------:R-:W-:-:S02]  /*0410*/  ISETP.NE.U32.AND P4, PT, RZ, c[0x0][0x358], PT ;  /* 0x0000d600ff007a0c */ /* 0x000fc40003f85070 */
[----:B------:R-:W-:Y:S01]  /*0420*/  ISETP.NE.AND.EX P1, PT, RZ, c[0x0][0x34c], PT, P1 ;  /* 0x0000d300ff007a0c */ /* 0x000fe20003f25310 */
[CC--:B------:R-:W-:Y:S01]  /*0430*/  IMAD.WIDE R2, R38.reuse, R13.reuse, c[0x0][0x358] ;  /* 0x0000d60026027625 */ /* 0x0c0fe200078e020d */
[----:B------:R-:W-:Y:S02]  /*0440*/  ISETP.NE.AND.EX P3, PT, RZ, c[0x0][0x354], PT, P3 ;  /* 0x0000d500ff007a0c */ /* 0x000fe40003f65330 */
[----:B------:R-:W-:Y:S01]  /*0450*/  ISETP.NE.AND.EX P4, PT, RZ, c[0x0][0x35c], PT, P4 ;  /* 0x0000d700ff007a0c */ /* 0x000fe20003f85340 */
[----:B------:R-:W-:Y:S01]  /*0460*/  @P2 IMAD.WIDE R10, R38, R13, c[0x0][0x370] ;  /* 0x0000dc00260a2625 */ /* 0x000fe200078e020d */
[----:B------:R-:W2:Y:S01]  /*0470*/  S2R R36, SR_CTAID.Y ;  /* 0x0000000000247919 */ /* 0x000ea20000002600 */
[----:B------:R-:W-:Y:S02]  /*0480*/  ULDC UR5, c[0x0][0x2ac] ;  /* 0x0000ab0000057ab9 */ /* 0x000fe40000000800 */
[----:B------:R-:W-:Y:S01]  /*0490*/  ULDC UR4, c[0x0][0x1d0] ;  /* 0x0000740000047ab9 */ /* 0x000fe20000000800 */
[----:B------:R-:W3:Y:S01]  /*04a0*/  @P2 LDG.E R14, [R10.64] ;  /* 0x000000060a0e2981 */ /* 0x000ee2000c1e1900 */
[----:B------:R-:W-:-:S02]  /*04b0*/  IMAD.MOV.U32 R161, RZ, RZ, c[0x0][0x168] ;  /* 0x00005a00ffa17624 */ /* 0x000fc400078e00ff */
[----:B------:R-:W-:Y:S01]  /*04c0*/  @P0 IMAD.WIDE R8, R38, R13, c[0x0][0x360] ;  /* 0x0000d80026080625 */ /* 0x000fe200078e020d */
[----:B------:R4:W5:Y:S04]  /*04d0*/  @P1 LDG.E R159, [R6.64] ;  /* 0x00000006069f1981 */ /* 0x000968000c1e1900 */
[----:B------:R4:W5:Y:S04]  /*04e0*/  @P3 LDG.E R15, [R4.64] ;  /* 0x00000006040f3981 */ /* 0x000968000c1e1900 */
[----:B------:R4:W5:Y:S01]  /*04f0*/  @P4 LDG.E R12, [R2.64] ;  /* 0x00000006020c4981 */ /* 0x000962000c1e1900 */
[----:B------:R-:W-:-:S03]  /*0500*/  UIMAD UR4, UR5, UR4, URZ ;  /* 0x00000004050472a4 */ /* 0x000fc6000f8e023f */
[----:B------:R1:W5:Y:S01]  /*0510*/  @P0 LDG.E R161, [R8.64] ;  /* 0x0000000608a10981 */ /* 0x000362000c1e1900 */
[----:B------:R-:W-:Y:S01]  /*0520*/  IMAD.MOV.U32 R106, RZ, RZ, c[0x0][0x228] ;  /* 0x00008a00ff6a7624 */ /* 0x000fe200078e00ff */
[----:B--2---:R-:W-:Y:S01]  /*0530*/  SHF.R.S32.HI R37, RZ, 0x1f, R36 ;  /* 0x0000001fff257819 */ /* 0x004fe20000011424 */
[----:B-1----:R-:W-:Y:S01]  /*0540*/  IMAD.U32 R8, RZ, RZ, UR4 ;  /* 0x00000004ff087e24 */ /* 0x002fe2000f8e00ff */
[----:B---3--:R4:W-:Y:S01]  /*0550*/  STL [R1+0x28], R14 ;  /* 0x0000280e01007387 */ /* 0x0089e20000100800 */
[----:B------:R-:W-:Y:S05]  /*0560*/  @P0 BRA `(.L_x_62) ;  /* 0x0000004000000947 */ /* 0x000fea0003800000 */
[----:B------:R-:W-:Y:S05]  /*0570*/  @!P1 BRA `(.L_x_62) ;  /* 0x0000003000009947 */ /* 0x000fea0003800000 */
[----:B------:R1:W2:Y:S04]  /*0580*/  LDG.E R0, [R6.64] ;  /* 0x0000000606007981 */ /* 0x0002a8000c1e1900 */
[----:B-1--4-:R-:W2:Y:S02]  /*0590*/  LDG.E R6, [R6.64+0x4] ;  /* 0x0000040606067981 */ /* 0x012ea4000c1e1900 */
[----:B--2--5:R-:W-:-:S02]  /*05a0*/  IADD3 R161, -R0, R6, RZ ;  /* 0x0000000600a17210 */ /* 0x024fc40007ffe1ff */
.L_x_62:
[----:B------:R-:W-:-:S04]  /*05b0*/  ISETP.NE.U32.AND P0, PT, RZ, c[0x0][0x368], PT ;  /* 0x0000da00ff007a0c */ /* 0x000fc80003f05070 */
[----:B------:R-:W-:-:S13]  /*05c0*/  ISETP.NE.AND.EX P0, PT, RZ, c[0x0][0x36c], PT, P0 ;  /* 0x0000db00ff007a0c */ /* 0x000fda0003f05300 */
[----:B------:R-:W-:Y:S05]  /*05d0*/  @!P0 BRA `(.L_x_63) ;  /* 0x0000003000008947 */ /* 0x000fea0003800000 */
[----:B----4-:R-:W-:-:S05]  /*05e0*/  IMAD.WIDE R4, R38, R13, c[0x0][0x368] ;  /* 0x0000da0026047625 */ /* 0x010fca00078e020d */
[----:B------:R1:W5:Y:S01]  /*05f0*/  LDG.E R8, [R4.64] ;  /* 0x0000000604087981 */ /* 0x000362000c1e1900 */
[----:B------:R-:W-:Y:S05]  /*0600*/  BRA `(.L_x_64) ;  /* 0x0000004000007947 */ /* 0x000fea0003800000 */
.L_x_63:
[----:B------:R-:W-:Y:S05]  /*0610*/  @!P3 BRA `(.L_x_64) ;  /* 0x000000300000b947 */ /* 0x000fea0003800000 */
[----:B------:R1:W2:Y:S04]  /*0620*/  LDG.E R0, [R4.64] ;  /* 0x0000000604007981 */ /* 0x0002a8000c1e1900 */
[----:B-1--4-:R-:W2:Y:S02]  /*0630*/  LDG.E R4, [R4.64+0x4] ;  /* 0x0000040604047981 */ /* 0x012ea4000c1e1900 */
[----:B--2---:R-:W-:Y:S02]  /*0640*/  IADD3 R8, -R0, R4, RZ ;  /* 0x0000000400087210 */ /* 0x004fe40007ffe1ff */
.L_x_64:
[----:B-1--4-:R1:W2:Y:S04]  /*0650*/  @P4 LDG.E R5, [R2.64] ;  /* 0x0000000602054981 */ /* 0x0122a8000c1e1900 */
[----:B------:R1:W2:Y:S01]  /*0660*/  @P4 LDG.E R4, [R2.64+0x4] ;  /* 0x0000040602044981 */ /* 0x0002a2000c1e1900 */
[----:B------:R-:W-:Y:S01]  /*0670*/  ISETP.NE.U32.AND P0, PT, RZ, c[0x0][0x378], PT ;  /* 0x0000de00ff007a0c */ /* 0x000fe20003f05070 */
[----:B-----5:R-:W-:-:S03]  /*0680*/  IMAD.MOV.U32 R157, RZ, RZ, R8 ;  /* 0x000000ffff9d7224 */ /* 0x020fc600078e0008 */
[----:B------:R-:W-:Y:S01]  /*0690*/  ISETP.NE.AND.EX P0, PT, RZ, c[0x0][0x37c], PT, P0 ;  /* 0x0000df00ff007a0c */ /* 0x000fe20003f05300 */
[----:B------:R-:W-:-:S12]  /*06a0*/  IMAD.IADD R0, R8, 0x1, -R14 ;  /* 0x0000000108007824 */ /* 0x000fd800078e0a0e */
[----:B-1----:R-:W-:-:S05]  /*06b0*/  @P0 IMAD.WIDE R2, R38, R13, c[0x0][0x378] ;  /* 0x0000de0026020625 */ /* 0x002fca00078e020d */
[----:B------:R1:W5:Y:S01]  /*06c0*/  @P0 LDG.E R157, [R2.64] ;  /* 0x00000006029d0981 */ /* 0x000362000c1e1900 */
[----:B--2---:R-:W-:-:S04]  /*06d0*/  @P4 IMAD.IADD R106, R4, 0x1, -R5 ;  /* 0x00000001046a4824 */ /* 0x004fc800078e0a05 */
[----:B------:R-:W-:-:S05]  /*06e0*/  IMAD.IADD R169, R0, 0x1, R106 ;  /* 0x0000000100a97824 */ /* 0x000fca00078e026a */
[----:B-1----:R-:W-:-:S04]  /*06f0*/  IADD3 R2, R169, 0x3f, RZ ;  /* 0x0000003fa9027810 */ /* 0x002fc80007ffe0ff */
[----:B------:R-:W-:-:S04]  /*0700*/  SHF.R.S32.HI R3, RZ, 0x1f, R2 ;  /* 0x0000001fff037819 */ /* 0x000fc80000011402 */
[----:B------:R-:W-:Y:S01]  /*0710*/  LEA.HI R6, R3, R2, RZ, 0x6 ;  /* 0x0000000203067211 */ /* 0x000fe200078f30ff */
[----:B------:R-:W-:-:S03]  /*0720*/  IMAD.MOV R2, RZ, RZ, -R0 ;  /* 0x000000ffff027224 */ /* 0x000fc600078e0a00 */
[----:B------:R-:W-:Y:S01]  /*0730*/  LOP3.LUT R173, R6, 0xffffffc0, RZ, 0xc0, !PT ;  /* 0xffffffc006ad7812 */ /* 0x000fe200078ec0ff */
[----:B------:R1:W-:Y:S01]  /*0740*/  STL [R1], R6 ;  /* 0x0000000601007387 */ /* 0x0003e20000100800 */
[----:B------:R-:W-:-:S03]  /*0750*/  IMNMX R2, RZ, R2, !PT ;  /* 0x00000002ff027217 */ /* 0x000fc60007800200 */
[----:B------:R-:W-:Y:S01]  /*0760*/  IMAD.IADD R0, R173, 0x1, -R0 ;  /* 0x00000001ad007824 */ /* 0x000fe200078e0a00 */
[----:B------:R-:W-:-:S04]  /*0770*/  SHF.R.U32.HI R145, RZ, 0x6, R2 ;  /* 0x00000006ff917819 */ /* 0x000fc80000011602 */
[----:B------:R-:W-:Y:S01]  /*0780*/  IMNMX R0, R0, R106, PT ;  /* 0x0000006a00007217 */ /* 0x000fe20003800200 */
[----:B------:R-:W-:-:S03]  /*0790*/  IMAD.MOV.U32 R4, RZ, RZ, R145 ;  /* 0x000000ffff047224 */ /* 0x000fc600078e0091 */
[----:B------:R-:W-:-:S13]  /*07a0*/  ISETP.GT.AND P0, PT, R0, R2, PT ;  /* 0x000000020000720c */ /* 0x000fda0003f04270 */
[----:B------:R-:W-:-:S04]  /*07b0*/  @P0 IADD3 R0, R0, 0x3f, RZ ;  /* 0x0000003f00000810 */ /* 0x000fc80007ffe0ff */
[----:B------:R-:W-:-:S04]  /*07c0*/  @P0 SHF.R.S32.HI R2, RZ, 0x1f, R0 ;  /* 0x0000001fff020819 */ /* 0x000fc80000011400 */
[----:B------:R-:W-:-:S04]  /*07d0*/  @P0 LEA.HI R0, R2, R0, RZ, 0x6 ;  /* 0x0000000002000211 */ /* 0x000fc800078f30ff */
[----:B------:R-:W-:-:S04]  /*07e0*/  @P0 SHF.R.S32.HI R4, RZ, 0x6, R0 ;  /* 0x00000006ff040819 */ /* 0x000fc80000011400 */
[----:B------:R-:W-:-:S13]  /*07f0*/  ISETP.GT.AND P0, PT, R4, R145, PT ;  /* 0x000000910400720c */ /* 0x000fda0003f04270 */
[----:B------:R-:W-:Y:S05]  /*0800*/  @!P0 BRA `(.L_x_65) ;  /* 0x000055d000008947 */ /* 0x000fea0003800000 */
[----:B-1----:R-:W-:-:S04]  /*0810*/  ISETP.NE.U32.AND P3, PT, RZ, c[0x0][0x340], PT ;  /* 0x0000d000ff007a0c */ /* 0x002fc80003f65070 */
[----:B------:R-:W-:-:S13]  /*0820*/  ISETP.NE.AND.EX P3, PT, RZ, c[0x0][0x344], PT, P3 ;  /* 0x0000d100ff007a0c */ /* 0x000fda0003f65330 */
[----:B------:R-:W-:-:S05]  /*0830*/  @P3 IMAD.WIDE R2, R38, R13, c[0x0][0x340] ;  /* 0x0000d00026023625 */ /* 0x000fca00078e020d */
[----:B------:R1:W2:Y:S01]  /*0840*/  @P3 LDG.E R35, [R2.64] ;  /* 0x0000000602233981 */ /* 0x0002a2000c1e1900 */
[----:B------:R-:W-:Y:S01]  /*0850*/  SHF.R.S32.HI R16, RZ, 0x1f, R175 ;  /* 0x0000001fff107819 */ /* 0x000fe200000114af */
[----:B------:R-:W-:Y:S01]  /*0860*/  IMAD.MOV.U32 R17, RZ, RZ, c[0x0][0x238] ;  /* 0x00008e00ff117624 */ /* 0x000fe200078e00ff */
[----:B------:R-:W-:Y:S01]  /*0870*/  IADD3 R79, R4, -0x1, RZ ;  /* 0xffffffff044f7810 */ /* 0x000fe20007ffe0ff */
[----:B------:R-:W-:Y:S01]  /*0880*/  IMAD.MOV.U32 R156, RZ, RZ, 0x6 ;  /* 0x00000006ff9c7424 */ /* 0x000fe200078e00ff */
[CC--:B------:R-:W-:Y:S01]  /*0890*/  LEA.HI R14, R16.reuse, R175.reuse, RZ, 0x2 ;  /* 0x000000af100e7211 */ /* 0x0c0fe200078f10ff */
[----:B------:R-:W-:Y:S01]  /*08a0*/  IMAD.IADD R152, R15, 0x1, R8 ;  /* 0x000000010f987824 */ /* 0x000fe200078e0208 */
[-C--:B------:R-:W-:Y:S01]  /*08b0*/  LEA.HI R4, R16, R175.reuse, RZ, 0x3 ;  /* 0x000000af10047211 */ /* 0x080fe200078f18ff */
[C---:B------:R-:W-:Y:S01]  /*08c0*/  IMAD.SHL.U32 R165, R17.reuse, 0x40, RZ ;  /* 0x0000004011a57824 */ /* 0x040fe200078e00ff */
[----:B------:R-:W-:Y:S01]  /*08d0*/  LOP3.LUT R0, R14, 0x1ffffffc, RZ, 0xc0, !PT ;  /* 0x1ffffffc0e007812 */ /* 0x000fe200078ec0ff */
[----:B------:R-:W-:Y:S01]  /*08e0*/  IMAD.MOV.U32 R158, RZ, RZ, 0x5 ;  /* 0x00000005ff9e7424 */ /* 0x000fe200078e00ff */
[----:B------:R-:W-:Y:S01]  /*08f0*/  SHF.R.S32.HI R7, RZ, 0x2, R14 ;  /* 0x00000002ff077819 */ /* 0x000fe2000001140e */
[----:B------:R-:W-:Y:S01]  /*0900*/  IMAD.SHL.U32 R164, R17, 0x20, RZ ;  /* 0x0000002011a47824 */ /* 0x000fe200078e00ff */
[----:B------:R-:W-:Y:S01]  /*0910*/  LEA.HI R6, R16, R175, RZ, 0x5 ;  /* 0x000000af10067211 */ /* 0x000fe200078f28ff */
[----:B------:R-:W-:Y:S01]  /*0920*/  IMAD.WIDE.U32 R166, R36, c[0x0][0x210], RZ ;  /* 0x0000840024a67a25 */ /* 0x000fe200078e00ff */
[----:B------:R-:W-:Y:S01]  /*0930*/  IADD3 R110, P0, R7, R12, RZ ;  /* 0x0000000c076e7210 */ /* 0x000fe20007f1e0ff */
[----:B------:R-:W-:Y:S01]  /*0940*/  ULDC.U8 UR4, c[0x0][0x298] ;  /* 0x0000a60000047ab9 */ /* 0x000fe20000000000 */
[----:B------:R-:W-:Y:S01]  /*0950*/  LEA.HI R5, R14, R7, RZ, 0x1 ;  /* 0x000000070e057211 */ /* 0x000fe200078f08ff */
[----:B------:R-:W-:Y:S01]  /*0960*/  IMAD.SHL.U32 R6, R6, 0x8, RZ ;  /* 0x0000000806067824 */ /* 0x000fe200078e00ff */
[----:B------:R-:W-:Y:S01]  /*0970*/  SHF.R.S32.HI R29, RZ, 0x1f, R38 ;  /* 0x0000001fff1d7819 */ /* 0x000fe20000011426 */
[----:B------:R-:W-:Y:S01]  /*0980*/  IMAD.IADD R148, R106, 0x1, -R7 ;  /* 0x000000016a947824 */ /* 0x000fe200078e0a07 */
[----:B------:R-:W-:Y:S01]  /*0990*/  LOP3.LUT R5, R5, 0x7fffffe, RZ, 0xc0, !PT ;  /* 0x07fffffe05057812 */ /* 0x000fe200078ec0ff */
[----:B------:R-:W-:Y:S01]  /*09a0*/  IMAD.WIDE.U32 R170, R36, c[0x0][0x1e8], RZ ;  /* 0x00007a0024aa7a25 */ /* 0x000fe200078e00ff */
[----:B------:R-:W-:-:S02]  /*09b0*/  LOP3.LUT R9, R6, 0xffffff00, RZ, 0xc0, !PT ;  /* 0xffffff0006097812 */ /* 0x000fc400078ec0ff */
[----:B-1----:R-:W-:Y:S01]  /*09c0*/  SHF.R.S32.HI R3, RZ, 0x1f, R12 ;  /* 0x0000001fff037819 */ /* 0x002fe2000001140c */
[----:B------:R-:W-:Y:S01]  /*09d0*/  IMAD.IADD R2, R175, 0x1, -R0 ;  /* 0x00000001af027824 */ /* 0x000fe200078e0a00 */
[----:B------:R-:W-:Y:S01]  /*09e0*/  SHF.R.S32.HI R0, RZ, 0x3, R4 ;  /* 0x00000003ff007819 */ /* 0x000fe20000011404 */
[C---:B------:R-:W-:Y:S01]  /*09f0*/  IMAD.IADD R5, R7.reuse, 0x1, -R5 ;  /* 0x0000000107057824 */ /* 0x040fe200078e0a05 */
[----:B------:R-:W-:Y:S01]  /*0a00*/  LEA.HI.X.SX32 R111, R7, R3, 0x1, P0 ;  /* 0x00000003076f7211 */ /* 0x000fe200000f0eff */
[----:B------:R-:W-:Y:S01]  /*0a10*/  IMAD.SHL.U32 R12, R2, 0x8, RZ ;  /* 0x00000008020c7824 */ /* 0x000fe200078e00ff */
[----:B------:R-:W-:Y:S01]  /*0a20*/  SEL R30, R29, RZ, !P4 ;  /* 0x000000ff1d1e7207 */ /* 0x000fe20006000000 */
[----:B------:R-:W-:Y:S01]  /*0a30*/  IMAD.SHL.U32 R0, R0, 0x40, RZ ;  /* 0x0000004000007824 */ /* 0x000fe200078e00ff */
[----:B------:R-:W-:Y:S01]  /*0a40*/  SEL R108, R38, RZ, !P4 ;  /* 0x000000ff266c7207 */ /* 0x000fe20006000000 */
[----:B------:R-:W-:Y:S01]  /*0a50*/  IMAD R2, R111, c[0x0][0x238], RZ ;  /* 0x00008e006f027a24 */ /* 0x000fe200078e02ff */
[----:B------:R-:W-:Y:S01]  /*0a60*/  SHF.R.S32.HI R13, RZ, 0x1f, R12 ;  /* 0x0000001fff0d7819 */ /* 0x000fe2000001140c */
[----:B------:R-:W-:Y:S01]  /*0a70*/  IMAD R9, R5, 0x20, R9 ;  /* 0x0000002005097824 */ /* 0x000fe200078e0209 */
[----:B------:R-:W-:Y:S01]  /*0a80*/  LOP3.LUT R0, R0, 0xc0, RZ, 0xc0, !PT ;  /* 0x000000c000007812 */ /* 0x000fe200078ec0ff */
[C---:B------:R-:W-:Y:S01]  /*0a90*/  IMAD R4, R110.reuse, c[0x0][0x23c], R2 ;  /* 0x00008f006e047a24 */ /* 0x040fe200078e0202 */
[----:B------:R-:W-:Y:S01]  /*0aa0*/  SHF.L.U64.HI R160, R17, R156, c[0x0][0x23c] ;  /* 0x00008f0011a07619 */ /* 0x000fe2000001029c */
[----:B------:R-:W-:Y:S01]  /*0ab0*/  IMAD.WIDE.U32 R2, R110, c[0x0][0x238], R12 ;  /* 0x00008e006e027a25 */ /* 0x000fe200078e000c */
[----:B------:R-:W-:-:S02]  /*0ac0*/  LOP3.LUT R6, R0, 0x18, R12, 0xf8, !PT ;  /* 0x0000001800067812 */ /* 0x000fc400078ef80c */
[----:B------:R-:W-:Y:S01]  /*0ad0*/  SHF.R.U32.HI R0, RZ, 0x3, R0 ;  /* 0x00000003ff007819 */ /* 0x000fe20000011600 */
[----:B------:R-:W-:Y:S01]  /*0ae0*/  IMAD.IADD R3, R3, 0x1, R4 ;  /* 0x0000000103037824 */ /* 0x000fe200078e0204 */
[----:B------:R-:W-:Y:S01]  /*0af0*/  IADD3 R4, R12, 0x20, RZ ;  /* 0x000000200c047810 */ /* 0x000fe20007ffe0ff */
[----:B------:R-:W-:Y:S01]  /*0b00*/  IMAD R5, R37, c[0x0][0x240], RZ ;  /* 0x0000900025057a24 */ /* 0x000fe200078e02ff */
[----:B------:R-:W-:Y:S01]  /*0b10*/  LOP3.LUT R6, R6, R0, RZ, 0x3c, !PT ;  /* 0x0000000006067212 */ /* 0x000fe200078e3cff */
[----:B------:R-:W-:Y:S01]  /*0b20*/  IMAD.WIDE.U32 R2, R36, c[0x0][0x240], R2 ;  /* 0x0000900024027a25 */ /* 0x000fe200078e0002 */
[----:B------:R-:W-:Y:S02]  /*0b30*/  ISETP.GE.AND P6, PT, R4, c[0x0][0x1d4], PT ;  /* 0x0000750004007a0c */ /* 0x000fe40003fc6270 */
[----:B------:R-:W-:Y:S01]  /*0b40*/  SHF.R.S32.HI R4, RZ, 0x1f, R14 ;  /* 0x0000001fff047819 */ /* 0x000fe2000001140e */
[----:B------:R-:W-:Y:S01]  /*0b50*/  IMAD R5, R36, c[0x0][0x244], R5 ;  /* 0x0000910024057a24 */ /* 0x000fe200078e0205 */
[----:B------:R-:W-:Y:S01]  /*0b60*/  IADD3 R0, R12, 0x40, RZ ;  /* 0x000000400c007810 */ /* 0x000fe20007ffe0ff */
[----:B------:R-:W-:Y:S01]  /*0b70*/  IMAD R8, R79, -0x40, R148 ;  /* 0xffffffc04f087824 */ /* 0x000fe200078e0294 */
[----:B------:R-:W-:Y:S01]  /*0b80*/  LEA.HI R4, R4, R7, RZ, 0x2 ;  /* 0x0000000704047211 */ /* 0x000fe200078f10ff */
[----:B------:R-:W-:Y:S01]  /*0b90*/  IMAD.IADD R3, R3, 0x1, R5 ;  /* 0x0000000103037824 */ /* 0x000fe200078e0205 */
[----:B------:R-:W-:Y:S01]  /*0ba0*/  ISETP.GE.AND P5, PT, R0, c[0x0][0x1d4], PT ;  /* 0x0000750000007a0c */ /* 0x000fe20003fa6270 */
[----:B------:R-:W-:Y:S01]  /*0bb0*/  IMAD R0, R30, c[0x0][0x248], RZ ;  /* 0x000092001e007a24 */ /* 0x000fe200078e02ff */
[----:B------:R-:W-:Y:S01]  /*0bc0*/  LOP3.LUT R4, R4, 0xfffffffc, RZ, 0xc0, !PT ;  /* 0xfffffffc04047812 */ /* 0x000fe200078ec0ff */
[----:B------:R-:W-:Y:S01]  /*0bd0*/  IMAD.IADD R80, R9, 0x1, R6 ;  /* 0x0000000109507824 */ /* 0x000fe200078e0206 */
[----:B------:R-:W-:Y:S01]  /*0be0*/  LEA.HI R9, R175, R175, RZ, 0x1 ;  /* 0x000000afaf097211 */ /* 0x000fe200078f08ff */
[----:B------:R-:W-:Y:S01]  /*0bf0*/  IMAD.WIDE.U32 R116, R108, c[0x0][0x248], R2 ;  /* 0x000092006c747a25 */ /* 0x000fe200078e0002 */
[----:B------:R-:W-:-:S02]  /*0c00*/  ISETP.GE.AND P1, PT, R8, 0x1, PT ;  /* 0x000000010800780c */ /* 0x000fc40003f26270 */
[----:B------:R-:W-:Y:S01]  /*0c10*/  ISETP.GE.AND P0, PT, R12, c[0x0][0x1d4], PT ;  /* 0x000075000c007a0c */ /* 0x000fe20003f06270 */
[----:B------:R-:W-:Y:S01]  /*0c20*/  IMAD.IADD R21, R7, 0x1, -R4 ;  /* 0x0000000107157824 */ /* 0x000fe200078e0a04 */
[----:B------:R-:W-:Y:S01]  /*0c30*/  LOP3.LUT R5, R9, 0xfffffffe, RZ, 0xc0, !PT ;  /* 0xfffffffe09057812 */ /* 0x000fe200078ec0ff */
[----:B------:R-:W-:Y:S01]  /*0c40*/  IMAD R4, R108, c[0x0][0x24c], R0 ;  /* 0x000093006c047a24 */ /* 0x000fe200078e0200 */
[----:B------:R-:W-:Y:S01]  /*0c50*/  LEA.HI R6, R16, R175, RZ, 0x4 ;  /* 0x000000af10067211 */ /* 0x000fe200078f20ff */
[----:B------:R-:W-:Y:S01]  /*0c60*/  IMAD R10, R160, R79, RZ ;  /* 0x0000004fa00a7224 */ /* 0x000fe200078e02ff */
[----:B------:R-:W-:Y:S01]  /*0c70*/  SHF.R.S32.HI R11, RZ, 0x1f, R79 ;  /* 0x0000001fff0b7819 */ /* 0x000fe2000001144f */
[----:B------:R-:W-:Y:S01]  /*0c80*/  IMAD.IADD R115, R117, 0x1, R4 ;  /* 0x0000000175737824 */ /* 0x000fe200078e0204 */
[----:B------:R-:W-:Y:S01]  /*0c90*/  SHF.R.S32.HI R92, RZ, 0x1, R9 ;  /* 0x00000001ff5c7819 */ /* 0x000fe20000011409 */
[----:B------:R-:W-:Y:S01]  /*0ca0*/  IMAD.MOV.U32 R114, RZ, RZ, R116 ;  /* 0x000000ffff727224 */ /* 0x000fe200078e0074 */
[----:B------:R-:W-:Y:S01]  /*0cb0*/  P2R R113, PR, RZ, 0x1 ;  /* 0x00000001ff717803 */ /* 0x000fe20000000000 */
[----:B------:R-:W-:Y:S01]  /*0cc0*/  IMAD.IADD R28, R175, 0x1, -R5 ;  /* 0x00000001af1c7824 */ /* 0x000fe200078e0a05 */
[----:B------:R-:W-:Y:S01]  /*0cd0*/  LEA.HI R0, R9, R92, RZ, 0x1 ;  /* 0x0000005c09007211 */ /* 0x000fe200078f08ff */
[----:B------:R-:W-:Y:S01]  /*0ce0*/  IMAD.SHL.U32 R2, R6, 0x10, RZ ;  /* 0x0000001006027824 */ /* 0x000fe200078e00ff */
[----:B------:R-:W-:Y:S01]  /*0cf0*/  ISETP.NE.AND P4, PT, R113, RZ, PT ;  /* 0x000000ff7100720c */ /* 0x000fe20003f85270 */
[-C--:B------:R-:W-:Y:S01]  /*0d00*/  IMAD R10, R11, R165.reuse, R10 ;  /* 0x000000a50b0a7224 */ /* 0x080fe200078e020a */
[----:B------:R-:W-:Y:S01]  /*0d10*/  SHF.R.S32.HI R11, RZ, 0x1f, R92 ;  /* 0x0000001fff0b7819 */ /* 0x000fe2000001145c */
[----:B------:R-:W-:Y:S01]  /*0d20*/  IMAD.WIDE.U32 R4, R79, R165, R114 ;  /* 0x000000a54f047225 */ /* 0x000fe200078e0072 */
[----:B------:R-:W-:-:S02]  /*0d30*/  LOP3.LUT R9, R2, 0xffffff00, RZ, 0xc0, !PT ;  /* 0xffffff0002097812 */ /* 0x000fc400078ec0ff */
[----:B------:R-:W-:Y:S01]  /*0d40*/  LOP3.LUT R0, R0, 0x7fffffe, RZ, 0xc0, !PT ;  /* 0x07fffffe00007812 */ /* 0x000fe200078ec0ff */
[----:B------:R-:W-:Y:S01]  /*0d50*/  IMAD.SHL.U32 R32, R28, 0x4, RZ ;  /* 0x000000041c207824 */ /* 0x000fe200078e00ff */
[----:B------:R-:W-:Y:S01]  /*0d60*/  @P1 LEA R2, P2, R4, c[0x0][0x220], 0x1 ;  /* 0x0000880004021a11 */ /* 0x000fe200078408ff */
[----:B------:R-:W-:Y:S01]  /*0d70*/  IMAD.IADD R14, R5, 0x1, R10 ;  /* 0x00000001050e7824 */ /* 0x000fe200078e020a */
[----:B------:R-:W-:Y:S01]  /*0d80*/  ISETP.GT.AND P0, PT, R8, 0x20, PT ;  /* 0x000000200800780c */ /* 0x000fe20003f04270 */
[----:B------:R-:W-:Y:S01]  /*0d90*/  IMAD.SHL.U32 R24, R28, 0x8, RZ ;  /* 0x000000081c187824 */ /* 0x000fe200078e00ff */
[----:B------:R-:W-:Y:S01]  /*0da0*/  SHF.R.S32.HI R33, RZ, 0x1f, R32 ;  /* 0x0000001fff217819 */ /* 0x000fe20000011420 */
[----:B------:R-:W-:Y:S01]  /*0db0*/  IMAD R15, R11, c[0x0][0x280], RZ ;  /* 0x0000a0000b0f7a24 */ /* 0x000fe200078e02ff */
[----:B------:R-:W-:Y:S01]  /*0dc0*/  @P1 LEA.HI.X R3, R4, c[0x0][0x224], R14, 0x1, P2 ;  /* 0x0000890004031a11 */ /* 0x000fe200010f0c0e */
[----:B------:R-:W-:Y:S01]  /*0dd0*/  IMAD.IADD R0, R92, 0x1, -R0 ;  /* 0x000000015c007824 */ /* 0x000fe200078e0a00 */
[----:B------:R-:W-:Y:S01]  /*0de0*/  ISETP.GE.AND P2, PT, R24, c[0x0][0x27c], PT ;  /* 0x00009f0018007a0c */ /* 0x000fe20003f46270 */
[----:B------:R-:W-:Y:S01]  /*0df0*/  IMAD.SHL.U32 R80, R80, 0x2, RZ ;  /* 0x0000000250507824 */ /* 0x000fe200078e00ff */
[----:B------:R-:W-:Y:S01]  /*0e00*/  SHF.R.S32.HI R25, RZ, 0x1f, R24 ;  /* 0x0000001fff197819 */ /* 0x000fe20000011418 */
[C---:B------:R-:W-:Y:S01]  /*0e10*/  IMAD R15, R92.reuse, c[0x0][0x284], R15 ;  /* 0x0000a1005c0f7a24 */ /* 0x040fe200078e020f */
[----:B------:R-:W-:Y:S01]  /*0e20*/  SEL R5, RZ, c[0x0][0x27c], !P2 ;  /* 0x00009f00ff057a07 */ /* 0x000fe20005000000 */
[----:B------:R-:W-:Y:S01]  /*0e30*/  IMAD.WIDE.U32 R6, R92, c[0x0][0x280], R32 ;  /* 0x0000a0005c067a25 */ /* 0x000fe200078e0020 */
[----:B------:R-:W-:Y:S01]  /*0e40*/  @!PT LDS RZ, [RZ] ;  /* 0x00000000fffff984 */ /* 0x000fe20000000800 */
[----:B------:R-:W-:Y:S01]  /*0e50*/  @!PT LDS RZ, [RZ] ;  /* 0x00000000fffff984 */ /* 0x000fe20000000800 */
[----:B------:R-:W-:Y:S01]  /*0e60*/  @!PT LDS RZ, [RZ] ;  /* 0x00000000fffff984 */ /* 0x000fe20000000800 */
[----:B------:R1:W-:Y:S01]  /*0e70*/  @P1 LDGSTS.E.BYPASS.LTC128B.128 [R80+0x3100], [R2.64], !P4 ;  /* 0x0310000002501fae */ /* 0x0003e2000e101d46 */
[----:B------:R-:W-:-:S02]  /*0e80*/  SHF.L.U64.HI R158, R17, R158, c[0x0][0x23c] ;  /* 0x00008f00119e7619 */ /* 0x000fc4000001029e */
[----:B------:R-:W-:Y:S01]  /*0e90*/  IMAD R100, R0, 0x20, R9 ;  /* 0x0000002000647824 */ /* 0x000fe200078e0209 */
[----:B------:R1:W-:Y:S01]  /*0ea0*/  @P1 LDGSTS.E.BYPASS.LTC128B.128 [R80+0x4100], [R2.64+0x40], !P6 ;  /* 0x0410004002501fae */ /* 0x0003e2000f101d46 */
[----:B------:R-:W-:Y:S01]  /*0eb0*/  IMAD R0, R11, c[0x0][0x290], RZ ;  /* 0x0000a4000b007a24 */ /* 0x000fe200078e02ff */
[----:B------:R-:W-:Y:S01]  /*0ec0*/  IADD3 R34, R32, 0x10, RZ ;  /* 0x0000001020227810 */ /* 0x000fe20007ffe0ff */
[----:B------:R-:W-:Y:S01]  /*0ed0*/  IMAD.IADD R23, R7, 0x1, R15 ;  /* 0x0000000107177824 */ /* 0x000fe200078e020f */
[----:B------:R1:W-:Y:S01]  /*0ee0*/  @P1 LDGSTS.E.BYPASS.LTC128B.128 [R80+0x5100], [R2.64+0x80], !P5 ;  /* 0x0510008002501fae */ /* 0x0003e2000e901d46 */
[----:B------:R-:W-:Y:S01]  /*0ef0*/  IMAD.MOV.U32 R22, RZ, RZ, R6 ;  /* 0x000000ffff167224 */ /* 0x000fe200078e0006 */
[----:B------:R-:W-:Y:S01]  /*0f00*/  @P0 IADD3 R4, P1, R164, R4, RZ ;  /* 0x00000004a4040210 */ /* 0x000fe20007f3e0ff */
[----:B------:R-:W-:Y:S01]  /*0f10*/  IMAD.WIDE.U32 R8, R92, c[0x0][0x280], R24 ;  /* 0x0000a0005c087a25 */ /* 0x000fe200078e0018 */
[----:B------:R-:W-:Y:S02]  /*0f20*/  IADD3 R31, R32, 0x20, RZ ;  /* 0x00000020201f7810 */ /* 0x000fe40007ffe0ff */
[----:B------:R-:W-:Y:S01]  /*0f30*/  IADD3 R95, R24, 0x30, RZ ;  /* 0x00000030185f7810 */ /* 0x000fe20007ffe0ff */
[----:B------:R-:W-:Y:S01]  /*0f40*/  IMAD R0, R92, c[0x0][0x294], R0 ;  /* 0x0000a5005c007a24 */ /* 0x000fe200078e0200 */
[----:B------:R-:W-:Y:S01]  /*0f50*/  IADD3 R94, R24, 0x40, RZ ;  /* 0x00000040185e7810 */ /* 0x000fe20007ffe0ff */
[----:B------:R-:W-:Y:S01]  /*0f60*/  IMAD.WIDE.U32 R10, R92, c[0x0][0x290], R32 ;  /* 0x0000a4005c0a7a25 */ /* 0x000fe200078e0020 */
[----:B------:R-:W-:-:S02]  /*0f70*/  IADD3 R93, R24, 0x50, RZ ;  /* 0x00000050185d7810 */ /* 0x000fc40007ffe0ff */
[----:B------:R-:W-:Y:S01]  /*0f80*/  P2R R151, PR, RZ, 0x4 ;  /* 0x00000004ff977803 */ /* 0x000fe20000000000 */
[----:B------:R-:W-:-:S04]  /*0f90*/  IMAD.WIDE.U32 R6, R92, c[0x0][0x290], R24 ;  /* 0x0000a4005c067a25 */ /* 0x000fc800078e0018 */
[----:B------:R-:W-:Y:S02]  /*0fa0*/  IMAD.IADD R5, R24, 0x1, R5 ;  /* 0x0000000118057824 */ /* 0x000fe400078e0205 */
[----:B------:R-:W-:Y:S02]  /*0fb0*/  IMAD.IADD R17, R15, 0x1, R9 ;  /* 0x000000010f117824 */ /* 0x000fe400078e0209 */
[----:B------:R-:W-:Y:S02]  /*0fc0*/  IMAD.IADD R19, R11, 0x1, R0 ;  /* 0x000000010b137824 */ /* 0x000fe400078e0200 */
[----:B------:R-:W-:Y:S01]  /*0fd0*/  IMAD.IADD R15, R0, 0x1, R7 ;  /* 0x00000001000f7824 */ /* 0x000fe200078e0207 */
[----:B------:R-:W-:Y:S01]  /*0fe0*/  SHF.R.S32.HI R0, RZ, 0x1f, R5 ;  /* 0x0000001fff007819 */ /* 0x000fe20000011405 */
[----:B------:R-:W-:Y:S01]  /*0ff0*/  @P0 IMAD.X R14, R158, 0x1, R14, P1 ;  /* 0x000000019e0e0824 */ /* 0x000fe200008e060e */
[----:B-1----:R-:W-:Y:S01]  /*1000*/  @P0 LEA R2, P1, R4, c[0x0][0x220], 0x1 ;  /* 0x0000880004020a11 */ /* 0x002fe200078208ff */
[----:B------:R-:W-:Y:S01]  /*1010*/  IMAD.IADD R27, R32, 0x1, R34 ;  /* 0x00000001201b7824 */ /* 0x000fe200078e0222 */
[-C--:B------:R-:W-:Y:S01]  /*1020*/  LEA.HI R20, R0, R5.reuse, RZ, 0x3 ;  /* 0x0000000500147211 */ /* 0x080fe200078f18ff */
[----:B------:R-:W-:Y:S01]  /*1030*/  IMAD.MOV.U32 R16, RZ, RZ, R8 ;  /* 0x000000ffff107224 */ /* 0x000fe200078e0008 */
[----:B------:R-:W-:Y:S01]  /*1040*/  @P0 LEA.HI.X R3, R4, c[0x0][0x224], R14, 0x1, P1 ;  /* 0x0000890004030a11 */ /* 0x000fe200008f0c0e */
[----:B------:R-:W-:Y:S01]  /*1050*/  IMAD.IADD R26, R32, 0x1, R31 ;  /* 0x00000001201a7824 */ /* 0x000fe200078e021f */
[----:B------:R-:W-:Y:S01]  /*1060*/  LEA.HI R8, R0, R5, RZ, 0x5 ;  /* 0x0000000500087211 */ /* 0x000fe200078f28ff */
[----:B------:R-:W-:Y:S01]  /*1070*/  IMAD R0, R37, c[0x0][0x260], RZ ;  /* 0x0000980025007a24 */ /* 0x000fe200078e02ff */
[----:B------:R-:W-:Y:S01]  /*1080*/  ISETP.GE.AND P1, PT, R27, c[0x0][0x27c], PT ;  /* 0x00009f001b007a0c */ /* 0x000fe20003f26270 */
[----:B------:R-:W-:Y:S01]  /*1090*/  IMAD.MOV.U32 R14, RZ, RZ, R6 ;  /* 0x000000ffff0e7224 */ /* 0x000fe200078e0006 */
[----:B------:R2:W-:Y:S01]  /*10a0*/  @P0 LDGSTS.E.BYPASS.LTC128B.128 [R80+0x3900], [R2.64], !P4 ;  /* 0x0390000002500fae */ /* 0x0005e2000e101d46 */
[C---:B------:R-:W-:Y:S01]  /*10b0*/  IMAD R0, R36.reuse, c[0x0][0x264], R0 ;  /* 0x0000990024007a24 */ /* 0x040fe200078e0200 */
[----:B------:R-:W-:Y:S01]  /*10c0*/  SEL R6, RZ, c[0x0][0x27c], !P1 ;  /* 0x00009f00ff067a07 */ /* 0x000fe20004800000 */
[----:B------:R-:W-:Y:S01]  /*10d0*/  IMAD.WIDE.U32 R4, R36, c[0x0][0x260], R12 ;  /* 0x0000980024047a25 */ /* 0x000fe200078e000c */
[----:B------:R-:W-:Y:S01]  /*10e0*/  P2R R150, PR, RZ, 0x2 ;  /* 0x00000002ff967803 */ /* 0x000fe20000000000 */
[----:B------:R2:W-:Y:S01]  /*10f0*/  @P0 LDGSTS.E.BYPASS.LTC128B.128 [R80+0x4900], [R2.64+0x40], !P6 ;  /* 0x0490004002500fae */ /* 0x0005e2000f101d46 */
[----:B------:R-:W-:Y:S01]  /*1100*/  ISETP.GE.AND P1, PT, R26, c[0x0][0x27c], PT ;  /* 0x00009f001a007a0c */ /* 0x000fe20003f26270 */
[----:B------:R-:W-:Y:S01]  /*1110*/  IMAD.IADD R5, R5, 0x1, R0 ;  /* 0x0000000105057824 */ /* 0x000fe200078e0200 */
[----:B------:R-:W-:Y:S01]  /*1120*/  SHF.R.S32.HI R144, RZ, 0x3, R20 ;  /* 0x00000003ff907819 */ /* 0x000fe20000011414 */
[----:B------:R-:W-:Y:S01]  /*1130*/  IMAD.IADD R0, R6, 0x1, R27 ;  /* 0x0000000106007824 */ /* 0x000fe200078e021b */
[----:B------:R-:W-:Y:S01]  /*1140*/  SEL R6, RZ, c[0x0][0x27c], !P1 ;  /* 0x00009f00ff067a07 */ /* 0x000fe20004800000 */
[----:B------:R-:W-:Y:S01]  /*1150*/  IMAD.SHL.U32 R7, R21, 0x40, RZ ;  /* 0x0000004015077824 */ /* 0x000fe200078e00ff */
[----:B------:R2:W-:Y:S01]  /*1160*/  @P0 LDGSTS.E.BYPASS.LTC128B.128 [R80+0x5900], [R2.64+0x80], !P5 ;  /* 0x0590008002500fae */ /* 0x0005e2000e901d46 */
[----:B------:R-:W-:Y:S01]  /*1170*/  IMAD.SHL.U32 R8, R8, 0x40, RZ ;  /* 0x0000004008087824 */ /* 0x000fe200078e00ff */
[----:B------:R-:W-:Y:S01]  /*1180*/  SHF.R.S32.HI R9, RZ, 0x1f, R0 ;  /* 0x0000001fff097819 */ /* 0x000fe20000011400 */
[----:B------:R-:W-:Y:S01]  /*1190*/  IMAD.IADD R6, R6, 0x1, R26 ;  /* 0x0000000106067824 */ /* 0x000fe200078e021a */
[----:B------:R-:W-:Y:S01]  /*11a0*/  LOP3.LUT R98, R7, 0xc0, RZ, 0xc0, !PT ;  /* 0x000000c007627812 */ /* 0x000fe200078ec0ff */
[----:B------:R-:W-:Y:S01]  /*11b0*/  IMAD.MOV.U32 R18, RZ, RZ, R10 ;  /* 0x000000ffff127224 */ /* 0x000fe200078e000a */
[CC--:B------:R-:W-:Y:S01]  /*11c0*/  LEA.HI R136, R9.reuse, R0.reuse, RZ, 0x3 ;  /* 0x0000000009887211 */ /* 0x0c0fe200078f18ff */
[----:B------:R-:W-:Y:S01]  /*11d0*/  IMAD R7, R30, c[0x0][0x268], RZ ;  /* 0x00009a001e077a24 */ /* 0x000fe200078e02ff */
[----:B------:R-:W-:Y:S01]  /*11e0*/  LEA.HI R12, R9, R0, RZ, 0x5 ;  /* 0x00000000090c7211 */ /* 0x000fe200078f28ff */
[----:B------:R-:W0:Y:S01]  /*11f0*/  LDGDEPBAR ;  /* 0x00000000000079af */ /* 0x000e220000000000 */
[----:B------:R-:W-:Y:S01]  /*1200*/  SHF.R.S32.HI R0, RZ, 0x1f, R6 ;  /* 0x0000001fff007819 */ /* 0x000fe20000011406 */
[----:B------:R-:W-:Y:S01]  /*1210*/  IMAD R107, R108, c[0x0][0x26c], R7 ;  /* 0x00009b006c6b7a24 */ /* 0x000fe200078e0207 */
[----:B------:R-:W-:Y:S01]  /*1220*/  LOP3.LUT R10, R8, 0x7ffff800, RZ, 0xc0, !PT ;  /* 0x7ffff800080a7812 */ /* 0x000fe200078ec0ff */
[----:B------:R-:W-:Y:S01]  /*1230*/  IMAD.SHL.U32 R8, R12, 0x40, RZ ;  /* 0x000000400c087824 */ /* 0x000fe200078e00ff */
[-C--:B------:R-:W-:Y:S01]  /*1240*/  LEA.HI R11, R0, R6.reuse, RZ, 0x3 ;  /* 0x00000006000b7211 */ /* 0x080fe200078f18ff */
[----:B------:R-:W-:Y:S01]  /*1250*/  IMAD.WIDE.U32 R108, R108, c[0x0][0x268], R4 ;  /* 0x00009a006c6c7a25 */ /* 0x000fe200078e0004 */
[----:B------:R-:W-:-:S02]  /*1260*/  LEA.HI R0, R0, R6, RZ, 0x5 ;  /* 0x0000000600007211 */ /* 0x000fc400078f28ff */
[----:B------:R-:W-:Y:S01]  /*1270*/  SHF.R.U32.HI R99, RZ, 0x3, R98 ;  /* 0x00000003ff637819 */ /* 0x000fe20000011662 */
[----:B------:R-:W-:Y:S01]  /*1280*/  IMAD R4, R37, c[0x0][0x1e8], RZ ;  /* 0x00007a0025047a24 */ /* 0x000fe200078e02ff */
[----:B------:R-:W-:Y:S01]  /*1290*/  LOP3.LUT R6, R98, 0x18, R136, 0xf8, !PT ;  /* 0x0000001862067812 */ /* 0x000fe200078ef888 */
[----:B------:R-:W-:Y:S01]  /*12a0*/  IMAD.SHL.U32 R0, R0, 0x40, RZ ;  /* 0x0000004000007824 */ /* 0x000fe200078e00ff */
[----:B------:R-:W-:Y:S01]  /*12b0*/  LOP3.LUT R9, R98, 0x18, R20, 0xf8, !PT ;  /* 0x0000001862097812 */ /* 0x000fe200078ef814 */
[----:B------:R-:W-:Y:S01]  /*12c0*/  IMAD R4, R36, c[0x0][0x1ec], R4 ;  /* 0x00007b0024047a24 */ /* 0x000fe200078e0204 */
[----:B------:R-:W-:Y:S01]  /*12d0*/  LOP3.LUT R7, R98, 0x18, R11, 0xf8, !PT ;  /* 0x0000001862077812 */ /* 0x000fe200078ef80b */
[----:B------:R-:W-:Y:S01]  /*12e0*/  IMAD.MOV.U32 R162, RZ, RZ, c[0x0][0x280] ;  /* 0x0000a000ffa27624 */ /* 0x000fe200078e00ff */
[----:B------:R-:W-:Y:S01]  /*12f0*/  LOP3.LUT R12, R8, 0x7ffff800, RZ, 0xc0, !PT ;  /* 0x7ffff800080c7812 */ /* 0x000fe200078ec0ff */
[----:B------:R-:W-:Y:S01]  /*1300*/  IMAD.IADD R147, R171, 0x1, R4 ;  /* 0x00000001ab937824 */ /* 0x000fe200078e0204 */
[-C--:B------:R-:W-:Y:S01]  /*1310*/  LOP3.LUT R8, R6, R99.reuse, RZ, 0x3c, !PT ;  /* 0x0000006306087212 */ /* 0x080fe200078e3cff */
[----:B------:R-:W-:Y:S01]  /*1320*/  IMAD.MOV.U32 R163, RZ, RZ, c[0x0][0x290] ;  /* 0x0000a400ffa37624 */ /* 0x000fe200078e00ff */
[-C--:B------:R-:W-:Y:S01]  /*1330*/  LOP3.LUT R9, R9, R99.reuse, RZ, 0x3c, !PT ;  /* 0x0000006309097212 */ /* 0x080fe200078e3cff */
[----:B------:R-:W-:Y:S01]  /*1340*/  IMAD.MOV.U32 R172, RZ, RZ, c[0x0][0x2b8] ;  /* 0x0000ae00ffac7624 */ /* 0x000fe200078e00ff */
[----:B------:R-:W-:Y:S01]  /*1350*/  LOP3.LUT R6, R0, 0x7ffff800, RZ, 0xc0, !PT ;  /* 0x7ffff80000067812 */ /* 0x000fe200078ec0ff */
[----:B------:R-:W-:Y:S01]  /*1360*/  IMAD.MOV.U32 R168, RZ, RZ, c[0x0][0x27c] ;  /* 0x00009f00ffa87624 */ /* 0x000fe200078e00ff */
[----:B------:R-:W-:Y:S01]  /*1370*/  LOP3.LUT R0, R7, R99, RZ, 0x3c, !PT ;  /* 0x0000006307007212 */ /* 0x000fe200078e3cff */
[----:B------:R-:W-:Y:S01]  /*1380*/  IMAD R7, R37, c[0x0][0x210], RZ ;  /* 0x0000840025077a24 */ /* 0x000fe200078e02ff */
[--C-:B------:R-:W-:Y:S01]  /*1390*/  IADD3 R10, R9, R10, R100.reuse ;  /* 0x0000000a090a7210 */ /* 0x100fe20007ffe064 */
[----:B------:R-:W-:Y:S01]  /*13a0*/  IMAD.MOV.U32 R154, RZ, RZ, c[0x0][0x27c] ;  /* 0x00009f00ff9a7624 */ /* 0x000fe200078e00ff */
[----:B------:R-:W-:Y:S01]  /*13b0*/  IADD3 R9, R0, R6, R100 ;  /* 0x0000000600097210 */ /* 0x000fe20007ffe064 */
[----:B-----5:R-:W-:Y:S01]  /*13c0*/  IMAD.WIDE.U32 R124, R157, c[0x0][0x280], R22 ;  /* 0x0000a0009d7c7a25 */ /* 0x020fe200078e0016 */
[----:B------:R-:W-:-:S02]  /*13d0*/  SHF.R.S32.HI R0, RZ, 0x1f, R157 ;  /* 0x0000001fff007819 */ /* 0x000fc4000001149d */
[----:B------:R-:W-:Y:S01]  /*13e0*/  LOP3.LUT P0, RZ, R21, 0x2, RZ, 0xc0, !PT ;  /* 0x0000000215ff7812 */ /* 0x000fe2000780c0ff */
[C---:B------:R-:W-:Y:S01]  /*13f0*/  IMAD.WIDE.U32 R122, R157.reuse, c[0x0][0x290], R18 ;  /* 0x0000a4009d7a7a25 */ /* 0x040fe200078e0012 */
[----:B------:R-:W-:Y:S02]  /*1400*/  IADD3 R12, R8, R12, R100 ;  /* 0x0000000c080c7210 */ /* 0x000fe40007ffe064 */
[----:B------:R-:W-:Y:S01]  /*1410*/  SHF.R.S32.HI R4, RZ, 0x1f, R27 ;  /* 0x0000001fff047819 */ /* 0x000fe2000001141b */
[----:B------:R-:W-:Y:S01]  /*1420*/  IMAD R6, R0, c[0x0][0x280], RZ ;  /* 0x0000a00000067a24 */ /* 0x000fe200078e02ff */
[----:B------:R-:W-:Y:S01]  /*1430*/  SHF.L.U64.HI R155, R162, R156, c[0x0][0x284] ;  /* 0x0000a100a29b7619 */ /* 0x000fe2000001029c */
[----:B------:R-:W-:Y:S01]  /*1440*/  IMAD R5, R0, c[0x0][0x290], RZ ;  /* 0x0000a40000057a24 */ /* 0x000fe200078e02ff */
[----:B------:R-:W-:Y:S01]  /*1450*/  LEA.HI R4, R4, R27, RZ, 0x3 ;  /* 0x0000001b04047211 */ /* 0x000fe200078f18ff */
[----:B------:R-:W-:Y:S01]  /*1460*/  IMAD R0, R36, c[0x0][0x214], R7 ;  /* 0x0000850024007a24 */ /* 0x000fe200078e0207 */
[----:B------:R-:W-:Y:S01]  /*1470*/  P2R R149, PR, RZ, 0x2 ;  /* 0x00000002ff957803 */ /* 0x000fe20000000000 */
[----:B------:R-:W-:Y:S01]  /*1480*/  IMAD R8, R157, c[0x0][0x284], R6 ;  /* 0x0000a1009d087a24 */ /* 0x000fe200078e0206 */
[----:B------:R-:W-:Y:S01]  /*1490*/  SHF.R.S32.HI R6, RZ, 0x1f, R94 ;  /* 0x0000001fff067819 */ /* 0x000fe2000001145e */
[----:B------:R-:W-:Y:S01]  /*14a0*/  IMAD.IADD R146, R167, 0x1, R0 ;  /* 0x00000001a7927824 */ /* 0x000fe200078e0200 */
[----:B------:R-:W-:Y:S01]  /*14b0*/  SHF.R.S32.HI R0, RZ, 0x1f, R95 ;  /* 0x0000001fff007819 */ /* 0x000fe2000001145f */
[C---:B------:R-:W-:Y:S01]  /*14c0*/  IMAD R7, R157.reuse, c[0x0][0x294], R5 ;  /* 0x0000a5009d077a24 */ /* 0x040fe200078e0205 */
[----:B------:R-:W-:Y:S01]  /*14d0*/  SHF.R.S32.HI R5, RZ, 0x1f, R93 ;  /* 0x0000001fff057819 */ /* 0x000fe2000001145d */
[----:B------:R-:W-:Y:S01]  /*14e0*/  IMAD.WIDE.U32 R120, R157, c[0x0][0x280], R16 ;  /* 0x0000a0009d787a25 */ /* 0x000fe200078e0010 */
[----:B------:R-:W-:-:S02]  /*14f0*/  LEA.HI R90, R0, R95, RZ, 0x3 ;  /* 0x0000005f005a7211 */ /* 0x000fc400078f18ff */
[----:B------:R-:W-:Y:S01]  /*1500*/  SHF.R.S32.HI R0, RZ, 0x1f, R26 ;  /* 0x0000001fff007819 */ /* 0x000fe2000001141a */
[----:B------:R-:W-:Y:S01]  /*1510*/  IMAD.WIDE.U32 R118, R157, c[0x0][0x290], R14 ;  /* 0x0000a4009d767a25 */ /* 0x000fe200078e000e */
[----:B------:R-:W-:Y:S02]  /*1520*/  LEA.HI R6, R6, R94, RZ, 0x3 ;  /* 0x0000005e06067211 */ /* 0x000fe400078f18ff */
[----:B------:R-:W-:Y:S01]  /*1530*/  LEA.HI R86, R0, R26, RZ, 0x3 ;  /* 0x0000001a00567211 */ /* 0x000fe200078f18ff */
[----:B------:R-:W-:Y:S01]  /*1540*/  IMAD.SHL.U32 R162, R162, 0x40, RZ ;  /* 0x00000040a2a27824 */ /* 0x000fe200078e00ff */
[----:B------:R-:W-:Y:S01]  /*1550*/  LEA.HI R5, R5, R93, RZ, 0x3 ;  /* 0x0000005d05057211 */ /* 0x000fe200078f18ff */
[----:B------:R-:W-:Y:S01]  /*1560*/  IMAD.SHL.U32 R154, R154, 0x2, RZ ;  /* 0x000000029a9a7824 */ /* 0x000fe200078e00ff */
[----:B------:R-:W-:Y:S01]  /*1570*/  LOP3.LUT R87, R4, 0xfffffff8, RZ, 0xc0, !PT ;  /* 0xfffffff804577812 */ /* 0x000fe200078ec0ff */
[----:B------:R-:W-:Y:S01]  /*1580*/  IMAD R112, R28, 0x40, R92 ;  /* 0x000000401c707824 */ /* 0x000fe200078e025c */
[----:B------:R-:W-:Y:S01]  /*1590*/  LOP3.LUT R90, R90, 0xfffffff8, RZ, 0xc0, !PT ;  /* 0xfffffff85a5a7812 */ /* 0x000fe200078ec0ff */
[----:B------:R-:W-:Y:S01]  /*15a0*/  IMAD.IADD R142, R125, 0x1, R8 ;  /* 0x000000017d8e7824 */ /* 0x000fe200078e0208 */
[----:B------:R-:W-:Y:S01]  /*15b0*/  LOP3.LUT R89, R6, 0xfffffff8, RZ, 0xc0, !PT ;  /* 0xfffffff806597812 */ /* 0x000fe200078ec0ff */
[----:B------:R-:W-:Y:S01]  /*15c0*/  IMAD.IADD R140, R8, 0x1, R121 ;  /* 0x00000001088c7824 */ /* 0x000fe200078e0279 */
[----:B------:R-:W-:Y:S01]  /*15d0*/  LOP3.LUT R88, R5, 0xfffffff8, RZ, 0xc0, !PT ;  /* 0xfffffff805587812 */ /* 0x000fe200078ec0ff */
[----:B------:R-:W-:Y:S01]  /*15e0*/  IMAD.IADD R141, R123, 0x1, R7 ;  /* 0x000000017b8d7824 */ /* 0x000fe200078e0207 */
[----:B------:R-:W-:Y:S01]  /*15f0*/  LOP3.LUT R86, R86, 0xfffffff8, RZ, 0xc0, !PT ;  /* 0xfffffff856567812 */ /* 0x000fe200078ec0ff */
[----:B------:R-:W-:Y:S01]  /*1600*/  IMAD.IADD R139, R7, 0x1, R119 ;  /* 0x00000001078b7824 */ /* 0x000fe200078e0277 */
[C---:B------:R-:W-:Y:S01]  /*1610*/  SHF.L.U64.HI R156, R163.reuse, R156, c[0x0][0x294] ;  /* 0x0000a500a39c7619 */ /* 0x040fe2000001029c */
[----:B------:R-:W-:Y:S01]  /*1620*/  IMAD.SHL.U32 R163, R163, 0x40, RZ ;  /* 0x00000040a3a37824 */ /* 0x000fe200078e00ff */
[C---:B------:R-:W-:Y:S01]  /*1630*/  IADD3 R37, R32.reuse, 0x28, RZ ;  /* 0x0000002820257810 */ /* 0x040fe20007ffe0ff */
[----:B------:R-:W-:Y:S01]  /*1640*/  IMAD.IADD R107, R109, 0x1, R107 ;  /* 0x000000016d6b7824 */ /* 0x000fe200078e026b */
[----:B------:R-:W-:Y:S01]  /*1650*/  IADD3 R36, R32, 0x8, RZ ;  /* 0x0000000820247810 */ /* 0x000fe20007ffe0ff */
[----:B------:R-:W-:Y:S01]  /*1660*/  IMAD.SHL.U32 R134, R10, 0x2, RZ ;  /* 0x000000020a867824 */ /* 0x000fe200078e00ff */
[----:B------:R-:W-:Y:S01]  /*1670*/  SHF.R.S32.HI R105, RZ, 0x1f, R90 ;  /* 0x0000001fff697819 */ /* 0x000fe2000001145a */
[----:B------:R-:W-:Y:S01]  /*1680*/  IMAD.SHL.U32 R129, R12, 0x2, RZ ;  /* 0x000000020c817824 */ /* 0x000fe200078e00ff */
[----:B------:R-:W-:Y:S01]  /*1690*/  SHF.R.S32.HI R104, RZ, 0x1f, R89 ;  /* 0x0000001fff687819 */ /* 0x000fe20000011459 */
[----:B------:R-:W-:Y:S01]  /*16a0*/  IMAD.SHL.U32 R128, R9, 0x2, RZ ;  /* 0x0000000209807824 */ /* 0x000fe200078e00ff */
[----:B------:R-:W-:-:S02]  /*16b0*/  SHF.R.S32.HI R103, RZ, 0x1f, R88 ;  /* 0x0000001fff677819 */ /* 0x000fc40000011458 */
[----:B------:R-:W-:Y:S02]  /*16c0*/  SHF.R.S32.HI R102, RZ, 0x1f, R87 ;  /* 0x0000001fff667819 */ /* 0x000fe40000011457 */
[----:B------:R-:W-:Y:S02]  /*16d0*/  SHF.R.S32.HI R101, RZ, 0x1f, R86 ;  /* 0x0000001fff657819 */ /* 0x000fe40000011456 */
[----:B------:R-:W-:Y:S01]  /*16e0*/  SHF.R.S32.HI R135, RZ, 0x3, R11 ;  /* 0x00000003ff877819 */ /* 0x000fe2000001140b */
[----:B------:R-:W-:Y:S01]  /*16f0*/  BAR.SYNC.DEFER_BLOCKING 0x0 ;  /* 0x0000000000007b1d */ /* 0x000fe20000010000 */
[----:B------:R-:W-:Y:S02]  /*1700*/  ISETP.NE.AND P1, PT, R172, 0x1, PT ;  /* 0x00000001ac00780c */ /* 0x000fe40003f25270 */
[----:B--2---:R-:W-:Y:S01]  /*1710*/  @P3 SHF.R.S32.HI R3, RZ, 0x1f, R35 ;  /* 0x0000001fff033819 */ /* 0x004fe20000011423 */
[----:B------:R-:W-:Y:S02]  /*1720*/  @!P3 IMAD.MOV.U32 R3, RZ, RZ, R29 ;  /* 0x000000ffff03b224 */ /* 0x000fe400078e001d */
[----:B------:R-:W-:Y:S01]  /*1730*/  @P3 IMAD.MOV.U32 R2, RZ, RZ, R35 ;  /* 0x000000ffff023224 */ /* 0x000fe200078e0023 */
[----:B------:R-:W-:Y:S01]  /*1740*/  IADD3 R35, R32, 0x18, RZ ;  /* 0x0000001820237810 */ /* 0x000fe20007ffe0ff */
[----:B------:R-:W-:-:S02]  /*1750*/  @!P3 IMAD.MOV.U32 R2, RZ, RZ, R38 ;  /* 0x000000ffff02b224 */ /* 0x000fc400078e0026 */
[----:B------:R-:W-:Y:S02]  /*1760*/  IMAD R0, R3, c[0x0][0x2b0], RZ ;  /* 0x0000ac0003007a24 */ /* 0x000fe400078e02ff */
[----:B------:R-:W-:-:S04]  /*1770*/  IMAD.WIDE.U32 R126, R2, c[0x0][0x2b0], RZ ;  /* 0x0000ac00027e7a25 */ /* 0x000fc800078e00ff */
[----:B------:R-:W-:Y:S01]  /*1780*/  IMAD R3, R2, c[0x0][0x2b4], R0 ;  /* 0x0000ad0002037a24 */ /* 0x000fe200078e0200 */
[----:B------:R-:W-:Y:S02]  /*1790*/  LOP3.LUT R2, R98, 0x8, R24, 0xf8, !PT ;  /* 0x0000000862027812 */ /* 0x000fe400078ef818 */
[----:B------:R-:W-:Y:S01]  /*17a0*/  LOP3.LUT R0, R20, 0xfffffff8, RZ, 0xc0, !PT ;  /* 0xfffffff814007812 */ /* 0x000fe200078ec0ff */
[----:B------:R-:W-:Y:S01]  /*17b0*/  IMAD.IADD R143, R127, 0x1, R3 ;  /* 0x000000017f8f7824 */ /* 0x000fe200078e0203 */
[----:B------:R-:W-:Y:S02]  /*17c0*/  LOP3.LUT R2, R2, R99, RZ, 0x3c, !PT ;  /* 0x0000006302027212 */ /* 0x000fe400078e3cff */
[----:B------:R-:W-:Y:S01]  /*17d0*/  LOP3.LUT R3, R136, 0xfffffff8, RZ, 0xc0, !PT ;  /* 0xfffffff888037812 */ /* 0x000fe200078ec0ff */
[----:B------:R-:W-:Y:S01]  /*17e0*/  IMAD.SHL.U32 R137, R0, 0x2, RZ ;  /* 0x0000000200897824 */ /* 0x000fe200078e00ff */
[----:B------:R-:W-:Y:S01]  /*17f0*/  SHF.R.S32.HI R136, RZ, 0x3, R136 ;  /* 0x00000003ff887819 */ /* 0x000fe20000011488 */
[----:B------:R-:W-:Y:S01]  /*1800*/  IMAD.IADD R81, R100, 0x1, R2 ;  /* 0x0000000164517824 */ /* 0x000fe200078e0202 */
[----:B------:R-:W-:Y:S01]  /*1810*/  SHF.R.S32.HI R2, RZ, 0x1f, R0 ;  /* 0x0000001fff027819 */ /* 0x000fe20000011400 */
[----:B------:R-:W-:Y:S01]  /*1820*/  IMAD.SHL.U32 R132, R3, 0x2, RZ ;  /* 0x0000000203847824 */ /* 0x000fe200078e00ff */
[----:B------:R-:W-:-:S02]  /*1830*/  SHF.R.S32.HI R4, RZ, 0x1f, R3 ;  /* 0x0000001fff047819 */ /* 0x000fc40000011403 */
[----:B------:R-:W-:Y:S02]  /*1840*/  SHF.L.U64.HI R138, R0, 0x1, R2 ;  /* 0x00000001008a7819 */ /* 0x000fe40000010202 */
[----:B------:R-:W-:Y:S02]  /*1850*/  LOP3.LUT R0, R11, 0xfffffff8, RZ, 0xc0, !PT ;  /* 0xfffffff80b007812 */ /* 0x000fe400078ec0ff */
[----:B------:R-:W-:Y:S02]  /*1860*/  LEA R81, R81, 0x100, 0x1 ;  /* 0x0000010051517811 */ /* 0x000fe400078e08ff */
[----:B------:R-:W-:Y:S01]  /*1870*/  SHF.R.S32.HI R2, RZ, 0x1f, R0 ;  /* 0x0000001fff027819 */ /* 0x000fe20000011400 */
[----:B------:R-:W-:Y:S01]  /*1880*/  IMAD.SHL.U32 R130, R0, 0x2, RZ ;  /* 0x0000000200827824 */ /* 0x000fe200078e00ff */
[C---:B------:R-:W-:Y:S02]  /*1890*/  IADD3 R82, R81.reuse, 0x20, RZ ;  /* 0x0000002051527810 */ /* 0x040fe40007ffe0ff */
[----:B------:R-:W-:-:S02]  /*18a0*/  @P0 IADD3 R82, R81, -0x20, RZ ;  /* 0xffffffe051520810 */ /* 0x000fc40007ffe0ff */
[----:B------:R-:W-:Y:S02]  /*18b0*/  SHF.L.U64.HI R133, R3, 0x1, R4 ;  /* 0x0000000103857819 */ /* 0x000fe40000010204 */
[----:B------:R-:W-:Y:S02]  /*18c0*/  SHF.L.U64.HI R131, R0, 0x1, R2 ;  /* 0x0000000100837819 */ /* 0x000fe40000010202 */
[----:B------:R-:W-:Y:S02]  /*18d0*/  ISETP.GE.AND P0, PT, R168, 0x1, PT ;  /* 0x00000001a800780c */ /* 0x000fe40003f06270 */
.L_x_90:
[----:B------:R-:W-:Y:S01]  /*18e0*/  IMAD.SHL.U32 R91, R79, 0x40, RZ ;  /* 0x000000404f5b7824 */ /* 0x000fe200078e00ff */
[----:B------:R-:W-:Y:S04]  /*18f0*/  DEPBAR.LE SB0, 0x0 ;  /* 0x000080000000791a */ /* 0x000fe80000000000 */
[----:B-1----:R-:W-:Y:S01]  /*1900*/  IMAD.IADD R2, R112, 0x1, R91 ;  /* 0x0000000170027824 */ /* 0x002fe200078e025b */
[----:B------:R-:W-:Y:S01]  /*1910*/  ISETP.NE.AND P1, PT, R172, 0x1, PT ;  /* 0x00000001ac00780c */ /* 0x000fe20003f25270 */
[----:B------:R-:W-:Y:S01]  /*1920*/  IMAD.MOV.U32 R83, RZ, RZ, RZ ;  /* 0x000000ffff537224 */ /* 0x000fe200078e00ff */
[----:B------:R-:W-:Y:S01]  /*1930*/  ISETP.GE.AND P2, PT, R168, 0x1, PT ;  /* 0x00000001a800780c */ /* 0x000fe20003f46270 */
[----:B------:R-:W-:Y:S01]  /*1940*/  IMAD.IADD R0, R152, 0x1, R2 ;  /* 0x0000000198007824 */ /* 0x000fe200078e0202 */
[----:B------:R-:W-:Y:S01]  /*1950*/  ISETP.GE.AND P0, PT, R2, R106, PT ;  /* 0x0000006a0200720c */ /* 0x000fe20003f06270 */
[----:B------:R-:W-:Y:S02]  /*1960*/  BSSY B1, `(.L_x_66) ;  /* 0x00003d8000017945 */ /* 0x000fe40003800000 */
[----:B------:R-:W-:Y:S01]  /*1970*/  IMAD.MOV.U32 R2, RZ, RZ, R0 ;  /* 0x000000ffff027224 */ /* 0x000fe200078e0000 */
[----:B------:R-:W-:Y:S05]  /*1980*/  ISETP.GT.OR P0, PT, R112, 0x3f, P0 ;  /* 0x0000003f7000780c */ /* 0x000fea0000704670 */
[----:B------:R-:W-:Y:S05]  /*1990*/  @P1 IMAD.HI.U32 R3, R0, c[0x0][0x2bc], RZ ;  /* 0x0000af0000031a27 */ /* 0x000fea00078e00ff */
[----:B------:R-:W-:Y:S04]  /*19a0*/  @P1 SHF.R.U32.HI R2, RZ, c[0x0][0x2c0], R3 ;  /* 0x0000b000ff021a19 */ /* 0x000fe80000011603 */
[C---:B------:R-:W-:Y:S04]  /*19b0*/  @!P0 IADD3 R3, P1, R2.reuse, R126, RZ ;  /* 0x0000007e02038210 */ /* 0x040fe80007f3e0ff */
[----:B------:R-:W-:Y:S01]  /*19c0*/  @!P0 LEA.HI.X.SX32 R5, R2, R143, 0x1, P1 ;  /* 0x0000008f02058211 */ /* 0x000fe200008f0eff */
[----:B------:R-:W-:Y:S01]  /*19d0*/  IMAD.MOV R2, RZ, RZ, -R2 ;  /* 0x000000ffff027224 */ /* 0x000fe200078e0a02 */
[C---:B------:R-:W-:Y:S03]  /*19e0*/  @!P0 LEA R4, P1, R3.reuse, c[0x0][0x2a0], 0x2 ;  /* 0x0000a80003048a11 */ /* 0x040fe600078210ff */
[----:B------:R-:W-:Y:S01]  /*19f0*/  IMAD R84, R2, c[0x0][0x2b8], R0 ;  /* 0x0000ae0002547a24 */ /* 0x000fe200078e0200 */
[----:B------:R-:W-:Y:S03]  /*1a00*/  @!P0 LEA.HI.X R5, R3, c[0x0][0x2a4], R5, 0x2, P1 ;  /* 0x0000a90003058a11 */ /* 0x000fe600008f1405 */
[----:B------:R-:W-:Y:S01]  /*1a10*/  IMAD.WIDE.U32 R2, R84, c[0x0][0x1e0], RZ ;  /* 0x0000780054027a25 */ /* 0x000fe200078e00ff */
[----:B------:R-:W-:Y:S01]  /*1a20*/  SHF.R.S32.HI R96, RZ, 0x1f, R84 ;  /* 0x0000001fff607819 */ /* 0x000fe20000011454 */
[----:B------:R-:W2:Y:S04]  /*1a30*/  @!P0 LDG.E R83, [R4.64] ;  /* 0x0000000604538981 */ /* 0x000ea8000c1e1900 */
[----:B------:R-:W-:Y:S01]  /*1a40*/  IMAD R0, R96, c[0x0][0x1e0], RZ ;  /* 0x0000780060007a24 */ /* 0x000fe200078e02ff */
[----:B------:R-:W-:Y:S03]  /*1a50*/  BAR.SYNC.DEFER_BLOCKING 0x0 ;  /* 0x0000000000007b1d */ /* 0x000fe60000010000 */
[----:B------:R-:W-:Y:S04]  /*1a60*/  IMAD R0, R84, c[0x0][0x1e4], R0 ;  /* 0x0000790054007a24 */ /* 0x000fe800078e0200 */
[----:B------:R-:W-:Y:S01]  /*1a70*/  IMAD.IADD R3, R3, 0x1, R0 ;  /* 0x0000000103037824 */ /* 0x000fe200078e0200 */
[----:B--2---:R-:W-:Y:S03]  /*1a80*/  SHF.R.S32.HI R97, RZ, 0x1f, R83 ;  /* 0x0000001fff617819 */ /* 0x004fe60000011453 */
[----:B------:R-:W-:Y:S04]  /*1a90*/  IMAD.WIDE.U32 R2, R83, c[0x0][0x1f0], R2 ;  /* 0x00007c0053027a25 */ /* 0x000fe800078e0002 */
[----:B------:R-:W-:Y:S01]  /*1aa0*/  IMAD R4, R97, c[0x0][0x1f0], RZ ;  /* 0x00007c0061047a24 */ /* 0x000fe200078e02ff */
[----:B------:R-:W-:Y:S03]  /*1ab0*/  IADD3 R0, P0, R170, R2, RZ ;  /* 0x00000002aa007210 */ /* 0x000fe60007f1e0ff */
[----:B------:R-:W-:Y:S05]  /*1ac0*/  IMAD R4, R83, c[0x0][0x1f4], R4 ;  /* 0x00007d0053047a24 */ /* 0x000fea00078e0204 */
[----:B------:R-:W-:Y:S02]  /*1ad0*/  IADD3.X R2, R147, R3, R4, P0, !PT ;  /* 0x0000000393027210 */ /* 0x000fe400007fe404 */
[C---:B------:R-:W-:Y:S04]  /*1ae0*/  LEA R15, P0, R0.reuse, c[0x0][0x1c8], 0x1 ;  /* 0x00007200000f7a11 */ /* 0x040fe800078008ff */
[----:B------:R-:W-:Y:S01]  /*1af0*/  LEA.HI.X R14, R0, c[0x0][0x1cc], R2, 0x1, P0 ;  /* 0x00007300000e7a11 */ /* 0x000fe200000f0c02 */
[----:B----4-:R-:W-:-:S05]  /*1b00*/  @!P2 BRA `(.L_x_67) ;  /* 0x000039700000a947 */ /* 0x010fca0003800000 */
[-C--:B------:R-:W-:Y:S01]  /*1b10*/  IMAD R3, R155, R79.reuse, RZ ;  /* 0x0000004f9b037224 */ /* 0x080fe200078e02ff */
[----:B------:R-:W-:Y:S01]  /*1b20*/  ISETP.NE.AND P0, PT, RZ, UR4, PT ;  /* 0x00000004ff007c0c */ /* 0x000fe2000bf05270 */
[-C--:B------:R-:W-:Y:S01]  /*1b30*/  IMAD R2, R156, R79.reuse, RZ ;  /* 0x0000004f9c027224 */ /* 0x080fe200078e02ff */
[----:B------:R-:W-:Y:S01]  /*1b40*/  SHF.R.S32.HI R0, RZ, 0x1f, R79 ;  /* 0x0000001fff007819 */ /* 0x000fe2000001144f */
[----:B------:R-:W-:Y:S01]  /*1b50*/  IMAD.WIDE.U32 R8, R162, R79, RZ ;  /* 0x0000004fa2087225 */ /* 0x000fe200078e00ff */
[----:B------:R-:W-:Y:S03]  /*1b60*/  IADD3 R4, -R91, R106, RZ ;  /* 0x0000006a5b047210 */ /* 0x000fe60007ffe1ff */
[----:B------:R-:W-:Y:S01]  /*1b70*/  IMAD R3, R0, R162, R3 ;  /* 0x000000a200037224 */ /* 0x000fe200078e0203 */
[----:B------:R-:W-:Y:S01]  /*1b80*/  IMNMX R85, R4, 0x40, PT ;  /* 0x0000004004557817 */ /* 0x000fe20003800200 */
[----:B------:R-:W-:Y:S02]  /*1b90*/  IMAD R0, R0, R163, R2 ;  /* 0x000000a300007224 */ /* 0x000fe400078e0202 */
[----:B------:R-:W-:Y:S01]  /*1ba0*/  IMAD.WIDE.U32 R10, R163, R79, RZ ;  /* 0x0000004fa30a7225 */ /* 0x000fe200078e00ff */
[----:B------:R-:W-:Y:S04]  /*1bb0*/  IADD3 R28, R9, R3, RZ ;  /* 0x00000003091c7210 */ /* 0x000fe80007ffe0ff */
[----:B------:R-:W-:Y:S01]  /*1bc0*/  IADD3 R29, R11, R0, RZ ;  /* 0x000000000b1d7210 */ /* 0x000fe20007ffe0ff */
[----:B------:R-:W-:-:S05]  /*1bd0*/  @!P0 BRA `(.L_x_68) ;  /* 0x00001c1000008947 */ /* 0x000fca0003800000 */
[----:B------:R-:W-:Y:S01]  /*1be0*/  ISETP.GE.AND P1, PT, R92, R85, PT ;  /* 0x000000555c00720c */ /* 0x000fe20003f26270 */
[----:B------:R-:W-:Y:S01]  /*1bf0*/  BSSY B0, `(.L_x_69) ;  /* 0x000003a000007945 */ /* 0x000fe20003800000 */
[----:B------:R-:W-:Y:S01]  /*1c00*/  CS2R R20, SRZ ;  /* 0x0000000000147805 */ /* 0x000fe2000001ff00 */
        /* <DEDUP_REMOVED lines=11> */
[----:B------:R-:W-:-:S05]  /*1cc0*/  @P1 BRA `(.L_x_70) ;  /* 0x000002c000001947 */ /* 0x000fca0003800000 */
[----:B------:R-:W-:Y:S01]  /*1cd0*/  IADD3 R0, P0, R124, R8, RZ ;  /* 0x000000087c007210 */ /* 0x000fe20007f1e0ff */
[----:B------:R-:W-:Y:S01]  /*1ce0*/  CS2R R38, SRZ ;  /* 0x0000000000267805 */ /* 0x000fe2000001ff00 */
[----:B------:R-:W-:Y:S01]  /*1cf0*/  CS2R R6, SRZ ;  /* 0x0000000000067805 */ /* 0x000fe2000001ff00 */
[----:B------:R-:W-:Y:S01]  /*1d00*/  CS2R R44, SRZ ;  /* 0x00000000002c7805 */ /* 0x000fe2000001ff00 */
[----:B------:R-:W-:Y:S01]  /*1d10*/  CS2R R12, SRZ ;  /* 0x00000000000c7805 */ /* 0x000fe2000001ff00 */
[----:B------:R-:W-:Y:S01]  /*1d20*/  IMAD.X R3, R28, 0x1, R142, P0 ;  /* 0x000000011c037824 */ /* 0x000fe200000e068e */
[----:B------:R-:W-:Y:S01]  /*1d30*/  IADD3 R2, P0, R122, R10, RZ ;  /* 0x0000000a7a027210 */ /* 0x000fe20007f1e0ff */
[----:B------:R-:W-:Y:S01]  /*1d40*/  CS2R R46, SRZ ;  /* 0x00000000002e7805 */ /* 0x000fe2000001ff00 */
[----:B------:R-:W-:Y:S01]  /*1d50*/  CS2R R16, SRZ ;  /* 0x0000000000107805 */ /* 0x000fe2000001ff00 */
[----:B------:R-:W-:Y:S01]  /*1d60*/  CS2R R48, SRZ ;  /* 0x0000000000307805 */ /* 0x000fe2000001ff00 */
[----:B------:R-:W-:Y:S01]  /*1d70*/  CS2R R18, SRZ ;  /* 0x0000000000127805 */ /* 0x000fe2000001ff00 */
[----:B------:R-:W-:Y:S01]  /*1d80*/  IMAD.X R5, R29, 0x1, R141, P0 ;  /* 0x000000011d057824 */ /* 0x000fe200000e068d */
[C---:B------:R-:W-:Y:S01]  /*1d90*/  LEA R8, P0, R0.reuse, c[0x0][0x270], 0x1 ;  /* 0x00009c0000087a11 */ /* 0x040fe200078008ff */
[----:B------:R-:W-:Y:S01]  /*1da0*/  CS2R R50, SRZ ;  /* 0x0000000000327805 */ /* 0x000fe2000001ff00 */
[----:B------:R-:W-:Y:S01]  /*1db0*/  CS2R R20, SRZ ;  /* 0x0000000000147805 */ /* 0x000fe2000001ff00 */
[----:B------:R-:W-:Y:S01]  /*1dc0*/  CS2R R52, SRZ ;  /* 0x0000000000347805 */ /* 0x000fe2000001ff00 */
[----:B------:R-:W-:Y:S02]  /*1dd0*/  LEA.HI.X R9, R0, c[0x0][0x274], R3, 0x1, P0 ;  /* 0x00009d0000097a11 */ /* 0x000fe400000f0c03 */
[C---:B------:R-:W-:Y:S04]  /*1de0*/  LEA R4, P0, R2.reuse, c[0x0][0x288], 0x1 ;  /* 0x0000a20002047a11 */ /* 0x040fe800078008ff */
[----:B------:R-:W-:Y:S02]  /*1df0*/  LEA.HI.X R5, R2, c[0x0][0x28c], R5, 0x1, P0 ;  /* 0x0000a30002057a11 */ /* 0x000fe400000f0c05 */
[----:B------:R-:W-:Y:S01]  /*1e00*/  ISETP.GE.AND P0, PT, R32, c[0x0][0x27c], PT ;  /* 0x00009f0020007a0c */ /* 0x000fe20003f06270 */
[----:B------:R-:W-:Y:S11]  /*1e10*/  CS2R R2, SRZ ;  /* 0x0000000000027805 */ /* 0x000ff6000001ff00 */
[----:B------:R-:W-:Y:S01]  /*1e20*/  @!UPT UIADD3 URZ, URZ, URZ, URZ ;  /* 0x0000003f3f3ff290 */ /* 0x000fe2000fffe03f */
[----:B------:R1:W5:Y:S04]  /*1e30*/  @!P0 LDG.E.64 R2, [R8.64] ;  /* 0x0000000608028981 */ /* 0x000368000c1e1b00 */
[----:B------:R1:W5:Y:S01]  /*1e40*/  @!P0 LDG.E.64 R38, [R4.64] ;  /* 0x0000000604268981 */ /* 0x000362000c1e1b00 */
[----:B------:R-:W-:Y:S11]  /*1e50*/  ISETP.GE.AND P0, PT, R36, c[0x0][0x27c], PT ;  /* 0x00009f0024007a0c */ /* 0x000ff60003f06270 */
[----:B------:R-:W-:Y:S02]  /*1e60*/  @!UPT UIADD3 URZ, URZ, URZ, URZ ;  /* 0x0000003f3f3ff290 */ /* 0x000fe4000fffe03f */
[----:B------:R1:W5:Y:S04]  /*1e70*/  @!P0 LDG.E.64 R6, [R8.64+0x10] ;  /* 0x0000100608068981 */ /* 0x000368000c1e1b00 */
[----:B------:R1:W5:Y:S01]  /*1e80*/  @!P0 LDG.E.64 R44, [R4.64+0x10] ;  /* 0x00001006042c8981 */ /* 0x000362000c1e1b00 */
        /* <DEDUP_REMOVED lines=15> */
[----:B------:R1:W5:Y:S02]  /*1f80*/  @!P0 LDG.E.64 R52, [R4.64+0x50] ;  /* 0x0000500604348981 */ /* 0x000364000c1e1b00 */
.L_x_70:
[----:B------:R-:W-:Y:S05]  /*1f90*/  BSYNC B0 ;  /* 0x0000000000007941 */ /* 0x000fea0003800000 */
.L_x_69:
[----:B------:R2:W3:Y:S04]  /*1fa0*/  SHFL.IDX PT, R65, R14, RZ, 0x1e1f ;  /* 0x001e1fff0e417589 */ /* 0x0004e800000e0000 */
[----:B------:R2:W4:Y:S01]  /*1fb0*/  SHFL.IDX PT, R64, R15, RZ, 0x1e1f ;  /* 0x001e1fff0f407589 */ /* 0x00052200000e0000 */
[----:B------:R-:W-:-:S05]  /*1fc0*/  @P1 BRA `(.L_x_71) ;  /* 0x0000371000001947 */ /* 0x000fca0003800000 */
[----:B-----5:R-:W-:Y:S01]  /*1fd0*/  MOV R0, R19 ;  /* 0x0000001300007202 */ /* 0x020fe20000000f00 */
[----:B-1----:R-:W-:Y:S01]  /*1fe0*/  IMAD.MOV.U32 R8, RZ, RZ, R20 ;  /* 0x000000ffff087224 */ /* 0x002fe200078e0014 */
[----:B------:R-:W-:Y:S01]  /*1ff0*/  ISETP.GE.AND P0, PT, R24, c[0x0][0x1d4], PT ;  /* 0x0000750018007a0c */ /* 0x000fe20003f06270 */
[----:B------:R-:W-:Y:S01]  /*2000*/  IMAD.MOV.U32 R5, RZ, RZ, R21 ;  /* 0x000000ffff057224 */ /* 0x000fe200078e0015 */
[----:B------:R-:W-:Y:S01]  /*2010*/  BSSY B0, `(.L_x_72) ;  /* 0x0000057000007945 */ /* 0x000fe20003800000 */
[----:B------:R-:W-:Y:S03]  /*2020*/  IMAD.MOV.U32 R4, RZ, RZ, R18 ;  /* 0x000000ffff047224 */ /* 0x000fe600078e0012 */
[----:B------:R-:W-:Y:S01]  /*2030*/  PRMT R29, R5, 0x5410, R8 ;  /* 0x00005410051d7816 */ /* 0x000fe20000000008 */
[----:B------:R-:W-:Y:S01]  /*2040*/  IMAD.MOV.U32 R8, RZ, RZ, R16 ;  /* 0x000000ffff087224 */ /* 0x000fe200078e0010 */
[----:B------:R-:W-:Y:S01]  /*2050*/  PRMT R28, R0, 0x5410, R4 ;  /* 0x00005410001c7816 */ /* 0x000fe20000000004 */
[----:B------:R-:W-:Y:S01]  /*2060*/  IMAD.MOV.U32 R5, RZ, RZ, R17 ;  /* 0x000000ffff057224 */ /* 0x000fe200078e0011 */
[----:B------:R-:W-:Y:S01]  /*2070*/  MOV R4, R12 ;  /* 0x0000000c00047202 */ /* 0x000fe20000000f00 */
[----:B------:R-:W-:Y:S03]  /*2080*/  IMAD.MOV.U32 R0, RZ, RZ, R13 ;  /* 0x000000ffff007224 */ /* 0x000fe600078e000d */
[----:B------:R-:W-:Y:S01]  /*2090*/  PRMT R23, R5, 0x5410, R8 ;  /* 0x0000541005177816 */ /* 0x000fe20000000008 */
[----:B------:R-:W-:Y:S01]  /*20a0*/  IMAD.MOV.U32 R8, RZ, RZ, R52 ;  /* 0x000000ffff087224 */ /* 0x000fe200078e0034 */
[----:B------:R-:W-:Y:S01]  /*20b0*/  PRMT R22, R0, 0x5410, R4 ;  /* 0x0000541000167816 */ /* 0x000fe20000000004 */
[----:B------:R-:W-:Y:S01]  /*20c0*/  IMAD.MOV.U32 R4, RZ, RZ, R6 ;  /* 0x000000ffff047224 */ /* 0x000fe200078e0006 */
[----:B------:R-:W-:Y:S01]  /*20d0*/  MOV R0, R7 ;  /* 0x0000000700007202 */ /* 0x000fe20000000f00 */
[----:B------:R-:W-:Y:S03]  /*20e0*/  IMAD.MOV.U32 R5, RZ, RZ, R53 ;  /* 0x000000ffff057224 */ /* 0x000fe600078e0035 */
[----:B--2---:R-:W-:Y:S01]  /*20f0*/  PRMT R15, R0, 0x5410, R4 ;  /* 0x00005410000f7816 */ /* 0x004fe20000000004 */
[----:B------:R-:W-:Y:S01]  /*2100*/  IMAD.MOV.U32 R4, RZ, RZ, R48 ;  /* 0x000000ffff047224 */ /* 0x000fe200078e0030 */
[----:B------:R-:W-:Y:S01]  /*2110*/  PRMT R57, R8, 0x5410, R5 ;  /* 0x0000541008397816 */ /* 0x000fe20000000005 */
[----:B------:R-:W-:Y:S01]  /*2120*/  IMAD.MOV.U32 R5, RZ, RZ, R51 ;  /* 0x000000ffff057224 */ /* 0x000fe200078e0033 */
[----:B------:R-:W-:Y:S02]  /*2130*/  MOV R8, R50 ;  /* 0x0000003200087202 */ /* 0x000fe40000000f00 */
[----:B------:R-:W-:Y:S02]  /*2140*/  MOV R0, R49 ;  /* 0x0000003100007202 */ /* 0x000fe40000000f00 */
[----:B------:R-:W-:Y:S01]  /*2150*/  PRMT R56, R8, 0x5410, R5 ;  /* 0x0000541008387816 */ /* 0x000fe20000000005 */
[----:B------:R-:W-:Y:S01]  /*2160*/  IMAD.MOV.U32 R8, RZ, RZ, R46 ;  /* 0x000000ffff087224 */ /* 0x000fe200078e002e */
[----:B------:R-:W-:Y:S01]  /*2170*/  PRMT R55, R4, 0x5410, R0 ;  /* 0x0000541004377816 */ /* 0x000fe20000000000 */
[----:B------:R-:W-:Y:S01]  /*2180*/  IMAD.MOV.U32 R5, RZ, RZ, R47 ;  /* 0x000000ffff057224 */ /* 0x000fe200078e002f */
[----:B------:R-:W-:Y:S01]  /*2190*/  MOV R4, R44 ;  /* 0x0000002c00047202 */ /* 0x000fe20000000f00 */
[----:B------:R-:W-:Y:S03]  /*21a0*/  IMAD.MOV.U32 R0, RZ, RZ, R45 ;  /* 0x000000ffff007224 */ /* 0x000fe600078e002d */
[----:B------:R-:W-:Y:S02]  /*21b0*/  PRMT R54, R8, 0x5410, R5 ;  /* 0x0000541008367816 */ /* 0x000fe40000000005 */
[----:B------:R-:W-:Y:S01]  /*21c0*/  PRMT R43, R4, 0x5410, R0 ;  /* 0x00005410042b7816 */ /* 0x000fe20000000000 */
[----:B------:R-:W-:-:S05]  /*21d0*/  @P0 BRA `(.L_x_73) ;  /* 0x000003a000000947 */ /* 0x000fca0003800000 */
[C---:B----4-:R-:W-:Y:S01]  /*21e0*/  LEA R58, P0, R24.reuse, R64, 0x1 ;  /* 0x00000040183a7211 */ /* 0x050fe200078008ff */
[----:B------:R-:W1:Y:S01]  /*21f0*/  LDS.128 R8, [R81+0x3000] ;  /* 0x0030000051087984 */ /* 0x000e620000000c00 */
[----:B------:R-:W-:Y:S01]  /*2200*/  MOV R4, R2 ;  /* 0x0000000200047202 */ /* 0x000fe20000000f00 */
[----:B------:R-:W-:Y:S01]  /*2210*/  IMAD.MOV.U32 R30, RZ, RZ, R38 ;  /* 0x000000ffff1e7224 */ /* 0x000fe200078e0026 */
[----:B---3--:R-:W-:Y:S01]  /*2220*/  LEA.HI.X R59, R24, R65, R25, 0x1, P0 ;  /* 0x00000041183b7211 */ /* 0x008fe200000f0c19 */
[--C-:B------:R-:W-:Y:S01]  /*2230*/  IMAD.MOV.U32 R40, RZ, RZ, R39.reuse ;  /* 0x000000ffff287224 */ /* 0x100fe200078e0027 */
[----:B------:R-:W-:Y:S11]  /*2240*/  ISETP.GE.AND P0, PT, R32, c[0x0][0x27c], PT ;  /* 0x00009f0020007a0c */ /* 0x000ff60003f06270 */
[----:B------:R-:W-:Y:S02]  /*2250*/  @!UPT UIADD3 URZ, URZ, URZ, URZ ;  /* 0x0000003f3f3ff290 */ /* 0x000fe4000fffe03f */
[----:B------:R-:W-:Y:S02]  /*2260*/  @!P0 SHF.R.U64 R38, R38, 0x10, R39 ;  /* 0x0000001026268819 */ /* 0x000fe40000001227 */
[--C-:B------:R-:W-:Y:S01]  /*2270*/  @!P0 SHF.R.U64 R5, R2, 0x10, R3.reuse ;  /* 0x0000001002058819 */ /* 0x100fe20000001203 */
[----:B------:R-:W-:Y:S01]  /*2280*/  IMAD.MOV.U32 R2, RZ, RZ, R3 ;  /* 0x000000ffff027224 */ /* 0x000fe200078e0003 */
[----:B------:R-:W-:Y:S02]  /*2290*/  @!P0 SHF.R.U32.HI R14, RZ, 0x10, R39 ;  /* 0x00000010ff0e8819 */ /* 0x000fe40000011627 */
[----:B------:R-:W-:Y:S02]  /*22a0*/  @!P0 SHF.R.U32.HI R0, RZ, 0x10, R3 ;  /* 0x00000010ff008819 */ /* 0x000fe40000011603 */
[----:B------:R-:W-:Y:S02]  /*22b0*/  @!P0 PRMT R38, R30, 0x5410, R38 ;  /* 0x000054101e268816 */ /* 0x000fe40000000026 */
[----:B------:R-:W-:Y:S02]  /*22c0*/  @!P0 PRMT R4, R4, 0x5410, R5 ;  /* 0x0000541004048816 */ /* 0x000fe40000000005 */
[----:B------:R-:W-:Y:S01]  /*22d0*/  @!P0 PRMT R41, R40, 0x5410, R14 ;  /* 0x0000541028298816 */ /* 0x000fe2000000000e */
[----:B------:R-:W-:Y:S01]  /*22e0*/  @!P0 IMAD.U32 R5, R38, 0x10000, RZ ;  /* 0x0001000026058824 */ /* 0x000fe200078e00ff */
[----:B------:R-:W-:Y:S02]  /*22f0*/  @!P0 PRMT R14, R2, 0x5410, R0 ;  /* 0x00005410020e8816 */ /* 0x000fe40000000000 */
[----:B------:R-:W-:Y:S02]  /*2300*/  @!P0 SHF.L.U32 R3, R4, 0x10, RZ ;  /* 0x0000001004038819 */ /* 0x000fe400000006ff */
[----:B------:R-:W-:Y:S02]  /*2310*/  @!P0 LOP3.LUT R38, R38, 0xffff0000, RZ, 0xc0, !PT ;  /* 0xffff000026268812 */ /* 0x000fe400078ec0ff */
[----:B------:R-:W-:Y:S01]  /*2320*/  @!P0 LOP3.LUT R4, R4, 0xffff0000, RZ, 0xc0, !PT ;  /* 0xffff000004048812 */ /* 0x000fe200078ec0ff */
[C---:B-1----:R-:W-:Y:S01]  /*2330*/  @!P0 IMAD.U32 R30, R8.reuse, 0x10000, RZ ;  /* 0x00010000081e8824 */ /* 0x042fe200078e00ff */
[----:B------:R-:W-:Y:S01]  /*2340*/  @!P0 LOP3.LUT R0, R8, 0xffff0000, RZ, 0xc0, !PT ;  /* 0xffff000008008812 */ /* 0x000fe200078ec0ff */
[C---:B------:R-:W-:Y:S01]  /*2350*/  @!P0 IMAD.U32 R39, R9.reuse, 0x10000, RZ ;  /* 0x0001000009278824 */ /* 0x040fe200078e00ff */
[----:B------:R-:W-:Y:S03]  /*2360*/  @!P0 LOP3.LUT R2, R9, 0xffff0000, RZ, 0xc0, !PT ;  /* 0xffff000009028812 */ /* 0x000fe600078ec0ff */
[C---:B------:R-:W-:Y:S02]  /*2370*/  @!P0 FMUL.FTZ R40, R0.reuse, R5 ;  /* 0x0000000500288220 */ /* 0x040fe40000410000 */
[-C--:B------:R-:W-:Y:S02]  /*2380*/  @!P0 FMUL.FTZ R0, R0, R3.reuse ;  /* 0x0000000300008220 */ /* 0x080fe40000410000 */
[----:B------:R-:W-:Y:S02]  /*2390*/  @!P0 FMUL.FTZ R42, R2, R38 ;  /* 0x00000026022a8220 */ /* 0x000fe40000410000 */
[----:B------:R-:W-:Y:S01]  /*23a0*/  @!P0 FFMA.FTZ R63, R30, R3, -R40 ;  /* 0x000000031e3f8223 */ /* 0x000fe20000010828 */
[----:B------:R-:W-:Y:S01]  /*23b0*/  @!P0 LOP3.LUT R3, R10, 0xffff0000, RZ, 0xc0, !PT ;  /* 0xffff00000a038812 */ /* 0x000fe200078ec0ff */
[----:B------:R-:W-:Y:S01]  /*23c0*/  @!P0 FFMA.FTZ R0, R5, R30, R0 ;  /* 0x0000001e05008223 */ /* 0x000fe20000010000 */
[C---:B------:R-:W-:Y:S01]  /*23d0*/  @!P0 SHF.L.U32 R30, R41.reuse, 0x10, RZ ;  /* 0x00000010291e8819 */ /* 0x040fe200000006ff */
[----:B------:R-:W-:Y:S01]  /*23e0*/  @!P0 IMAD.U32 R5, R14, 0x10000, RZ ;  /* 0x000100000e058824 */ /* 0x000fe200078e00ff */
[----:B------:R-:W-:Y:S01]  /*23f0*/  @!P0 LOP3.LUT R41, R41, 0xffff0000, RZ, 0xc0, !PT ;  /* 0xffff000029298812 */ /* 0x000fe200078ec0ff */
[-C--:B------:R-:W-:Y:S01]  /*2400*/  @!P0 FMUL.FTZ R2, R2, R4.reuse ;  /* 0x0000000402028220 */ /* 0x080fe20000410000 */
[----:B------:R-:W-:Y:S01]  /*2410*/  @!P0 F2FP.BF16.PACK_AB R0, R0, R63 ;  /* 0x0000003f0000823e */ /* 0x000fe200000010ff */
[----:B------:R-:W-:Y:S01]  /*2420*/  @!P0 FFMA.FTZ R62, R39, R4, -R42 ;  /* 0x00000004273e8223 */ /* 0x000fe2000001082a */
[----:B------:R-:W-:Y:S01]  /*2430*/  @!P0 LOP3.LUT R4, R11, 0xffff0000, RZ, 0xc0, !PT ;  /* 0xffff00000b048812 */ /* 0x000fe200078ec0ff */
[----:B------:R-:W-:Y:S01]  /*2440*/  @!P0 IMAD.U32 R40, R10, 0x10000, RZ ;  /* 0x000100000a288824 */ /* 0x000fe200078e00ff */
[----:B------:R-:W-:Y:S01]  /*2450*/  @!P0 LOP3.LUT R14, R14, 0xffff0000, RZ, 0xc0, !PT ;  /* 0xffff00000e0e8812 */ /* 0x000fe200078ec0ff */
[----:B------:R-:W-:Y:S01]  /*2460*/  @!P0 FMUL.FTZ R60, R3, R30 ;  /* 0x0000001e033c8220 */ /* 0x000fe20000410000 */
[----:B------:R-:W-:Y:S01]  /*2470*/  @!P0 SHF.L.U32 R42, R11, 0x10, RZ ;  /* 0x000000100b2a8819 */ /* 0x000fe200000006ff */
[----:B------:R-:W-:Y:S02]  /*2480*/  @!P0 FMUL.FTZ R3, R3, R5 ;  /* 0x0000000503038220 */ /* 0x000fe40000410000 */
[C---:B------:R-:W-:Y:S02]  /*2490*/  @!P0 FMUL.FTZ R61, R4.reuse, R41 ;  /* 0x00000029043d8220 */ /* 0x040fe40000410000 */
[----:B------:R-:W-:Y:S02]  /*24a0*/  @!P0 FMUL.FTZ R4, R4, R14 ;  /* 0x0000000e04048220 */ /* 0x000fe40000410000 */
[----:B------:R-:W-:Y:S02]  /*24b0*/  @!P0 FFMA.FTZ R2, R38, R39, R2 ;  /* 0x0000002726028223 */ /* 0x000fe40000010002 */
[----:B------:R-:W-:Y:S02]  /*24c0*/  @!P0 FFMA.FTZ R3, R30, R40, R3 ;  /* 0x000000281e038223 */ /* 0x000fe40000010003 */
[----:B------:R-:W-:Y:S01]  /*24d0*/  @!P0 FFMA.FTZ R60, R40, R5, -R60 ;  /* 0x00000005283c8223 */ /* 0x000fe2000001083c */
[----:B------:R-:W-:Y:S01]  /*24e0*/  @!P0 F2FP.BF16.PACK_AB R2, R2, R62 ;  /* 0x0000003e0202823e */ /* 0x000fe200000010ff */
[----:B------:R-:W-:Y:S02]  /*24f0*/  @!P0 FFMA.FTZ R61, R42, R14, -R61 ;  /* 0x0000000e2a3d8223 */ /* 0x000fe4000001083d */
[----:B------:R-:W-:Y:S01]  /*2500*/  @!P0 FFMA.FTZ R4, R41, R42, R4 ;  /* 0x0000002a29048223 */ /* 0x000fe20000010004 */
[----:B------:R-:W-:Y:S01]  /*2510*/  @!P0 F2FP.BF16.PACK_AB R3, R3, R60 ;  /* 0x0000003c0303823e */ /* 0x000fe200000010ff */
[----:B------:R-:W-:Y:S01]  /*2520*/  @!P0 IMAD.MOV.U32 R8, RZ, RZ, R0 ;  /* 0x000000ffff088224 */ /* 0x000fe200078e0000 */
[----:B------:R-:W-:Y:S02]  /*2530*/  @!P0 MOV R9, R2 ;  /* 0x0000000200098202 */ /* 0x000fe40000000f00 */
[----:B------:R-:W-:Y:S01]  /*2540*/  @!P0 F2FP.BF16.PACK_AB R4, R4, R61 ;  /* 0x0000003d0404823e */ /* 0x000fe200000010ff */
[----:B------:R-:W-:Y:S03]  /*2550*/  @!P0 IMAD.MOV.U32 R10, RZ, RZ, R3 ;  /* 0x000000ffff0a8224 */ /* 0x000fe600078e0003 */
[----:B------:R-:W-:Y:S05]  /*2560*/  @!P0 MOV R11, R4 ;  /* 0x00000004000b8202 */ /* 0x000fea0000000f00 */
[----:B------:R1:W-:Y:S02]  /*2570*/  ST.E.128 [R58.64], R8 ;  /* 0x000000083a007985 */ /* 0x0003e4000c101d06 */
.L_x_73:
[----:B------:R-:W-:Y:S05]  /*2580*/  BSYNC B0 ;  /* 0x0000000000007941 */ /* 0x000fea0003800000 */
.L_x_72:
[----:B------:R-:W-:Y:S01]  /*2590*/  ISETP.GE.AND P0, PT, R27, c[0x0][0x1d4], PT ;  /* 0x000075001b007a0c */ /* 0x000fe20003f06270 */
[----:B------:R-:W-:Y:S01]  /*25a0*/  @!UPT UIADD3 URZ, URZ, URZ, URZ ;  /* 0x0000003f3f3ff290 */ /* 0x000fe2000fffe03f */
[----:B------:R-:W-:Y:S11]  /*25b0*/  BSSY B0, `(.L_x_74) ;  /* 0x0000038000007945 */ /* 0x000ff60003800000 */
[----:B------:R-:W-:-:S05]  /*25c0*/  @P0 BRA `(.L_x_75) ;  /* 0x0000036000000947 */ /* 0x000fca0003800000 */
[C---:B----4-:R-:W-:Y:S01]  /*25d0*/  LEA R40, P0, R87.reuse, R64, 0x1 ;  /* 0x0000004057287211 */ /* 0x050fe200078008ff */
[----:B-1----:R-:W1:Y:S03]  /*25e0*/  LDS.128 R8, [R82+0x3000] ;  /* 0x0030000052087984 */ /* 0x002e660000000c00 */
[----:B---3--:R-:W-:Y:S02]  /*25f0*/  LEA.HI.X R41, R87, R65, R102, 0x1, P0 ;  /* 0x0000004157297211 */ /* 0x008fe400000f0c66 */
[----:B------:R-:W-:Y:S11]  /*2600*/  ISETP.GE.AND P0, PT, R36, c[0x0][0x27c], PT ;  /* 0x00009f0024007a0c */ /* 0x000ff60003f06270 */
[----:B------:R-:W-:Y:S02]  /*2610*/  @!UPT UIADD3 URZ, URZ, URZ, URZ ;  /* 0x0000003f3f3ff290 */ /* 0x000fe4000fffe03f */
[----:B------:R-:W-:Y:S02]  /*2620*/  @!P0 SHF.R.U64 R4, R44, 0x10, R45 ;  /* 0x000000102c048819 */ /* 0x000fe4000000122d */
[--C-:B------:R-:W-:Y:S02]  /*2630*/  @!P0 SHF.R.U64 R0, R6, 0x10, R7.reuse ;  /* 0x0000001006008819 */ /* 0x100fe40000001207 */
[----:B------:R-:W-:Y:S02]  /*2640*/  @!P0 PRMT R4, R43, 0x5410, R4 ;  /* 0x000054102b048816 */ /* 0x000fe40000000004 */
[C---:B------:R-:W-:Y:S02]  /*2650*/  @!P0 PRMT R0, R15.reuse, 0x5432, R0 ;  /* 0x000054320f008816 */ /* 0x040fe40000000000 */
[----:B------:R-:W-:Y:S01]  /*2660*/  @!P0 SHF.R.U32.HI R6, RZ, 0x10, R7 ;  /* 0x00000010ff068819 */ /* 0x000fe20000011607 */
[----:B------:R-:W-:Y:S01]  /*2670*/  @!P0 IMAD.U32 R7, R4, 0x10000, RZ ;  /* 0x0001000004078824 */ /* 0x000fe200078e00ff */
[----:B------:R-:W-:Y:S01]  /*2680*/  @!P0 SHF.R.U32.HI R38, RZ, 0x10, R45 ;  /* 0x00000010ff268819 */ /* 0x000fe2000001162d */
[----:B------:R-:W-:Y:S01]  /*2690*/  @!P0 IMAD.U32 R5, R0, 0x10000, RZ ;  /* 0x0001000000058824 */ /* 0x000fe200078e00ff */
[----:B------:R-:W-:Y:S02]  /*26a0*/  @!P0 PRMT R6, R15, 0x5410, R6 ;  /* 0x000054100f068816 */ /* 0x000fe40000000006 */
[----:B------:R-:W-:Y:S02]  /*26b0*/  @!P0 LOP3.LUT R15, R4, 0xffff0000, RZ, 0xc0, !PT ;  /* 0xffff0000040f8812 */ /* 0x000fe400078ec0ff */
[----:B------:R-:W-:Y:S02]  /*26c0*/  @!P0 LOP3.LUT R4, R0, 0xffff0000, RZ, 0xc0, !PT ;  /* 0xffff000000048812 */ /* 0x000fe400078ec0ff */
[----:B------:R-:W-:Y:S01]  /*26d0*/  @!P0 PRMT R38, R43, 0x5432, R38 ;  /* 0x000054322b268816 */ /* 0x000fe20000000026 */
[C---:B-1----:R-:W-:Y:S01]  /*26e0*/  @!P0 IMAD.U32 R14, R8.reuse, 0x10000, RZ ;  /* 0x00010000080e8824 */ /* 0x042fe200078e00ff */
[----:B------:R-:W-:Y:S02]  /*26f0*/  @!P0 LOP3.LUT R2, R8, 0xffff0000, RZ, 0xc0, !PT ;  /* 0xffff000008028812 */ /* 0x000fe400078ec0ff */
[C---:B------:R-:W-:Y:S02]  /*2700*/  @!P0 LOP3.LUT R3, R9.reuse, 0xffff0000, RZ, 0xc0, !PT ;  /* 0xffff000009038812 */ /* 0x040fe400078ec0ff */
[----:B------:R-:W-:Y:S01]  /*2710*/  @!P0 SHF.L.U32 R30, R9, 0x10, RZ ;  /* 0x00000010091e8819 */ /* 0x000fe200000006ff */
[C---:B------:R-:W-:Y:S02]  /*2720*/  @!P0 FMUL.FTZ R39, R2.reuse, R7 ;  /* 0x0000000702278220 */ /* 0x040fe40000410000 */
[----:B------:R-:W-:Y:S02]  /*2730*/  @!P0 FMUL.FTZ R0, R2, R5 ;  /* 0x0000000502008220 */ /* 0x000fe40000410000 */
[C---:B------:R-:W-:Y:S02]  /*2740*/  @!P0 FMUL.FTZ R42, R3.reuse, R15 ;  /* 0x0000000f032a8220 */ /* 0x040fe40000410000 */
[----:B------:R-:W-:Y:S01]  /*2750*/  @!P0 FFMA.FTZ R45, R14, R5, -R39 ;  /* 0x000000050e2d8223 */ /* 0x000fe20000010827 */
[----:B------:R-:W-:Y:S01]  /*2760*/  @!P0 SHF.L.U32 R5, R6, 0x10, RZ ;  /* 0x0000001006058819 */ /* 0x000fe200000006ff */
[----:B------:R-:W-:Y:S01]  /*2770*/  @!P0 FMUL.FTZ R2, R3, R4 ;  /* 0x0000000403028220 */ /* 0x000fe20000410000 */
[----:B------:R-:W-:Y:S01]  /*2780*/  @!P0 LOP3.LUT R3, R10, 0xffff0000, RZ, 0xc0, !PT ;  /* 0xffff00000a038812 */ /* 0x000fe200078ec0ff */
[----:B------:R-:W-:Y:S01]  /*2790*/  @!P0 FFMA.FTZ R0, R7, R14, R0 ;  /* 0x0000000e07008223 */ /* 0x000fe20000010000 */
[----:B------:R-:W-:Y:S01]  /*27a0*/  @!P0 LOP3.LUT R6, R6, 0xffff0000, RZ, 0xc0, !PT ;  /* 0xffff000006068812 */ /* 0x000fe200078ec0ff */
[C---:B------:R-:W-:Y:S01]  /*27b0*/  @!P0 IMAD.U32 R7, R38.reuse, 0x10000, RZ ;  /* 0x0001000026078824 */ /* 0x040fe200078e00ff */
[----:B------:R-:W-:Y:S01]  /*27c0*/  @!P0 LOP3.LUT R38, R38, 0xffff0000, RZ, 0xc0, !PT ;  /* 0xffff000026268812 */ /* 0x000fe200078ec0ff */
[----:B------:R-:W-:Y:S01]  /*27d0*/  @!P0 FFMA.FTZ R44, R30, R4, -R42 ;  /* 0x000000041e2c8223 */ /* 0x000fe2000001082a */
[----:B------:R-:W-:Y:S01]  /*27e0*/  @!P0 LOP3.LUT R4, R11, 0xffff0000, RZ, 0xc0, !PT ;  /* 0xffff00000b048812 */ /* 0x000fe200078ec0ff */
[----:B------:R-:W-:Y:S01]  /*27f0*/  @!P0 IMAD.U32 R14, R10, 0x10000, RZ ;  /* 0x000100000a0e8824 */ /* 0x000fe200078e00ff */
[----:B------:R-:W-:Y:S01]  /*2800*/  @!P0 F2FP.BF16.PACK_AB R0, R0, R45 ;  /* 0x0000002d0000823e */ /* 0x000fe200000010ff */
[C---:B------:R-:W-:Y:S02]  /*2810*/  @!P0 FMUL.FTZ R42, R3.reuse, R7 ;  /* 0x00000007032a8220 */ /* 0x040fe40000410000 */
[-C--:B------:R-:W-:Y:S02]  /*2820*/  @!P0 FMUL.FTZ R3, R3, R5.reuse ;  /* 0x0000000503038220 */ /* 0x080fe40000410000 */
[----:B------:R-:W-:Y:S02]  /*2830*/  @!P0 IMAD.U32 R39, R11, 0x10000, RZ ;  /* 0x000100000b278824 */ /* 0x000fe400078e00ff */
        /* <DEDUP_REMOVED lines=15> */
.L_x_75:
[----:B------:R-:W-:Y:S05]  /*2930*/  BSYNC B0 ;  /* 0x0000000000007941 */ /* 0x000fea0003800000 */
.L_x_74:
        /* <DEDUP_REMOVED lines=11> */
[----:B------:R-:W-:Y:S02]  /*29f0*/  @!P0 SHF.R.U32.HI R2, RZ, 0x10, R13 ;  /* 0x00000010ff028819 */ /* 0x000fe4000001160d */
[----:B------:R-:W-:Y:S02]  /*2a00*/  @!P0 PRMT R13, R54, 0x5410, R3 ;  /* 0x00005410360d8816 */ /* 0x000fe40000000003 */
[C---:B------:R-:W-:Y:S02]  /*2a10*/  @!P0 PRMT R0, R22.reuse, 0x5432, R0 ;  /* 0x0000543216008816 */ /* 0x040fe40000000000 */
[----:B------:R-:W-:Y:S01]  /*2a20*/  @!P0 PRMT R5, R22, 0x5410, R2 ;  /* 0x0000541016058816 */ /* 0x000fe20000000002 */
[C---:B------:R-:W-:Y:S01]  /*2a30*/  @!P0 IMAD.U32 R7, R13.reuse, 0x10000, RZ ;  /* 0x000100000d078824 */ /* 0x040fe200078e00ff */
[----:B------:R-:W-:Y:S01]  /*2a40*/  @!P0 SHF.R.U32.HI R15, RZ, 0x10, R47 ;  /* 0x00000010ff0f8819 */ /* 0x000fe2000001162f */
[C---:B------:R-:W-:Y:S01]  /*2a50*/  @!P0 IMAD.U32 R6, R0.reuse, 0x10000, RZ ;  /* 0x0001000000068824 */ /* 0x040fe200078e00ff */
        /* <DEDUP_REMOVED lines=8> */
[-C--:B------:R-:W-:Y:S02]  /*2ae0*/  @!P0 FMUL.FTZ R0, R2, R6.reuse ;  /* 0x0000000602008220 */ /* 0x080fe40000410000 */
[----:B------:R-:W-:Y:S02]  /*2af0*/  @!P0 FMUL.FTZ R30, R3, R13 ;  /* 0x0000000d031e8220 */ /* 0x000fe40000410000 */
        /* <DEDUP_REMOVED lines=13> */
[----:B------:R-:W-:Y:S02]  /*2bd0*/  @!P0 FMUL.FTZ R3, R3, R6 ;  /* 0x0000000603038220 */ /* 0x000fe40000410000 */
        /* <DEDUP_REMOVED lines=16> */
.L_x_77:
[----:B------:R-:W-:Y:S05]  /*2ce0*/  BSYNC B0 ;  /* 0x0000000000007941 */ /* 0x000fea0003800000 */
.L_x_76:
[----:B------:R-:W-:Y:S01]  /*2cf0*/  ISETP.GE.AND P0, PT, R95, c[0x0][0x1d4], PT ;  /* 0x000075005f007a0c */ /* 0x000fe20003f06270 */
[----:B------:R-:W-:Y:S01]  /*2d00*/  @!UPT UIADD3 URZ, URZ, URZ, URZ ;  /* 0x0000003f3f3ff290 */ /* 0x000fe2000fffe03f */
[----:B------:R-:W-:Y:S11]  /*2d10*/  BSSY B0, `(.L_x_78) ;  /* 0x0000038000007945 */ /* 0x000ff60003800000 */
[----:B------:R-:W-:-:S05]  /*2d20*/  @P0 BRA `(.L_x_79) ;  /* 0x0000036000000947 */ /* 0x000fca0003800000 */
[C---:B-1--4-:R-:W-:Y:S01]  /*2d30*/  LEA R38, P0, R90.reuse, R64, 0x1 ;  /* 0x000000405a267211 */ /* 0x052fe200078008ff */
[----:B------:R-:W1:Y:S03]  /*2d40*/  LDS.128 R8, [R82+0x4000] ;  /* 0x0040000052087984 */ /* 0x000e660000000c00 */
        /* <DEDUP_REMOVED lines=52> */
.L_x_79:
[----:B------:R-:W-:Y:S05]  /*3090*/  BSYNC B0 ;  /* 0x0000000000007941 */ /* 0x000fea0003800000 */
.L_x_78:
        /* <DEDUP_REMOVED lines=58> */
.L_x_81:
[----:B------:R-:W-:Y:S05]  /*3440*/  BSYNC B0 ;  /* 0x0000000000007941 */ /* 0x000fea0003800000 */
.L_x_80:
[----:B------:R-:W-:Y:S11]  /*3450*/  ISETP.GE.AND P0, PT, R93, c[0x0][0x1d4], PT ;  /* 0x000075005d007a0c */ /* 0x000ff60003f06270 */
[----:B------:R-:W-:Y:S02]  /*3460*/  @!UPT UIADD3 URZ, URZ, URZ, URZ ;  /* 0x0000003f3f3ff290 */ /* 0x000fe4000fffe03f */
        /* <DEDUP_REMOVED lines=54> */
[----:B------:R1:W-:Y:S01]  /*37d0*/  ST.E.128 [R22.64], R8 ;  /* 0x0000000816007985 */ /* 0x0003e2000c101d06 */
[----:B------:R-:W-:-:S05]  /*37e0*/  BRA `(.L_x_71) ;  /* 0x00001ef000007947 */ /* 0x000fca0003800000 */
.L_x_68:
        /* <DEDUP_REMOVED lines=37> */
[----:B------:R1:W5:Y:S04]  /*3a40*/  @!P0 LDG.E.128 R4, [R8.64] ;  /* 0x0000000608048981 */ /* 0x000368000c1e1d00 */
[----:B------:R1:W5:Y:S01]  /*3a50*/  @!P0 LDG.E.128 R40, [R2.64] ;  /* 0x0000000602288981 */ /* 0x000362000c1e1d00 */
[----:B------:R-:W-:Y:S11]  /*3a60*/  ISETP.GE.AND P0, PT, R27, c[0x0][0x27c], PT ;  /* 0x00009f001b007a0c */ /* 0x000ff60003f06270 */
[----:B------:R-:W-:Y:S02]  /*3a70*/  @!UPT UIADD3 URZ, URZ, URZ, URZ ;  /* 0x0000003f3f3ff290 */ /* 0x000fe4000fffe03f */
[----:B------:R1:W5:Y:S04]  /*3a80*/  @!P0 LDG.E.128 R16, [R8.64+0x20] ;  /* 0x0000200608108981 */ /* 0x000368000c1e1d00 */
[----:B------:R1:W5:Y:S01]  /*3a90*/  @!P0 LDG.E.128 R56, [R2.64+0x20] ;  /* 0x0000200602388981 */ /* 0x000362000c1e1d00 */
[----:B------:R-:W-:Y:S11]  /*3aa0*/  ISETP.GE.AND P0, PT, R26, c[0x0][0x27c], PT ;  /* 0x00009f001a007a0c */ /* 0x000ff60003f06270 */
[----:B------:R-:W-:Y:S02]  /*3ab0*/  @!UPT UIADD3 URZ, URZ, URZ, URZ ;  /* 0x0000003f3f3ff290 */ /* 0x000fe4000fffe03f */
[----:B------:R1:W5:Y:S04]  /*3ac0*/  @!P0 LDG.E.128 R20, [R8.64+0x40] ;  /* 0x0000400608148981 */ /* 0x000368000c1e1d00 */
[----:B------:R1:W5:Y:S02]  /*3ad0*/  @!P0 LDG.E.128 R60, [R2.64+0x40] ;  /* 0x00004006023c8981 */ /* 0x000364000c1e1d00 */
.L_x_83:
[----:B------:R-:W-:Y:S05]  /*3ae0*/  BSYNC B0 ;  /* 0x0000000000007941 */ /* 0x000fea0003800000 */
.L_x_82:
[----:B------:R2:W3:Y:S04]  /*3af0*/  SHFL.IDX PT, R69, R14, RZ, 0x1e1f ;  /* 0x001e1fff0e457589 */ /* 0x0004e800000e0000 */
[----:B------:R2:W4:Y:S01]  /*3b00*/  SHFL.IDX PT, R68, R15, RZ, 0x1e1f ;  /* 0x001e1fff0f447589 */ /* 0x00052200000e0000 */
[----:B------:R-:W-:-:S05]  /*3b10*/  @P1 BRA `(.L_x_71) ;  /* 0x00001bc000001947 */ /* 0x000fca0003800000 */
[----:B------:R-:W-:Y:S01]  /*3b20*/  ISETP.GE.AND P0, PT, R24, c[0x0][0x1d4], PT ;  /* 0x0000750018007a0c */ /* 0x000fe20003f06270 */
[----:B-1---5:R-:W-:Y:S01]  /*3b30*/  IMAD.MOV.U32 R8, RZ, RZ, R22 ;  /* 0x000000ffff087224 */ /* 0x022fe200078e0016 */
[----:B------:R-:W-:Y:S01]  /*3b40*/  IADD3 R153, -R154, c[0x0][0x1d4], RZ ;  /* 0x000075009a997a10 */ /* 0x000fe20007ffe1ff */
[----:B------:R-:W-:Y:S01]  /*3b50*/  IMAD.MOV.U32 R3, RZ, RZ, R23 ;  /* 0x000000ffff037224 */ /* 0x000fe200078e0017 */
[----:B------:R-:W-:Y:S01]  /*3b60*/  BSSY B0, `(.L_x_84) ;  /* 0x0000097000007945 */ /* 0x000fe20003800000 */
[----:B------:R-:W-:Y:S02]  /*3b70*/  IMAD.MOV.U32 R2, RZ, RZ, R20 ;  /* 0x000000ffff027224 */ /* 0x000fe400078e0014 */
[----:B------:R-:W-:Y:S01]  /*3b80*/  IMAD.MOV.U32 R0, RZ, RZ, R21 ;  /* 0x000000ffff007224 */ /* 0x000fe200078e0015 */
[----:B------:R-:W-:Y:S01]  /*3b90*/  PRMT R30, R3, 0x5410, R8 ;  /* 0x00005410031e7816 */ /* 0x000fe20000000008 */
[----:B------:R-:W-:Y:S01]  /*3ba0*/  IMAD.MOV.U32 R3, RZ, RZ, R19 ;  /* 0x000000ffff037224 */ /* 0x000fe200078e0013 */
[----:B------:R-:W-:Y:S02]  /*3bb0*/  MOV R8, R18 ;  /* 0x0000001200087202 */ /* 0x000fe40000000f00 */
        /* <DEDUP_REMOVED lines=18> */
[----:B------:R-:W-:Y:S01]  /*3ce0*/  ISETP.NE.AND P2, PT, R151, RZ, PT ;  /* 0x000000ff9700720c */ /* 0x000fe20003f45270 */
[----:B------:R-:W1:Y:S01]  /*3cf0*/  LDS.128 R52, [R134+0x3100] ;  /* 0x0031000086347984 */ /* 0x000e620000000c00 */
[----:B------:R-:W-:Y:S01]  /*3d00*/  ISETP.GE.AND P0, PT, R24, c[0x0][0x27c], PT ;  /* 0x00009f0018007a0c */ /* 0x000fe20003f06270 */
[----:B------:R-:W-:Y:S01]  /*3d10*/  IMAD.MOV.U32 R45, RZ, RZ, R40 ;  /* 0x000000ffff2d7224 */ /* 0x000fe200078e0028 */
[----:B------:R-:W-:Y:S01]  /*3d20*/  SEL R0, R154, R153, !P2 ;  /* 0x000000999a007207 */ /* 0x000fe20005000000 */
[----:B------:R-:W-:Y:S01]  /*3d30*/  IMAD.MOV.U32 R9, RZ, RZ, R4 ;  /* 0x000000ffff097224 */ /* 0x000fe200078e0004 */
[----:B------:R-:W-:Y:S01]  /*3d40*/  MOV R47, R41 ;  /* 0x00000029002f7202 */ /* 0x000fe20000000f00 */
[----:B------:R-:W-:Y:S01]  /*3d50*/  IMAD.MOV.U32 R8, RZ, RZ, R5 ;  /* 0x000000ffff087224 */ /* 0x000fe200078e0005 */
[----:B------:R-:W-:Y:S01]  /*3d60*/  SHF.R.S32.HI R2, RZ, 0x1f, R0 ;  /* 0x0000001fff027819 */ /* 0x000fe20000011400 */
[----:B------:R-:W-:Y:S02]  /*3d70*/  IMAD.MOV.U32 R3, RZ, RZ, R6 ;  /* 0x000000ffff037224 */ /* 0x000fe400078e0006 */
[----:B------:R-:W-:Y:S01]  /*3d80*/  IMAD.MOV.U32 R39, RZ, RZ, R42 ;  /* 0x000000ffff277224 */ /* 0x000fe200078e002a */
[----:B------:R-:W-:Y:S03]  /*3d90*/  LEA.HI R0, R2, R0, RZ, 0x4 ;  /* 0x0000000002007211 */ /* 0x000fe600078f20ff */
[--C-:B------:R-:W-:Y:S02]  /*3da0*/  @!P0 SHF.R.U64 R46, R40, 0x10, R41.reuse ;  /* 0x00000010282e8819 */ /* 0x100fe40000001229 */
[----:B------:R-:W-:Y:S02]  /*3db0*/  LEA.HI.SX32 R0, R0, R144, 0x1c ;  /* 0x0000009000007211 */ /* 0x000fe400078fe2ff */
[----:B------:R-:W-:Y:S02]  /*3dc0*/  @!P0 SHF.R.U32.HI R44, RZ, 0x10, R41 ;  /* 0x00000010ff2c8819 */ /* 0x000fe40000011629 */
[----:B------:R-:W-:Y:S01]  /*3dd0*/  SHF.R.S32.HI R2, RZ, 0x1f, R0 ;  /* 0x0000001fff027819 */ /* 0x000fe20000011400 */
[----:B------:R-:W-:Y:S01]  /*3de0*/  IMAD.SHL.U32 R71, R0, 0x8, RZ ;  /* 0x0000000800477824 */ /* 0x000fe200078e00ff */
[----:B------:R-:W-:Y:S02]  /*3df0*/  @!P0 SHF.R.U64 R10, R4, 0x10, R5 ;  /* 0x00000010040a8819 */ /* 0x000fe40000001205 */
[----:B------:R-:W-:Y:S02]  /*3e00*/  LEA.HI R0, R2, R0, RZ, 0x2 ;  /* 0x0000000002007211 */ /* 0x000fe400078f10ff */
[----:B------:R-:W-:Y:S02]  /*3e10*/  @!P0 SHF.R.U32.HI R38, RZ, 0x10, R43 ;  /* 0x00000010ff268819 */ /* 0x000fe4000001162b */
[----:B------:R-:W-:Y:S01]  /*3e20*/  @!P0 PRMT R45, R45, 0x5410, R46 ;  /* 0x000054102d2d8816 */ /* 0x000fe2000000002e */
[----:B------:R-:W-:Y:S01]  /*3e30*/  IMAD.SHL.U32 R0, R0, 0x200, RZ ;  /* 0x0000020000007824 */ /* 0x000fe200078e00ff */
[----:B------:R-:W-:Y:S02]  /*3e40*/  LOP3.LUT R2, R98, 0x18, R71, 0xf8, !PT ;  /* 0x0000001862027812 */ /* 0x000fe400078ef847 */
[----:B------:R-:W-:Y:S02]  /*3e50*/  @!P0 SHF.R.U32.HI R4, RZ, 0x10, R5 ;  /* 0x00000010ff048819 */ /* 0x000fe40000011605 */
[----:B------:R-:W-:Y:S02]  /*3e60*/  LOP3.LUT R2, R2, R99, RZ, 0x3c, !PT ;  /* 0x0000006302027212 */ /* 0x000fe400078e3cff */
[----:B------:R-:W-:Y:S02]  /*3e70*/  LOP3.LUT R0, R0, 0x7ffff800, RZ, 0xc0, !PT ;  /* 0x7ffff80000007812 */ /* 0x000fe400078ec0ff */
[--C-:B------:R-:W-:Y:S01]  /*3e80*/  @!P0 SHF.R.U64 R5, R6, 0x10, R7.reuse ;  /* 0x0000001006058819 */ /* 0x100fe20000001207 */
[----:B-1----:R-:W-:Y:S01]  /*3e90*/  @!P0 IMAD.U32 R49, R55, 0x10000, RZ ;  /* 0x0001000037318824 */ /* 0x002fe200078e00ff */
[----:B------:R-:W-:Y:S01]  /*3ea0*/  IADD3 R0, R2, R0, R100 ;  /* 0x0000000002007210 */ /* 0x000fe20007ffe064 */
[----:B------:R-:W-:Y:S01]  /*3eb0*/  IMAD.MOV.U32 R2, RZ, RZ, R7 ;  /* 0x000000ffff027224 */ /* 0x000fe200078e0007 */
[----:B------:R-:W-:Y:S02]  /*3ec0*/  @!P0 SHF.R.U64 R40, R42, 0x10, R43 ;  /* 0x000000102a288819 */ /* 0x000fe4000000122b */
[----:B------:R-:W-:Y:S01]  /*3ed0*/  @!P0 PRMT R6, R9, 0x5410, R10 ;  /* 0x0000541009068816 */ /* 0x000fe2000000000a */
[----:B------:R-:W-:Y:S01]  /*3ee0*/  IMAD.SHL.U32 R0, R0, 0x2, RZ ;  /* 0x0000000200007824 */ /* 0x000fe200078e00ff */
[----:B------:R-:W-:Y:S01]  /*3ef0*/  @!P0 PRMT R46, R39, 0x5410, R40 ;  /* 0x00005410272e8816 */ /* 0x000fe20000000028 */
[C---:B------:R-:W-:Y:S01]  /*3f00*/  @!P0 IMAD.U32 R9, R52.reuse, 0x10000, RZ ;  /* 0x0001000034098824 */ /* 0x040fe200078e00ff */
[----:B------:R-:W-:Y:S02]  /*3f10*/  @!P0 LOP3.LUT R39, R52, 0xffff0000, RZ, 0xc0, !PT ;  /* 0xffff000034278812 */ /* 0x000fe400078ec0ff */
[----:B--2---:R1:W2:Y:S01]  /*3f20*/  LDS.128 R12, [R0+0x3100] ;  /* 0x00310000000c7984 */ /* 0x0042a20000000c00 */
[----:B------:R-:W-:Y:S02]  /*3f30*/  @!P0 PRMT R44, R47, 0x5410, R44 ;  /* 0x000054102f2c8816 */ /* 0x000fe4000000002c */
[----:B------:R-:W-:Y:S02]  /*3f40*/  @!P0 LOP3.LUT R47, R54, 0xffff0000, RZ, 0xc0, !PT ;  /* 0xffff0000362f8812 */ /* 0x000fe400078ec0ff */
[----:B------:R-:W-:Y:S02]  /*3f50*/  @!P0 LOP3.LUT R42, R44, 0xffff0000, RZ, 0xc0, !PT ;  /* 0xffff00002c2a8812 */ /* 0x000fe400078ec0ff */
[----:B------:R-:W-:Y:S02]  /*3f60*/  @!P0 LOP3.LUT R51, R55, 0xffff0000, RZ, 0xc0, !PT ;  /* 0xffff000037338812 */ /* 0x000fe400078ec0ff */
[----:B------:R-:W-:Y:S02]  /*3f70*/  MOV R41, R43 ;  /* 0x0000002b00297202 */ /* 0x000fe40000000f00 */
[----:B------:R-:W-:Y:S02]  /*3f80*/  @!P0 LOP3.LUT R43, R53, 0xffff0000, RZ, 0xc0, !PT ;  /* 0xffff0000352b8812 */ /* 0x000fe400078ec0ff */
[----:B------:R-:W-:Y:S01]  /*3f90*/  @!P0 PRMT R50, R41, 0x5410, R38 ;  /* 0x0000541029328816 */ /* 0x000fe20000000026 */
[----:B------:R-:W-:Y:S01]  /*3fa0*/  @!P0 IMAD.U32 R41, R53, 0x10000, RZ ;  /* 0x0001000035298824 */ /* 0x000fe200078e00ff */
[----:B------:R-:W-:Y:S02]  /*3fb0*/  @!P0 LOP3.LUT R38, R45, 0xffff0000, RZ, 0xc0, !PT ;  /* 0xffff00002d268812 */ /* 0x000fe400078ec0ff */
[----:B-1----:R-:W-:Y:S02]  /*3fc0*/  @!P0 SHF.R.U32.HI R0, RZ, 0x10, R7 ;  /* 0x00000010ff008819 */ /* 0x002fe40000011607 */
[----:B------:R-:W-:Y:S02]  /*3fd0*/  @!P0 PRMT R7, R8, 0x5410, R4 ;  /* 0x0000541008078816 */ /* 0x000fe40000000004 */
[----:B------:R-:W-:Y:S02]  /*3fe0*/  @!P0 PRMT R10, R2, 0x5410, R0 ;  /* 0x00005410020a8816 */ /* 0x000fe40000000000 */
[----:B------:R-:W-:Y:S01]  /*3ff0*/  @!P0 PRMT R8, R3, 0x5410, R5 ;  /* 0x0000541003088816 */ /* 0x000fe20000000005 */
[----:B------:R-:W-:Y:S01]  /*4000*/  @!P0 IMAD.U32 R3, R6, 0x10000, RZ ;  /* 0x0001000006038824 */ /* 0x000fe200078e00ff */
[----:B------:R-:W-:Y:S01]  /*4010*/  @!P0 SHF.L.U32 R5, R45, 0x10, RZ ;  /* 0x000000102d058819 */ /* 0x000fe200000006ff */
[----:B------:R-:W-:Y:S01]  /*4020*/  @!P0 IMAD.U32 R45, R54, 0x10000, RZ ;  /* 0x00010000362d8824 */ /* 0x000fe200078e00ff */
[----:B------:R-:W-:Y:S01]  /*4030*/  @!P0 LOP3.LUT R4, R6, 0xffff0000, RZ, 0xc0, !PT ;  /* 0xffff000006048812 */ /* 0x000fe200078ec0ff */
[C---:B--2---:R-:W-:Y:S01]  /*4040*/  @!P0 IMAD.U32 R0, R12.reuse, 0x10000, RZ ;  /* 0x000100000c008824 */ /* 0x044fe200078e00ff */
[----:B------:R-:W-:Y:S03]  /*4050*/  @!P0 LOP3.LUT R2, R12, 0xffff0000, RZ, 0xc0, !PT ;  /* 0xffff00000c028812 */ /* 0x000fe600078ec0ff */
[----:B------:R-:W-:Y:S02]  /*4060*/  @!P0 FMUL.FTZ R6, R0, R5 ;  /* 0x0000000500068220 */ /* 0x000fe40000410000 */
[C---:B------:R-:W-:Y:S02]  /*4070*/  @!P0 FMUL.FTZ R40, R2.reuse, R38 ;  /* 0x0000002602288220 */ /* 0x040fe40000410000 */
[-C--:B------:R-:W-:Y:S02]  /*4080*/  @!P0 FMUL.FTZ R2, R2, R4.reuse ;  /* 0x0000000402028220 */ /* 0x080fe40000410000 */
[----:B------:R-:W-:Y:S01]  /*4090*/  @!P0 FFMA.FTZ R77, R39, R4, -R40 ;  /* 0x00000004274d8223 */ /* 0x000fe20000010828 */
[----:B------:R-:W-:Y:S01]  /*40a0*/  @!P0 LOP3.LUT R4, R13, 0xffff0000, RZ, 0xc0, !PT ;  /* 0xffff00000d048812 */ /* 0x000fe200078ec0ff */
[-C--:B------:R-:W-:Y:S01]  /*40b0*/  @!P0 FMUL.FTZ R0, R0, R3.reuse ;  /* 0x0000000300008220 */ /* 0x080fe20000410000 */
[----:B------:R-:W-:Y:S01]  /*40c0*/  @!P0 SHF.L.U32 R40, R44, 0x10, RZ ;  /* 0x000000102c288819 */ /* 0x000fe200000006ff */
[----:B------:R-:W-:Y:S01]  /*40d0*/  @!P0 FFMA.FTZ R78, R9, R3, -R6 ;  /* 0x00000003094e8223 */ /* 0x000fe20000010806 */
[----:B------:R-:W-:Y:S01]  /*40e0*/  @!P0 LOP3.LUT R6, R7, 0xffff0000, RZ, 0xc0, !PT ;  /* 0xffff000007068812 */ /* 0x000fe200078ec0ff */
[----:B------:R-:W-:Y:S01]  /*40f0*/  @!P0 IMAD.U32 R3, R13, 0x10000, RZ ;  /* 0x000100000d038824 */ /* 0x000fe200078e00ff */
[C---:B------:R-:W-:Y:S01]  /*4100*/  @!P0 SHF.L.U32 R44, R46.reuse, 0x10, RZ ;  /* 0x000000102e2c8819 */ /* 0x040fe200000006ff */
[----:B------:R-:W-:Y:S01]  /*4110*/  @!P0 FFMA.FTZ R0, R5, R9, R0 ;  /* 0x0000000905008223 */ /* 0x000fe20000010000 */
[----:B------:R-:W-:Y:S01]  /*4120*/  @!P0 LOP3.LUT R46, R46, 0xffff0000, RZ, 0xc0, !PT ;  /* 0xffff00002e2e8812 */ /* 0x000fe200078ec0ff */
[C---:B------:R-:W-:Y:S02]  /*4130*/  @!P0 FMUL.FTZ R9, R4.reuse, R42 ;  /* 0x0000002a04098220 */ /* 0x040fe40000410000 */
[----:B------:R-:W-:Y:S02]  /*4140*/  @!P0 IMAD.U32 R5, R7, 0x10000, RZ ;  /* 0x0001000007058824 */ /* 0x000fe400078e00ff */
[----:B------:R-:W-:Y:S02]  /*4150*/  @!P0 FMUL.FTZ R7, R3, R40 ;  /* 0x0000002803078220 */ /* 0x000fe40000410000 */
[-C--:B------:R-:W-:Y:S02]  /*4160*/  @!P0 FMUL.FTZ R4, R4, R6.reuse ;  /* 0x0000000604048220 */ /* 0x080fe40000410000 */
[----:B------:R-:W-:Y:S01]  /*4170*/  @!P0 FFMA.FTZ R75, R43, R6, -R9 ;  /* 0x000000062b4b8223 */ /* 0x000fe20000010809 */
[C---:B------:R-:W-:Y:S01]  /*4180*/  @!P0 LOP3.LUT R6, R14.reuse, 0xffff0000, RZ, 0xc0, !PT ;  /* 0xffff00000e068812 */ /* 0x040fe200078ec0ff */
[-C--:B------:R-:W-:Y:S02]  /*4190*/  @!P0 FMUL.FTZ R3, R3, R5.reuse ;  /* 0x0000000503038220 */ /* 0x080fe40000410000 */
[----:B------:R-:W-:Y:S02]  /*41a0*/  @!P0 FFMA.FTZ R76, R41, R5, -R7 ;  /* 0x00000005294c8223 */ /* 0x000fe40000010807 */
[----:B------:R-:W-:Y:S02]  /*41b0*/  @!P0 IMAD.U32 R5, R14, 0x10000, RZ ;  /* 0x000100000e058824 */ /* 0x000fe400078e00ff */
[C---:B------:R-:W-:Y:S01]  /*41c0*/  @!P0 IMAD.U32 R7, R8.reuse, 0x10000, RZ ;  /* 0x0001000008078824 */ /* 0x040fe200078e00ff */
[----:B------:R-:W-:Y:S01]  /*41d0*/  @!P0 LOP3.LUT R8, R8, 0xffff0000, RZ, 0xc0, !PT ;  /* 0xffff000008088812 */ /* 0x000fe200078ec0ff */
[----:B------:R-:W-:Y:S02]  /*41e0*/  @!P0 FMUL.FTZ R48, R6, R46 ;  /* 0x0000002e06308220 */ /* 0x000fe40000410000 */
[----:B------:R-:W-:Y:S02]  /*41f0*/  @!P0 FMUL.FTZ R9, R5, R44 ;  /* 0x0000002c05098220 */ /* 0x000fe40000410000 */
[----:B------:R-:W-:Y:S01]  /*4200*/  @!P0 FFMA.FTZ R2, R38, R39, R2 ;  /* 0x0000002726028223 */ /* 0x000fe20000010002 */
[----:B------:R-:W-:Y:S01]  /*4210*/  @!P0 F2FP.BF16.PACK_AB R38, R77, R78 ;  /* 0x0000004e4d26823e */ /* 0x000fe200000010ff */
[----:B------:R-:W-:Y:S01]  /*4220*/  @!P0 FFMA.FTZ R73, R47, R8, -R48 ;  /* 0x000000082f498223 */ /* 0x000fe20000010830 */
[C---:B------:R-:W-:Y:S01]  /*4230*/  @!P0 SHF.L.U32 R48, R50.reuse, 0x10, RZ ;  /* 0x0000001032308819 */ /* 0x040fe200000006ff */
[-C--:B------:R-:W-:Y:S01]  /*4240*/  @!P0 FMUL.FTZ R5, R5, R7.reuse ;  /* 0x0000000705058220 */ /* 0x080fe20000410000 */
[----:B------:R-:W-:Y:S01]  /*4250*/  @!P0 LOP3.LUT R50, R50, 0xffff0000, RZ, 0xc0, !PT ;  /* 0xffff000032328812 */ /* 0x000fe200078ec0ff */
[----:B------:R-:W-:Y:S01]  /*4260*/  @!P0 FFMA.FTZ R74, R45, R7, -R9 ;  /* 0x000000072d4a8223 */ /* 0x000fe20000010809 */
[----:B------:R-:W-:Y:S01]  /*4270*/  @!P0 F2FP.BF16.PACK_AB R39, R75, R76 ;  /* 0x0000004c4b27823e */ /* 0x000fe200000010ff */
[----:B------:R-:W-:Y:S01]  /*4280*/  @!P0 FMUL.FTZ R6, R6, R8 ;  /* 0x0000000806068220 */ /* 0x000fe20000410000 */
[C---:B------:R-:W-:Y:S01]  /*4290*/  @!P0 LOP3.LUT R8, R15.reuse, 0xffff0000, RZ, 0xc0, !PT ;  /* 0xffff00000f088812 */ /* 0x040fe200078ec0ff */
[----:B------:R-:W-:Y:S01]  /*42a0*/  @!P0 IMAD.U32 R7, R15, 0x10000, RZ ;  /* 0x000100000f078824 */ /* 0x000fe200078e00ff */
[----:B------:R-:W-:Y:S01]  /*42b0*/  @!P0 MOV R53, R39 ;  /* 0x0000002700358202 */ /* 0x000fe20000000f00 */
[C---:B------:R-:W-:Y:S01]  /*42c0*/  @!P0 IMAD.U32 R9, R10.reuse, 0x10000, RZ ;  /* 0x000100000a098824 */ /* 0x040fe200078e00ff */
[----:B------:R-:W-:Y:S01]  /*42d0*/  @!P0 LOP3.LUT R10, R10, 0xffff0000, RZ, 0xc0, !PT ;  /* 0xffff00000a0a8812 */ /* 0x000fe200078ec0ff */
[----:B------:R-:W-:Y:S01]  /*42e0*/  @!P0 FFMA.FTZ R3, R40, R41, R3 ;  /* 0x0000002928038223 */ /* 0x000fe20000010003 */
[----:B------:R-:W-:Y:S01]  /*42f0*/  @!P0 F2FP.BF16.PACK_AB R0, R2, R0 ;  /* 0x000000000200823e */ /* 0x000fe200000010ff */
[----:B------:R-:W-:Y:S02]  /*4300*/  @!P0 FFMA.FTZ R4, R42, R43, R4 ;  /* 0x0000002b2a048223 */ /* 0x000fe40000010004 */
[C---:B------:R-:W-:Y:S01]  /*4310*/  @!P0 FMUL.FTZ R70, R7.reuse, R48 ;  /* 0x0000003007468220 */ /* 0x040fe20000410000 */
[----:B------:R-:W-:Y:S01]  /*4320*/  @!P0 MOV R12, R0 ;  /* 0x00000000000c8202 */ /* 0x000fe20000000f00 */
[----:B------:R-:W-:Y:S01]  /*4330*/  @!P0 FMUL.FTZ R7, R7, R9 ;  /* 0x0000000907078220 */ /* 0x000fe20000410000 */
[----:B------:R-:W-:Y:S01]  /*4340*/  @!P0 F2FP.BF16.PACK_AB R3, R4, R3 ;  /* 0x000000030403823e */ /* 0x000fe200000010ff */
[----:B------:R-:W-:Y:S02]  /*4350*/  @!P0 FFMA.FTZ R5, R44, R45, R5 ;  /* 0x0000002d2c058223 */ /* 0x000fe40000010005 */
[C---:B------:R-:W-:Y:S02]  /*4360*/  @!P0 FMUL.FTZ R72, R8.reuse, R50 ;  /* 0x0000003208488220 */ /* 0x040fe40000410000 */
[-C--:B------:R-:W-:Y:S02]  /*4370*/  @!P0 FMUL.FTZ R8, R8, R10.reuse ;  /* 0x0000000a08088220 */ /* 0x080fe40000410000 */
[----:B------:R-:W-:Y:S02]  /*4380*/  @!P0 FFMA.FTZ R6, R46, R47, R6 ;  /* 0x0000002f2e068223 */ /* 0x000fe40000010006 */
[----:B------:R-:W-:Y:S02]  /*4390*/  @!P0 FFMA.FTZ R7, R48, R49, R7 ;  /* 0x0000003130078223 */ /* 0x000fe40000010007 */
[----:B------:R-:W-:Y:S01]  /*43a0*/  @!P0 FFMA.FTZ R70, R49, R9, -R70 ;  /* 0x0000000931468223 */ /* 0x000fe20000010846 */
[----:B------:R-:W-:Y:S01]  /*43b0*/  @!P0 F2FP.BF16.PACK_AB R5, R6, R5 ;  /* 0x000000050605823e */ /* 0x000fe200000010ff */
[----:B------:R-:W-:Y:S01]  /*43c0*/  @!P0 FFMA.FTZ R72, R51, R10, -R72 ;  /* 0x0000000a33488223 */ /* 0x000fe20000010848 */
[----:B------:R-:W-:Y:S01]  /*43d0*/  @!P0 F2FP.BF16.PACK_AB R10, R73, R74 ;  /* 0x0000004a490a823e */ /* 0x000fe200000010ff */
[----:B------:R-:W-:Y:S02]  /*43e0*/  @!P0 FFMA.FTZ R8, R50, R51, R8 ;  /* 0x0000003332088223 */ /* 0x000fe40000010008 */
[----:B------:R-:W-:Y:S01]  /*43f0*/  @!P0 IMAD.MOV.U32 R52, RZ, RZ, R38 ;  /* 0x000000ffff348224 */ /* 0x000fe200078e0026 */
[----:B------:R-:W-:Y:S01]  /*4400*/  @!P0 F2FP.BF16.PACK_AB R9, R72, R70 ;  /* 0x000000464809823e */ /* 0x000fe200000010ff */
[----:B------:R-:W-:Y:S01]  /*4410*/  @!P0 IMAD.MOV.U32 R54, RZ, RZ, R10 ;  /* 0x000000ffff368224 */ /* 0x000fe200078e000a */
[----:B------:R-:W-:Y:S01]  /*4420*/  @!P0 F2FP.BF16.PACK_AB R7, R8, R7 ;  /* 0x000000070807823e */ /* 0x000fe200000010ff */
[----:B------:R-:W-:Y:S02]  /*4430*/  @!P0 IMAD.MOV.U32 R13, RZ, RZ, R3 ;  /* 0x000000ffff0d8224 */ /* 0x000fe400078e0003 */
[----:B------:R-:W-:Y:S01]  /*4440*/  @!P0 IMAD.MOV.U32 R55, RZ, RZ, R9 ;  /* 0x000000ffff378224 */ /* 0x000fe200078e0009 */
[----:B------:R-:W-:Y:S01]  /*4450*/  @!P0 MOV R15, R7 ;  /* 0x00000007000f8202 */ /* 0x000fe20000000f00 */
[----:B------:R-:W-:Y:S01]  /*4460*/  @!P0 IMAD.MOV.U32 R14, RZ, RZ, R5 ;  /* 0x000000ffff0e8224 */ /* 0x000fe200078e0005 */
[----:B----4-:R-:W-:Y:S05]  /*4470*/  IADD3 R2, P0, R68, R137, RZ ;  /* 0x0000008944027210 */ /* 0x010fea0007f1e0ff */
[----:B---3--:R-:W-:Y:S01]  /*4480*/  IMAD.X R3, R69, 0x1, R138, P0 ;  /* 0x0000000145037824 */ /* 0x008fe200000e068a */
[C---:B------:R-:W-:Y:S04]  /*4490*/  ISETP.GE.AND P0, PT, R71.reuse, c[0x0][0x1d4], PT ;  /* 0x0000750047007a0c */ /* 0x040fe80003f06270 */
[----:B------:R1:W-:Y:S09]  /*44a0*/  ST.E.128 [R2.64], R52 ;  /* 0x0000003402007985 */ /* 0x0003f2000c101d06 */
[----:B------:R-:W-:Y:S05]  /*44b0*/  @!P0 IMAD.WIDE R4, R71, 0x2, R68 ;  /* 0x0000000247048825 */ /* 0x000fea00078e0244 */
[----:B------:R1:W-:Y:S02]  /*44c0*/  @!P0 ST.E.128 [R4.64], R12 ;  /* 0x0000000c04008985 */ /* 0x0003e4000c101d06 */
.L_x_85:
[----:B------:R-:W-:Y:S05]  /*44d0*/  BSYNC B0 ;  /* 0x0000000000007941 */ /* 0x000fea0003800000 */
.L_x_84:
[----:B------:R-:W-:Y:S01]  /*44e0*/  ISETP.GE.AND P0, PT, R27, c[0x0][0x1d4], PT ;  /* 0x000075001b007a0c */ /* 0x000fe20003f06270 */
[----:B------:R-:W-:Y:S01]  /*44f0*/  @!UPT UIADD3 URZ, URZ, URZ, URZ ;  /* 0x0000003f3f3ff290 */ /* 0x000fe2000fffe03f */
[----:B------:R-:W-:Y:S11]  /*4500*/  BSSY B0, `(.L_x_86) ;  /* 0x0000079000007945 */ /* 0x000ff60003800000 */
[----:B------:R-:W-:-:S05]  /*4510*/  @P0 BRA `(.L_x_87) ;  /* 0x0000077000000947 */ /* 0x000fca0003800000 */
[----:B------:R-:W-:Y:S01]  /*4520*/  ISETP.NE.AND P1, PT, R150, RZ, PT ;  /* 0x000000ff9600720c */ /* 0x000fe20003f25270 */
[----:B------:R-:W5:Y:S01]  /*4530*/  LDS.128 R48, [R129+0x3100] ;  /* 0x0031000081307984 */ /* 0x000f620000000c00 */
[----:B------:R-:W-:Y:S02]  /*4540*/  ISETP.GE.AND P0, PT, R27, c[0x0][0x27c], PT ;  /* 0x00009f001b007a0c */ /* 0x000fe40003f06270 */
[----:B------:R-:W-:Y:S04]  /*4550*/  SEL R0, R154, R153, !P1 ;  /* 0x000000999a007207 */ /* 0x000fe80004800000 */
[----:B-1----:R-:W-:Y:S04]  /*4560*/  SHF.R.S32.HI R2, RZ, 0x1f, R0 ;  /* 0x0000001fff027819 */ /* 0x002fe80000011400 */
        /* <DEDUP_REMOVED lines=8> */
[----:B------:R-:W-:Y:S02]  /*45f0*/  @!P0 PRMT R6, R11, 0x5432, R3 ;  /* 0x000054320b068816 */ /* 0x000fe40000000003 */
[----:B------:R-:W-:Y:S01]  /*4600*/  @!P0 PRMT R16, R64, 0x5432, R7 ;  /* 0x0000543240108816 */ /* 0x000fe20000000007 */
[----:B------:R-:W-:Y:S01]  /*4610*/  IMAD.SHL.U32 R0, R0, 0x200, RZ ;  /* 0x0000020000007824 */ /* 0x000fe200078e00ff */
[----:B------:R-:W-:Y:S02]  /*4620*/  LOP3.LUT R2, R98, 0x18, R53, 0xf8, !PT ;  /* 0x0000001862027812 */ /* 0x000fe400078ef835 */
[--C-:B------:R-:W-:Y:S02]  /*4630*/  @!P0 SHF.R.U32.HI R8, RZ, 0x10, R59.reuse ;  /* 0x00000010ff088819 */ /* 0x100fe4000001163b */
[----:B------:R-:W-:Y:S02]  /*4640*/  LOP3.LUT R2, R2, R99, RZ, 0x3c, !PT ;  /* 0x0000006302027212 */ /* 0x000fe400078e3cff */
[----:B------:R-:W-:Y:S02]  /*4650*/  LOP3.LUT R0, R0, 0x7ffff800, RZ, 0xc0, !PT ;  /* 0x7ffff80000007812 */ /* 0x000fe400078ec0ff */
[----:B------:R-:W-:Y:S01]  /*4660*/  @!P0 SHF.R.U64 R9, R58, 0x10, R59 ;  /* 0x000000103a098819 */ /* 0x000fe2000000123b */
[----:B-----5:R-:W-:Y:S01]  /*4670*/  @!P0 IMAD.U32 R43, R51, 0x10000, RZ ;  /* 0x00010000332b8824 */ /* 0x020fe200078e00ff */
[----:B------:R-:W-:Y:S02]  /*4680*/  IADD3 R0, R2, R0, R100 ;  /* 0x0000000002007210 */ /* 0x000fe40007ffe064 */
[----:B------:R-:W-:Y:S02]  /*4690*/  @!P0 SHF.R.U32.HI R2, RZ, 0x10, R17 ;  /* 0x00000010ff028819 */ /* 0x000fe40000011611 */
[----:B------:R-:W-:Y:S01]  /*46a0*/  @!P0 PRMT R17, R64, 0x5410, R4 ;  /* 0x0000541040118816 */ /* 0x000fe20000000004 */
[----:B------:R-:W-:Y:S01]  /*46b0*/  IMAD.SHL.U32 R0, R0, 0x2, RZ ;  /* 0x0000000200007824 */ /* 0x000fe200078e00ff */
[----:B------:R-:W-:Y:S02]  /*46c0*/  @!P0 SHF.R.U32.HI R5, RZ, 0x10, R19 ;  /* 0x00000010ff058819 */ /* 0x000fe40000011613 */
[----:B------:R-:W-:Y:S01]  /*46d0*/  @!P0 PRMT R4, R11, 0x5410, R2 ;  /* 0x000054100b048816 */ /* 0x000fe20000000002 */
[----:B------:R-:W-:Y:S01]  /*46e0*/  @!P0 IMAD.U32 R7, R17, 0x10000, RZ ;  /* 0x0001000011078824 */ /* 0x000fe200078e00ff */
[----:B--2---:R1:W2:Y:S01]  /*46f0*/  LDS.128 R12, [R0+0x3100] ;  /* 0x00310000000c7984 */ /* 0x0042a20000000c00 */
[----:B------:R-:W-:Y:S01]  /*4700*/  @!P0 IMAD.U32 R2, R6, 0x10000, RZ ;  /* 0x0001000006028824 */ /* 0x000fe200078e00ff */
[C---:B------:R-:W-:Y:S02]  /*4710*/  @!P0 PRMT R11, R65.reuse, 0x5410, R8 ;  /* 0x00005410410b8816 */ /* 0x040fe40000000008 */
[----:B------:R-:W-:Y:S01]  /*4720*/  @!P0 PRMT R8, R28, 0x5410, R5 ;  /* 0x000054101c088816 */ /* 0x000fe20000000005 */
[----:B------:R-:W-:Y:S01]  /*4730*/  @!P0 IMAD.U32 R5, R4, 0x10000, RZ ;  /* 0x0001000004058824 */ /* 0x000fe200078e00ff */
[----:B------:R-:W-:Y:S01]  /*4740*/  @!P0 PRMT R41, R65, 0x5432, R9 ;  /* 0x0000543241298816 */ /* 0x000fe20000000009 */
[----:B------:R-:W-:Y:S01]  /*4750*/  @!P0 IMAD.U32 R9, R48, 0x10000, RZ ;  /* 0x0001000030098824 */ /* 0x000fe200078e00ff */
[----:B------:R-:W-:Y:S01]  /*4760*/  @!P0 LOP3.LUT R6, R6, 0xffff0000, RZ, 0xc0, !PT ;  /* 0xffff000006068812 */ /* 0x000fe200078ec0ff */
[C---:B------:R-:W-:Y:S01]  /*4770*/  @!P0 IMAD.U32 R42, R11.reuse, 0x10000, RZ ;  /* 0x000100000b2a8824 */ /* 0x040fe200078e00ff */
[----:B------:R-:W-:Y:S02]  /*4780*/  @!P0 LOP3.LUT R44, R11, 0xffff0000, RZ, 0xc0, !PT ;  /* 0xffff00000b2c8812 */ /* 0x000fe400078ec0ff */
[----:B------:R-:W-:Y:S02]  /*4790*/  @!P0 LOP3.LUT R45, R51, 0xffff0000, RZ, 0xc0, !PT ;  /* 0xffff0000332d8812 */ /* 0x000fe400078ec0ff */
[----:B------:R-:W-:Y:S02]  /*47a0*/  @!P0 SHF.L.U32 R40, R50, 0x10, RZ ;  /* 0x0000001032288819 */ /* 0x000fe400000006ff */
[----:B-1----:R-:W-:Y:S01]  /*47b0*/  @!P0 SHF.R.U64 R0, R18, 0x10, R19 ;  /* 0x0000001012008819 */ /* 0x002fe20000001213 */
[----:B------:R-:W-:Y:S01]  /*47c0*/  @!P0 IMAD.U32 R18, R16, 0x10000, RZ ;  /* 0x0001000010128824 */ /* 0x000fe200078e00ff */
[----:B------:R-:W-:Y:S02]  /*47d0*/  @!P0 SHF.L.U32 R19, R49, 0x10, RZ ;  /* 0x0000001031138819 */ /* 0x000fe400000006ff */
[----:B------:R-:W-:Y:S01]  /*47e0*/  @!P0 PRMT R10, R28, 0x5432, R0 ;  /* 0x000054321c0a8816 */ /* 0x000fe20000000000 */
[----:B--2---:R-:W-:Y:S01]  /*47f0*/  @!P0 IMAD.U32 R3, R13, 0x10000, RZ ;  /* 0x000100000d038824 */ /* 0x004fe200078e00ff */
[----:B------:R-:W-:Y:S03]  /*4800*/  @!P0 SHF.L.U32 R0, R12, 0x10, RZ ;  /* 0x000000100c008819 */ /* 0x000fe600000006ff */
[----:B------:R-:W-:Y:S02]  /*4810*/  @!P0 FMUL.FTZ R38, R3, R18 ;  /* 0x0000001203268220 */ /* 0x000fe40000410000 */
[C---:B------:R-:W-:Y:S02]  /*4820*/  @!P0 FMUL.FTZ R28, R0.reuse, R7 ;  /* 0x00000007001c8220 */ /* 0x040fe40000410000 */
[-C--:B------:R-:W-:Y:S02]  /*4830*/  @!P0 FMUL.FTZ R0, R0, R2.reuse ;  /* 0x0000000200008220 */ /* 0x080fe40000410000 */
[----:B------:R-:W-:Y:S01]  /*4840*/  @!P0 FFMA.FTZ R58, R9, R2, -R28 ;  /* 0x00000002093a8223 */ /* 0x000fe2000001081c */
[----:B------:R-:W-:Y:S01]  /*4850*/  @!P0 LOP3.LUT R28, R16, 0xffff0000, RZ, 0xc0, !PT ;  /* 0xffff0000101c8812 */ /* 0x000fe200078ec0ff */
[----:B------:R-:W-:Y:S01]  /*4860*/  @!P0 FFMA.FTZ R0, R7, R9, R0 ;  /* 0x0000000907008223 */ /* 0x000fe20000010000 */
[----:B------:R-:W-:Y:S01]  /*4870*/  @!P0 LOP3.LUT R2, R13, 0xffff0000, RZ, 0xc0, !PT ;  /* 0xffff00000d028812 */ /* 0x000fe200078ec0ff */
[-C--:B------:R-:W-:Y:S01]  /*4880*/  @!P0 FMUL.FTZ R3, R3, R5.reuse ;  /* 0x0000000503038220 */ /* 0x080fe20000410000 */
[----:B------:R-:W-:Y:S01]  /*4890*/  @!P0 LOP3.LUT R16, R17, 0xffff0000, RZ, 0xc0, !PT ;  /* 0xffff000011108812 */ /* 0x000fe200078ec0ff */
[----:B------:R-:W-:Y:S01]  /*48a0*/  @!P0 FFMA.FTZ R57, R19, R5, -R38 ;  /* 0x0000000513398223 */ /* 0x000fe20000010826 */
[----:B------:R-:W-:Y:S01]  /*48b0*/  @!P0 LOP3.LUT R5, R12, 0xffff0000, RZ, 0xc0, !PT ;  /* 0xffff00000c058812 */ /* 0x000fe200078ec0ff */
[----:B------:R-:W-:Y:S01]  /*48c0*/  @!P0 FMUL.FTZ R9, R2, R28 ;  /* 0x0000001c02098220 */ /* 0x000fe20000410000 */
[----:B------:R-:W-:Y:S02]  /*48d0*/  @!P0 LOP3.LUT R7, R4, 0xffff0000, RZ, 0xc0, !PT ;  /* 0xffff000004078812 */ /* 0x000fe400078ec0ff */
[----:B------:R-:W-:Y:S01]  /*48e0*/  @!P0 LOP3.LUT R38, R49, 0xffff0000, RZ, 0xc0, !PT ;  /* 0xffff000031268812 */ /* 0x000fe200078ec0ff */
[C---:B------:R-:W-:Y:S01]  /*48f0*/  @!P0 FMUL.FTZ R39, R5.reuse, R16 ;  /* 0x0000001005278220 */ /* 0x040fe20000410000 */
[----:B------:R-:W-:Y:S01]  /*4900*/  @!P0 LOP3.LUT R17, R48, 0xffff0000, RZ, 0xc0, !PT ;  /* 0xffff000030118812 */ /* 0x000fe200078ec0ff */
[-C--:B------:R-:W-:Y:S02]  /*4910*/  @!P0 FMUL.FTZ R4, R2, R7.reuse ;  /* 0x0000000702048220 */ /* 0x080fe40000410000 */
[-C--:B------:R-:W-:Y:S01]  /*4920*/  @!P0 FMUL.FTZ R2, R5, R6.reuse ;  /* 0x0000000605028220 */ /* 0x080fe20000410000 */
[C---:B------:R-:W-:Y:S01]  /*4930*/  @!P0 LOP3.LUT R5, R15.reuse, 0xffff0000, RZ, 0xc0, !PT ;  /* 0xffff00000f058812 */ /* 0x040fe200078ec0ff */
[----:B------:R-:W-:Y:S02]  /*4940*/  @!P0 FFMA.FTZ R56, R38, R7, -R9 ;  /* 0x0000000726388223 */ /* 0x000fe40000010809 */
[----:B------:R-:W-:Y:S02]  /*4950*/  @!P0 IMAD.U32 R7, R15, 0x10000, RZ ;  /* 0x000100000f078824 */ /* 0x000fe400078e00ff */
[----:B------:R-:W-:Y:S01]  /*4960*/  @!P0 FFMA.FTZ R55, R17, R6, -R39 ;  /* 0x0000000611378223 */ /* 0x000fe20000010827 */
[C---:B------:R-:W-:Y:S01]  /*4970*/  @!P0 LOP3.LUT R6, R8.reuse, 0xffff0000, RZ, 0xc0, !PT ;  /* 0xffff000008068812 */ /* 0x040fe200078ec0ff */
[----:B------:R-:W-:Y:S02]  /*4980*/  @!P0 IMAD.U32 R9, R8, 0x10000, RZ ;  /* 0x0001000008098824 */ /* 0x000fe400078e00ff */
[----:B------:R-:W-:Y:S02]  /*4990*/  @!P0 FMUL.FTZ R8, R7, R42 ;  /* 0x0000002a07088220 */ /* 0x000fe40000410000 */
[----:B------:R-:W-:Y:S02]  /*49a0*/  @!P0 FMUL.FTZ R11, R5, R44 ;  /* 0x0000002c050b8220 */ /* 0x000fe40000410000 */
[-C--:B------:R-:W-:Y:S02]  /*49b0*/  @!P0 FFMA.FTZ R54, R43, R9.reuse, -R8 ;  /* 0x000000092b368223 */ /* 0x080fe40000010808 */
[-C--:B------:R-:W-:Y:S02]  /*49c0*/  @!P0 FMUL.FTZ R8, R5, R6.reuse ;  /* 0x0000000605088220 */ /* 0x080fe40000410000 */
[----:B------:R-:W-:Y:S01]  /*49d0*/  @!P0 FFMA.FTZ R52, R45, R6, -R11 ;  /* 0x000000062d348223 */ /* 0x000fe2000001080b */
[C---:B------:R-:W-:Y:S01]  /*49e0*/  @!P0 LOP3.LUT R6, R14.reuse, 0xffff0000, RZ, 0xc0, !PT ;  /* 0xffff00000e068812 */ /* 0x040fe200078ec0ff */
[C---:B------:R-:W-:Y:S01]  /*49f0*/  @!P0 IMAD.U32 R39, R41.reuse, 0x10000, RZ ;  /* 0x0001000029278824 */ /* 0x040fe200078e00ff */
[----:B------:R-:W-:Y:S01]  /*4a00*/  @!P0 LOP3.LUT R41, R41, 0xffff0000, RZ, 0xc0, !PT ;  /* 0xffff000029298812 */ /* 0x000fe200078ec0ff */
[----:B------:R-:W-:Y:S02]  /*4a10*/  @!P0 IMAD.U32 R5, R14, 0x10000, RZ ;  /* 0x000100000e058824 */ /* 0x000fe400078e00ff */
[C---:B------:R-:W-:Y:S02]  /*4a20*/  @!P0 IMAD.U32 R11, R10.reuse, 0x10000, RZ ;  /* 0x000100000a0b8824 */ /* 0x040fe400078e00ff */
[----:B------:R-:W-:Y:S01]  /*4a30*/  @!P0 FMUL.FTZ R7, R7, R9 ;  /* 0x0000000907078220 */ /* 0x000fe20000410000 */
[----:B------:R-:W-:Y:S01]  /*4a40*/  @!P0 LOP3.LUT R9, R10, 0xffff0000, RZ, 0xc0, !PT ;  /* 0xffff00000a098812 */ /* 0x000fe200078ec0ff */
[----:B------:R-:W-:Y:S01]  /*4a50*/  @!P0 FFMA.FTZ R2, R16, R17, R2 ;  /* 0x0000001110028223 */ /* 0x000fe20000010002 */
[----:B------:R-:W-:Y:S01]  /*4a60*/  @!P0 LOP3.LUT R10, R50, 0xffff0000, RZ, 0xc0, !PT ;  /* 0xffff0000320a8812 */ /* 0x000fe200078ec0ff */
[----:B------:R-:W-:Y:S01]  /*4a70*/  @!P0 FMUL.FTZ R46, R5, R39 ;  /* 0x00000027052e8220 */ /* 0x000fe20000410000 */
[----:B------:R-:W-:Y:S01]  /*4a80*/  @!P0 F2FP.BF16.PACK_AB R16, R55, R58 ;  /* 0x0000003a3710823e */ /* 0x000fe200000010ff */
[----:B------:R-:W-:Y:S01]  /*4a90*/  @!P0 FMUL.FTZ R5, R5, R11 ;  /* 0x0000000b05058220 */ /* 0x000fe20000410000 */
[----:B------:R-:W-:Y:S01]  /*4aa0*/  @!P0 F2FP.BF16.PACK_AB R0, R2, R0 ;  /* 0x000000000200823e */ /* 0x000fe200000010ff */
[----:B------:R-:W-:Y:S01]  /*4ab0*/  @!P0 FFMA.FTZ R3, R18, R19, R3 ;  /* 0x0000001312038223 */ /* 0x000fe20000010003 */
[----:B------:R-:W-:Y:S01]  /*4ac0*/  @!P0 F2FP.BF16.PACK_AB R17, R56, R57 ;  /* 0x000000393811823e */ /* 0x000fe200000010ff */
[C---:B------:R-:W-:Y:S02]  /*4ad0*/  @!P0 FMUL.FTZ R47, R6.reuse, R41 ;  /* 0x00000029062f8220 */ /* 0x040fe40000410000 */
[----:B------:R-:W-:Y:S01]  /*4ae0*/  @!P0 FMUL.FTZ R6, R6, R9 ;  /* 0x0000000906068220 */ /* 0x000fe20000410000 */
[----:B------:R-:W-:Y:S01]  /*4af0*/  @!P0 MOV R49, R17 ;  /* 0x0000001100318202 */ /* 0x000fe20000000f00 */
[----:B------:R-:W-:Y:S02]  /*4b00*/  @!P0 FFMA.FTZ R4, R28, R38, R4 ;  /* 0x000000261c048223 */ /* 0x000fe40000010004 */
[----:B------:R-:W-:Y:S02]  /*4b10*/  @!P0 FFMA.FTZ R5, R39, R40, R5 ;  /* 0x0000002827058223 */ /* 0x000fe40000010005 */
[----:B------:R-:W-:Y:S01]  /*4b20*/  @!P0 FFMA.FTZ R6, R41, R10, R6 ;  /* 0x0000000a29068223 */ /* 0x000fe20000010006 */
[----:B------:R-:W-:Y:S01]  /*4b30*/  @!P0 F2FP.BF16.PACK_AB R3, R4, R3 ;  /* 0x000000030403823e */ /* 0x000fe200000010ff */
        /* <DEDUP_REMOVED lines=10> */
[----:B------:R-:W-:Y:S01]  /*4be0*/  @!P0 IMAD.MOV.U32 R12, RZ, RZ, R0 ;  /* 0x000000ffff0c8224 */ /* 0x000fe200078e0000 */
[----:B------:R-:W-:Y:S01]  /*4bf0*/  @!P0 MOV R14, R5 ;  /* 0x00000005000e8202 */ /* 0x000fe20000000f00 */
[----:B------:R-:W-:Y:S02]  /*4c00*/  @!P0 IMAD.MOV.U32 R50, RZ, RZ, R9 ;  /* 0x000000ffff328224 */ /* 0x000fe400078e0009 */
[----:B------:R-:W-:Y:S02]  /*4c10*/  @!P0 IMAD.MOV.U32 R13, RZ, RZ, R3 ;  /* 0x000000ffff0d8224 */ /* 0x000fe400078e0003 */
[----:B------:R-:W-:Y:S01]  /*4c20*/  @!P0 IMAD.MOV.U32 R15, RZ, RZ, R7 ;  /* 0x000000ffff0f8224 */ /* 0x000fe200078e0007 */
[----:B----4-:R-:W-:Y:S05]  /*4c30*/  IADD3 R2, P0, R68, R132, RZ ;  /* 0x0000008444027210 */ /* 0x010fea0007f1e0ff */
[----:B---3--:R-:W-:Y:S01]  /*4c40*/  IMAD.X R3, R69, 0x1, R133, P0 ;  /* 0x0000000145037824 */ /* 0x008fe200000e0685 */
[C---:B------:R-:W-:Y:S04]  /*4c50*/  ISETP.GE.AND P0, PT, R53.reuse, c[0x0][0x1d4], PT ;  /* 0x0000750035007a0c */ /* 0x040fe80003f06270 */
[----:B------:R1:W-:Y:S09]  /*4c60*/  ST.E.128 [R2.64], R48 ;  /* 0x0000003002007985 */ /* 0x0003f2000c101d06 */
[----:B------:R-:W-:Y:S05]  /*4c70*/  @!P0 IMAD.WIDE R4, R53, 0x2, R68 ;  /* 0x0000000235048825 */ /* 0x000fea00078e0244 */
[----:B------:R1:W-:Y:S02]  /*4c80*/  @!P0 ST.E.128 [R4.64], R12 ;  /* 0x0000000c04008985 */ /* 0x0003e4000c101d06 */
.L_x_87:
[----:B------:R-:W-:Y:S05]  /*4c90*/  BSYNC B0 ;  /* 0x0000000000007941 */ /* 0x000fea0003800000 */
.L_x_86:
[----:B------:R-:W-:Y:S11]  /*4ca0*/  ISETP.GE.AND P0, PT, R26, c[0x0][0x1d4], PT ;  /* 0x000075001a007a0c */ /* 0x000ff60003f06270 */
[----:B------:R-:W-:Y:S02]  /*4cb0*/  @!UPT UIADD3 URZ, URZ, URZ, URZ ;  /* 0x0000003f3f3ff290 */ /* 0x000fe4000fffe03f */
[----:B------:R-:W-:-:S05]  /*4cc0*/  @P0 BRA `(.L_x_71) ;  /* 0x00000a1000000947 */ /* 0x000fca0003800000 */
[----:B------:R-:W-:Y:S01]  /*4cd0*/  ISETP.NE.AND P1, PT, R149, RZ, PT ;  /* 0x000000ff9500720c */ /* 0x000fe20003f25270 */
[----:B------:R-:W5:Y:S01]  /*4ce0*/  LDS.128 R40, [R128+0x3100] ;  /* 0x0031000080287984 */ /* 0x000f620000000c00 */
[----:B-1--4-:R-:W-:Y:S02]  /*4cf0*/  IADD3 R52, P0, R68, R130, RZ ;  /* 0x0000008244347210 */ /* 0x012fe40007f1e0ff */
[----:B------:R-:W-:Y:S03]  /*4d00*/  SEL R0, R154, R153, !P1 ;  /* 0x000000999a007207 */ /* 0x000fe60004800000 */
[----:B---3--:R-:W-:Y:S01]  /*4d10*/  IMAD.X R53, R69, 0x1, R131, P0 ;  /* 0x0000000145357824 */ /* 0x008fe200000e0683 */
[----:B------:R-:W-:Y:S02]  /*4d20*/  SHF.R.S32.HI R2, RZ, 0x1f, R0 ;  /* 0x0000001fff027819 */ /* 0x000fe40000011400 */
[----:B------:R-:W-:Y:S02]  /*4d30*/  ISETP.GE.AND P0, PT, R26, c[0x0][0x27c], PT ;  /* 0x00009f001a007a0c */ /* 0x000fe40003f06270 */
[----:B------:R-:W-:Y:S04]  /*4d40*/  LEA.HI R0, R2, R0, RZ, 0x4 ;  /* 0x0000000002007211 */ /* 0x000fe800078f20ff */
[----:B------:R-:W-:Y:S04]  /*4d50*/  LEA.HI.SX32 R0, R0, R135, 0x1c ;  /* 0x0000008700007211 */ /* 0x000fe800078fe2ff */
[----:B------:R-:W-:Y:S01]  /*4d60*/  SHF.R.S32.HI R2, RZ, 0x1f, R0 ;  /* 0x0000001fff027819 */ /* 0x000fe20000011400 */
[----:B------:R-:W-:Y:S02]  /*4d70*/  IMAD.SHL.U32 R46, R0, 0x8, RZ ;  /* 0x00000008002e7824 */ /* 0x000fe400078e00ff */
[----:B------:R-:W-:Y:S02]  /*4d80*/  @!P0 SHF.R.U64 R3, R22, 0x10, R23 ;  /* 0x0000001016038819 */ /* 0x000fe40000001217 */
[----:B------:R-:W-:Y:S02]  /*4d90*/  LEA.HI R0, R2, R0, RZ, 0x2 ;  /* 0x0000000002007211 */ /* 0x000fe400078f10ff */
[----:B------:R-:W-:Y:S02]  /*4da0*/  @!P0 SHF.R.U64 R9, R62, 0x10, R63 ;  /* 0x000000103e098819 */ /* 0x000fe4000000123f */
[----:B------:R-:W-:Y:S01]  /*4db0*/  @!P0 SHF.R.U32.HI R5, RZ, 0x10, R23 ;  /* 0x00000010ff058819 */ /* 0x000fe20000011617 */
[----:B------:R-:W-:Y:S01]  /*4dc0*/  IMAD.SHL.U32 R0, R0, 0x200, RZ ;  /* 0x0000020000007824 */ /* 0x000fe200078e00ff */
[----:B------:R-:W-:Y:S02]  /*4dd0*/  LOP3.LUT R2, R98, 0x18, R46, 0xf8, !PT ;  /* 0x0000001862027812 */ /* 0x000fe400078ef82e */
[----:B------:R-:W-:Y:S02]  /*4de0*/  @!P0 PRMT R10, R30, 0x5432, R3 ;  /* 0x000054321e0a8816 */ /* 0x000fe40000000003 */
[----:B------:R-:W-:Y:S02]  /*4df0*/  LOP3.LUT R2, R2, R99, RZ, 0x3c, !PT ;  /* 0x0000006302027212 */ /* 0x000fe400078e3cff */
[----:B------:R-:W-:Y:S02]  /*4e00*/  LOP3.LUT R0, R0, 0x7ffff800, RZ, 0xc0, !PT ;  /* 0x7ffff80000007812 */ /* 0x000fe400078ec0ff */
[----:B------:R-:W-:Y:S01]  /*4e10*/  @!P0 PRMT R28, R67, 0x5432, R9 ;  /* 0x00005432431c8816 */ /* 0x000fe20000000009 */
[----:B-----5:R-:W-:Y:S01]  /*4e20*/  @!P0 IMAD.U32 R9, R40, 0x10000, RZ ;  /* 0x0001000028098824 */ /* 0x020fe200078e00ff */
[----:B------:R-:W-:Y:S01]  /*4e30*/  IADD3 R0, R2, R0, R100 ;  /* 0x0000000002007210 */ /* 0x000fe20007ffe064 */
[----:B------:R-:W-:Y:S01]  /*4e40*/  @!P0 IMAD.U32 R19, R41, 0x10000, RZ ;  /* 0x0001000029138824 */ /* 0x000fe200078e00ff */
[----:B------:R-:W-:Y:S01]  /*4e50*/  @!P0 LOP3.LUT R39, R43, 0xffff0000, RZ, 0xc0, !PT ;  /* 0xffff00002b278812 */ /* 0x000fe200078ec0ff */
[----:B------:R-:W-:Y:S01]  /*4e60*/  @!P0 IMAD.U32 R22, R28, 0x10000, RZ ;  /* 0x000100001c168824 */ /* 0x000fe200078e00ff */
[----:B------:R-:W-:Y:S01]  /*4e70*/  @!P0 SHF.R.U32.HI R2, RZ, 0x10, R21 ;  /* 0x00000010ff028819 */ /* 0x000fe20000011615 */
[----:B------:R-:W-:Y:S01]  /*4e80*/  IMAD.SHL.U32 R0, R0, 0x2, RZ ;  /* 0x0000000200007824 */ /* 0x000fe200078e00ff */
[----:B------:R-:W-:Y:S01]  /*4e90*/  @!P0 SHF.R.U32.HI R8, RZ, 0x10, R63 ;  /* 0x00000010ff088819 */ /* 0x000fe2000001163f */
[----:B------:R-:W-:Y:S01]  /*4ea0*/  @!P0 IMAD.U32 R23, R42, 0x10000, RZ ;  /* 0x000100002a178824 */ /* 0x000fe200078e00ff */
[----:B------:R-:W-:Y:S02]  /*4eb0*/  @!P0 SHF.R.U64 R4, R60, 0x10, R61 ;  /* 0x000000103c048819 */ /* 0x000fe4000000123d */
[----:B--2---:R1:W2:Y:S01]  /*4ec0*/  LDS.128 R12, [R0+0x3100] ;  /* 0x00310000000c7984 */ /* 0x0042a20000000c00 */
[----:B------:R-:W-:Y:S02]  /*4ed0*/  @!P0 PRMT R38, R67, 0x5410, R8 ;  /* 0x0000541043268816 */ /* 0x000fe40000000008 */
[----:B------:R-:W-:Y:S01]  /*4ee0*/  @!P0 PRMT R8, R30, 0x5410, R5 ;  /* 0x000054101e088816 */ /* 0x000fe20000000005 */
[----:B------:R-:W-:Y:S01]  /*4ef0*/  @!P0 IMAD.U32 R30, R43, 0x10000, RZ ;  /* 0x000100002b1e8824 */ /* 0x000fe200078e00ff */
[----:B------:R-:W-:Y:S02]  /*4f00*/  @!P0 PRMT R16, R66, 0x5410, R4 ;  /* 0x0000541042108816 */ /* 0x000fe40000000004 */
[----:B------:R-:W-:Y:S02]  /*4f10*/  @!P0 SHF.R.U32.HI R7, RZ, 0x10, R61 ;  /* 0x00000010ff078819 */ /* 0x000fe4000001163d */
[----:B------:R-:W-:Y:S02]  /*4f20*/  @!P0 PRMT R4, R29, 0x5410, R2 ;  /* 0x000054101d048816 */ /* 0x000fe40000000002 */
[----:B------:R-:W-:Y:S03]  /*4f30*/  @!P0 LOP3.LUT R28, R28, 0xffff0000, RZ, 0xc0, !PT ;  /* 0xffff00001c1c8812 */ /* 0x000fe600078ec0ff */
[----:B------:R-:W-:Y:S01]  /*4f40*/  @!P0 IMAD.U32 R5, R4, 0x10000, RZ ;  /* 0x0001000004058824 */ /* 0x000fe200078e00ff */
[----:B-1----:R-:W-:Y:S02]  /*4f50*/  @!P0 SHF.R.U64 R0, R20, 0x10, R21 ;  /* 0x0000001014008819 */ /* 0x002fe40000001215 */
[----:B------:R-:W-:Y:S02]  /*4f60*/  @!P0 LOP3.LUT R21, R41, 0xffff0000, RZ, 0xc0, !PT ;  /* 0xffff000029158812 */ /* 0x000fe400078ec0ff */
[----:B------:R-:W-:Y:S02]  /*4f70*/  @!P0 PRMT R6, R29, 0x5432, R0 ;  /* 0x000054321d068816 */ /* 0x000fe40000000000 */
[----:B------:R-:W-:Y:S01]  /*4f80*/  @!P0 PRMT R20, R66, 0x5432, R7 ;  /* 0x0000543242148816 */ /* 0x000fe20000000007 */
[C---:B------:R-:W-:Y:S01]  /*4f90*/  @!P0 IMAD.U32 R7, R16.reuse, 0x10000, RZ ;  /* 0x0001000010078824 */ /* 0x040fe200078e00ff */
[----:B------:R-:W-:Y:S02]  /*4fa0*/  @!P0 LOP3.LUT R16, R16, 0xffff0000, RZ, 0xc0, !PT ;  /* 0xffff000010108812 */ /* 0x000fe400078ec0ff */
[----:B------:R-:W-:Y:S01]  /*4fb0*/  @!P0 SHF.L.U32 R2, R6, 0x10, RZ ;  /* 0x0000001006028819 */ /* 0x000fe200000006ff */
[----:B------:R-:W-:Y:S01]  /*4fc0*/  @!P0 IMAD.U32 R18, R20, 0x10000, RZ ;  /* 0x0001000014128824 */ /* 0x000fe200078e00ff */
[----:B------:R-:W-:Y:S02]  /*4fd0*/  @!P0 LOP3.LUT R6, R6, 0xffff0000, RZ, 0xc0, !PT ;  /* 0xffff000006068812 */ /* 0x000fe400078ec0ff */
[----:B------:R-:W-:Y:S02]  /*4fe0*/  @!P0 LOP3.LUT R20, R20, 0xffff0000, RZ, 0xc0, !PT ;  /* 0xffff000014148812 */ /* 0x000fe400078ec0ff */
[----:B------:R-:W-:Y:S01]  /*4ff0*/  @!P0 SHF.L.U32 R29, R38, 0x10, RZ ;  /* 0x00000010261d8819 */ /* 0x000fe200000006ff */
[----:B--2---:R-:W-:Y:S01]  /*5000*/  @!P0 IMAD.U32 R0, R12, 0x10000, RZ ;  /* 0x000100000c008824 */ /* 0x004fe200078e00ff */
[----:B------:R-:W-:Y:S01]  /*5010*/  @!P0 LOP3.LUT R38, R38, 0xffff0000, RZ, 0xc0, !PT ;  /* 0xffff000026268812 */ /* 0x000fe200078ec0ff */
[----:B------:R-:W-:Y:S02]  /*5020*/  @!P0 IMAD.U32 R3, R13, 0x10000, RZ ;  /* 0x000100000d038824 */ /* 0x000fe400078e00ff */
[C---:B------:R-:W-:Y:S02]  /*5030*/  @!P0 FMUL.FTZ R11, R0.reuse, R7 ;  /* 0x00000007000b8220 */ /* 0x040fe40000410000 */
[----:B------:R-:W-:Y:S02]  /*5040*/  @!P0 FMUL.FTZ R0, R0, R2 ;  /* 0x0000000200008220 */ /* 0x000fe40000410000 */
[----:B------:R-:W-:Y:S02]  /*5050*/  @!P0 FMUL.FTZ R17, R3, R18 ;  /* 0x0000001203118220 */ /* 0x000fe40000410000 */
[----:B------:R-:W-:Y:S01]  /*5060*/  @!P0 FFMA.FTZ R54, R9, R2, -R11 ;  /* 0x0000000209368223 */ /* 0x000fe2000001080b */
[----:B------:R-:W-:Y:S01]  /*5070*/  @!P0 LOP3.LUT R2, R13, 0xffff0000, RZ, 0xc0, !PT ;  /* 0xffff00000d028812 */ /* 0x000fe200078ec0ff */
[----:B------:R-:W-:Y:S01]  /*5080*/  @!P0 FFMA.FTZ R0, R7, R9, R0 ;  /* 0x0000000907008223 */ /* 0x000fe20000010000 */
[----:B------:R-:W-:Y:S01]  /*5090*/  @!P0 LOP3.LUT R7, R4, 0xffff0000, RZ, 0xc0, !PT ;  /* 0xffff000004078812 */ /* 0x000fe200078ec0ff */
[-C--:B------:R-:W-:Y:S02]  /*50a0*/  @!P0 FMUL.FTZ R3, R3, R5.reuse ;  /* 0x0000000503038220 */ /* 0x080fe40000410000 */
[----:B------:R-:W-:Y:S01]  /*50b0*/  @!P0 FFMA.FTZ R51, R19, R5, -R17 ;  /* 0x0000000513338223 */ /* 0x000fe20000010811 */
[----:B------:R-:W-:Y:S01]  /*50c0*/  @!P0 LOP3.LUT R17, R40, 0xffff0000, RZ, 0xc0, !PT ;  /* 0xffff000028118812 */ /* 0x000fe200078ec0ff */
[----:B------:R-:W-:Y:S01]  /*50d0*/  @!P0 FMUL.FTZ R9, R2, R20 ;  /* 0x0000001402098220 */ /* 0x000fe20000410000 */
[----:B------:R-:W-:Y:S01]  /*50e0*/  @!P0 LOP3.LUT R5, R12, 0xffff0000, RZ, 0xc0, !PT ;  /* 0xffff00000c058812 */ /* 0x000fe200078ec0ff */
[-C--:B------:R-:W-:Y:S02]  /*50f0*/  @!P0 FMUL.FTZ R4, R2, R7.reuse ;  /* 0x0000000702048220 */ /* 0x080fe40000410000 */
[----:B------:R-:W-:Y:S02]  /*5100*/  @!P0 FFMA.FTZ R50, R21, R7, -R9 ;  /* 0x0000000715328223 */ /* 0x000fe40000010809 */
[C---:B------:R-:W-:Y:S02]  /*5110*/  @!P0 FMUL.FTZ R11, R5.reuse, R16 ;  /* 0x00000010050b8220 */ /* 0x040fe40000410000 */
[-C--:B------:R-:W-:Y:S01]  /*5120*/  @!P0 FMUL.FTZ R2, R5, R6.reuse ;  /* 0x0000000605028220 */ /* 0x080fe20000410000 */
[C---:B------:R-:W-:Y:S01]  /*5130*/  @!P0 LOP3.LUT R5, R15.reuse, 0xffff0000, RZ, 0xc0, !PT ;  /* 0xffff00000f058812 */ /* 0x040fe200078ec0ff */
[----:B------:R-:W-:Y:S02]  /*5140*/  @!P0 IMAD.U32 R7, R15, 0x10000, RZ ;  /* 0x000100000f078824 */ /* 0x000fe400078e00ff */
[----:B------:R-:W-:Y:S01]  /*5150*/  @!P0 FFMA.FTZ R49, R17, R6, -R11 ;  /* 0x0000000611318223 */ /* 0x000fe2000001080b */
[C---:B------:R-:W-:Y:S01]  /*5160*/  @!P0 LOP3.LUT R6, R8.reuse, 0xffff0000, RZ, 0xc0, !PT ;  /* 0xffff000008068812 */ /* 0x040fe200078ec0ff */
[----:B------:R-:W-:Y:S02]  /*5170*/  @!P0 IMAD.U32 R9, R8, 0x10000, RZ ;  /* 0x0001000008098824 */ /* 0x000fe400078e00ff */
[----:B------:R-:W-:Y:S02]  /*5180*/  @!P0 FMUL.FTZ R8, R7, R29 ;  /* 0x0000001d07088220 */ /* 0x000fe40000410000 */
[C---:B------:R-:W-:Y:S02]  /*5190*/  @!P0 FMUL.FTZ R11, R5.reuse, R38 ;  /* 0x00000026050b8220 */ /* 0x040fe40000410000 */
[-C--:B------:R-:W-:Y:S02]  /*51a0*/  @!P0 FFMA.FTZ R48, R30, R9.reuse, -R8 ;  /* 0x000000091e308223 */ /* 0x080fe40000010808 */
[-C--:B------:R-:W-:Y:S02]  /*51b0*/  @!P0 FMUL.FTZ R8, R5, R6.reuse ;  /* 0x0000000605088220 */ /* 0x080fe40000410000 */
[----:B------:R-:W-:Y:S01]  /*51c0*/  @!P0 FFMA.FTZ R47, R39, R6, -R11 ;  /* 0x00000006272f8223 */ /* 0x000fe2000001080b */
[C---:B------:R-:W-:Y:S01]  /*51d0*/  @!P0 LOP3.LUT R6, R14.reuse, 0xffff0000, RZ, 0xc0, !PT ;  /* 0xffff00000e068812 */ /* 0x040fe200078ec0ff */
[----:B------:R-:W-:Y:S01]  /*51e0*/  @!P0 IMAD.U32 R5, R14, 0x10000, RZ ;  /* 0x000100000e058824 */ /* 0x000fe200078e00ff */
[C---:B------:R-:W-:Y:S01]  /*51f0*/  @!P0 SHF.L.U32 R11, R10.reuse, 0x10, RZ ;  /* 0x000000100a0b8819 */ /* 0x040fe200000006ff */
[----:B------:R-:W-:Y:S01]  /*5200*/  @!P0 FMUL.FTZ R7, R7, R9 ;  /* 0x0000000907078220 */ /* 0x000fe20000410000 */
[----:B------:R-:W-:Y:S01]  /*5210*/  @!P0 LOP3.LUT R9, R10, 0xffff0000, RZ, 0xc0, !PT ;  /* 0xffff00000a098812 */ /* 0x000fe200078ec0ff */
[C---:B------:R-:W-:Y:S01]  /*5220*/  @!P0 FMUL.FTZ R44, R5.reuse, R22 ;  /* 0x00000016052c8220 */ /* 0x040fe20000410000 */
[----:B------:R-:W-:Y:S01]  /*5230*/  @!P0 LOP3.LUT R10, R42, 0xffff0000, RZ, 0xc0, !PT ;  /* 0xffff00002a0a8812 */ /* 0x000fe200078ec0ff */
[----:B------:R-:W-:Y:S02]  /*5240*/  @!P0 FMUL.FTZ R45, R6, R28 ;  /* 0x0000001c062d8220 */ /* 0x000fe40000410000 */
[----:B------:R-:W-:Y:S01]  /*5250*/  @!P0 FFMA.FTZ R2, R16, R17, R2 ;  /* 0x0000001110028223 */ /* 0x000fe20000010002 */
[----:B------:R-:W-:Y:S01]  /*5260*/  @!P0 F2FP.BF16.PACK_AB R17, R50, R51 ;  /* 0x000000333211823e */ /* 0x000fe200000010ff */
[-C--:B------:R-:W-:Y:S01]  /*5270*/  @!P0 FMUL.FTZ R5, R5, R11.reuse ;  /* 0x0000000b05058220 */ /* 0x080fe20000410000 */
[----:B------:R-:W-:Y:S01]  /*5280*/  @!P0 F2FP.BF16.PACK_AB R16, R49, R54 ;  /* 0x000000363110823e */ /* 0x000fe200000010ff */
[----:B------:R-:W-:Y:S01]  /*5290*/  @!P0 FFMA.FTZ R44, R23, R11, -R44 ;  /* 0x0000000b172c8223 */ /* 0x000fe2000001082c */
[----:B------:R-:W-:Y:S01]  /*52a0*/  @!P0 F2FP.BF16.PACK_AB R11, R47, R48 ;  /* 0x000000302f0b823e */ /* 0x000fe200000010ff */
[----:B------:R-:W-:Y:S01]  /*52b0*/  @!P0 FFMA.FTZ R45, R10, R9, -R45 ;  /* 0x000000090a2d8223 */ /* 0x000fe2000001082d */
[----:B------:R-:W-:Y:S01]  /*52c0*/  @!P0 F2FP.BF16.PACK_AB R0, R2, R0 ;  /* 0x000000000200823e */ /* 0x000fe200000010ff */
[----:B------:R-:W-:Y:S02]  /*52d0*/  @!P0 FFMA.FTZ R3, R18, R19, R3 ;  /* 0x0000001312038223 */ /* 0x000fe40000010003 */
[----:B------:R-:W-:Y:S01]  /*52e0*/  @!P0 FMUL.FTZ R6, R6, R9 ;  /* 0x0000000906068220 */ /* 0x000fe20000410000 */
[----:B------:R-:W-:Y:S01]  /*52f0*/  @!P0 F2FP.BF16.PACK_AB R9, R45, R44 ;  /* 0x0000002c2d09823e */ /* 0x000fe200000010ff */
[----:B------:R-:W-:Y:S01]  /*5300*/  @!P0 FFMA.FTZ R4, R20, R21, R4 ;  /* 0x0000001514048223 */ /* 0x000fe20000010004 */
[----:B------:R-:W-:Y:S01]  /*5310*/  @!P0 MOV R12, R0 ;  /* 0x00000000000c8202 */ /* 0x000fe20000000f00 */
[----:B------:R-:W-:Y:S02]  /*5320*/  @!P0 FFMA.FTZ R5, R22, R23, R5 ;  /* 0x0000001716058223 */ /* 0x000fe40000010005 */
[----:B------:R-:W-:Y:S01]  /*5330*/  @!P0 FFMA.FTZ R6, R28, R10, R6 ;  /* 0x0000000a1c068223 */ /* 0x000fe20000010006 */
[----:B------:R-:W-:Y:S01]  /*5340*/  @!P0 F2FP.BF16.PACK_AB R3, R4, R3 ;  /* 0x000000030403823e */ /* 0x000fe200000010ff */
[----:B------:R-:W-:Y:S02]  /*5350*/  @!P0 FFMA.FTZ R7, R29, R30, R7 ;  /* 0x0000001e1d078223 */ /* 0x000fe40000010007 */
[----:B------:R-:W-:Y:S01]  /*5360*/  @!P0 FFMA.FTZ R8, R38, R39, R8 ;  /* 0x0000002726088223 */ /* 0x000fe20000010008 */
[----:B------:R-:W-:Y:S01]  /*5370*/  @!P0 F2FP.BF16.PACK_AB R5, R6, R5 ;  /* 0x000000050605823e */ /* 0x000fe200000010ff */
[----:B------:R-:W-:Y:S02]  /*5380*/  @!P0 IMAD.MOV.U32 R40, RZ, RZ, R16 ;  /* 0x000000ffff288224 */ /* 0x000fe400078e0010 */
[----:B------:R-:W-:Y:S01]  /*5390*/  @!P0 IMAD.MOV.U32 R41, RZ, RZ, R17 ;  /* 0x000000ffff298224 */ /* 0x000fe200078e0011 */
[----:B------:R-:W-:Y:S01]  /*53a0*/  @!P0 F2FP.BF16.PACK_AB R7, R8, R7 ;  /* 0x000000070807823e */ /* 0x000fe200000010ff */
[----:B------:R-:W-:Y:S02]  /*53b0*/  @!P0 IMAD.MOV.U32 R42, RZ, RZ, R9 ;  /* 0x000000ffff2a8224 */ /* 0x000fe400078e0009 */
[----:B------:R-:W-:Y:S02]  /*53c0*/  @!P0 IMAD.MOV.U32 R43, RZ, RZ, R11 ;  /* 0x000000ffff2b8224 */ /* 0x000fe400078e000b */
[----:B------:R-:W-:Y:S02]  /*53d0*/  @!P0 IMAD.MOV.U32 R13, RZ, RZ, R3 ;  /* 0x000000ffff0d8224 */ /* 0x000fe400078e0003 */
[----:B------:R-:W-:Y:S01]  /*53e0*/  @!P0 IMAD.MOV.U32 R14, RZ, RZ, R5 ;  /* 0x000000ffff0e8224 */ /* 0x000fe200078e0005 */
[----:B------:R1:W-:Y:S01]  /*53f0*/  ST.E.128 [R52.64], R40 ;  /* 0x0000002834007985 */ /* 0x0003e2000c101d06 */
[----:B------:R-:W-:Y:S01]  /*5400*/  @!P0 IMAD.MOV.U32 R15, RZ, RZ, R7 ;  /* 0x000000ffff0f8224 */ /* 0x000fe200078e0007 */
[----:B------:R-:W-:Y:S11]  /*5410*/  ISETP.GE.AND P0, PT, R46, c[0x0][0x1d4], PT ;  /* 0x000075002e007a0c */ /* 0x000ff60003f06270 */
[----:B------:R-:W-:Y:S02]  /*5420*/  @!UPT UIADD3 URZ, URZ, URZ, URZ ;  /* 0x0000003f3f3ff290 */ /* 0x000fe4000fffe03f */
[----:B------:R-:W-:-:S05]  /*5430*/  @P0 BRA `(.L_x_71) ;  /* 0x000002a000000947 */ /* 0x000fca0003800000 */
[C---:B------:R-:W-:Y:S04]  /*5440*/  LEA R2, P0, R46.reuse, R68, 0x1 ;  /* 0x000000442e027211 */ /* 0x040fe800078008ff */
[----:B------:R-:W-:Y:S05]  /*5450*/  LEA.HI.X.SX32 R3, R46, R69, 0x1, P0 ;  /* 0x000000452e037211 */ /* 0x000fea00000f0eff */
[----:B------:R2:W-:Y:S01]  /*5460*/  ST.E.128 [R2.64], R12 ;  /* 0x0000000c02007985 */ /* 0x0005e2000c101d06 */
[----:B------:R-:W-:-:S05]  /*5470*/  BRA `(.L_x_71) ;  /* 0x0000026000007947 */ /* 0x000fca0003800000 */
.L_x_67:
[----:B------:R1:W2:Y:S01]  /*5480*/  SHFL.IDX PT, R2, R14, RZ, 0x1e1f ;  /* 0x001e1fff0e027589 */ /* 0x0002a200000e0000 */
[----:B------:R-:W-:Y:S03]  /*5490*/  IMAD.IADD R3, R106, 0x1, -R91 ;  /* 0x000000016a037824 */ /* 0x000fe600078e0a5b */
[----:B------:R1:W3:Y:S02]  /*54a0*/  SHFL.IDX PT, R0, R15, RZ, 0x1e1f ;  /* 0x001e1fff0f007589 */ /* 0x0002e400000e0000 */
[----:B------:R-:W-:Y:S04]  /*54b0*/  IMNMX R85, R3, 0x40, PT ;  /* 0x0000004003557817 */ /* 0x000fe80003800200 */
[----:B------:R-:W-:Y:S11]  /*54c0*/  ISETP.GT.AND P0, PT, R85, R92, PT ;  /* 0x0000005c5500720c */ /* 0x000ff60003f04270 */
[----:B------:R-:W-:Y:S02]  /*54d0*/  @!UPT UIADD3 URZ, URZ, URZ, URZ ;  /* 0x0000003f3f3ff290 */ /* 0x000fe4000fffe03f */
[----:B------:R-:W-:-:S05]  /*54e0*/  @!P0 BRA `(.L_x_71) ;  /* 0x000001f000008947 */ /* 0x000fca0003800000 */
[----:B------:R-:W-:Y:S02]  /*54f0*/  ISETP.GE.AND P2, PT, R24, c[0x0][0x1d4], PT ;  /* 0x0000750018007a0c */ /* 0x000fe40003f46270 */
[----:B------:R-:W-:Y:S02]  /*5500*/  ISETP.GE.AND P1, PT, R27, c[0x0][0x1d4], PT ;  /* 0x000075001b007a0c */ /* 0x000fe40003f26270 */
[----:B------:R-:W-:Y:S02]  /*5510*/  ISETP.GE.AND P4, PT, R26, c[0x0][0x1d4], PT ;  /* 0x000075001a007a0c */ /* 0x000fe40003f86270 */
[----:B------:R-:W-:Y:S07]  /*5520*/  ISETP.GE.AND P3, PT, R95, c[0x0][0x1d4], PT ;  /* 0x000075005f007a0c */ /* 0x000fee0003f66270 */
[----:B-1----:R-:W1:Y:S01]  /*5530*/  @!P2 LDS.128 R12, [R81+0x3000] ;  /* 0x00300000510ca984 */ /* 0x002e620000000c00 */
[C---:B---3--:R-:W-:Y:S04]  /*5540*/  @!P2 LEA R6, P0, R24.reuse, R0, 0x1 ;  /* 0x000000001806a211 */ /* 0x048fe800078008ff */
[----:B--2---:R-:W-:Y:S02]  /*5550*/  @!P2 LEA.HI.X R7, R24, R2, R25, 0x1, P0 ;  /* 0x000000021807a211 */ /* 0x004fe400000f0c19 */
[C---:B------:R-:W-:Y:S04]  /*5560*/  @!P1 LEA R4, P0, R87.reuse, R0, 0x1 ;  /* 0x0000000057049211 */ /* 0x040fe800078008ff */
[----:B------:R-:W-:Y:S02]  /*5570*/  @!P1 LEA.HI.X R5, R87, R2, R102, 0x1, P0 ;  /* 0x0000000257059211 */ /* 0x000fe400000f0c66 */
[C---:B------:R-:W-:Y:S04]  /*5580*/  @!P4 LEA R10, P0, R86.reuse, R0, 0x1 ;  /* 0x00000000560ac211 */ /* 0x040fe800078008ff */
[----:B------:R-:W-:Y:S02]  /*5590*/  @!P4 LEA.HI.X R11, R86, R2, R101, 0x1, P0 ;  /* 0x00000002560bc211 */ /* 0x000fe400000f0c65 */
[C---:B------:R-:W-:Y:S04]  /*55a0*/  @!P3 LEA R8, P0, R90.reuse, R0, 0x1 ;  /* 0x000000005a08b211 */ /* 0x040fe800078008ff */
[----:B------:R-:W-:Y:S01]  /*55b0*/  @!P3 LEA.HI.X R9, R90, R2, R105, 0x1, P0 ;  /* 0x000000025a09b211 */ /* 0x000fe200000f0c69 */
[----:B-1----:R-:W-:Y:S04]  /*55c0*/  @!P2 ST.E.128 [R6.64], R12 ;  /* 0x0000000c0600a985 */ /* 0x002fe8000c101d06 */
[----:B------:R-:W1:Y:S04]  /*55d0*/  @!P1 LDS.128 R12, [R82+0x3000] ;  /* 0x00300000520c9984 */ /* 0x000e680000000c00 */
[----:B-1----:R1:W-:Y:S01]  /*55e0*/  @!P1 ST.E.128 [R4.64], R12 ;  /* 0x0000000c04009985 */ /* 0x0023e2000c101d06 */
[----:B------:R-:W-:Y:S03]  /*55f0*/  ISETP.GE.AND P1, PT, R94, c[0x0][0x1d4], PT ;  /* 0x000075005e007a0c */ /* 0x000fe60003f26270 */
[----:B------:R-:W2:Y:S10]  /*5600*/  @!P4 LDS.128 R12, [R81+0x4000] ;  /* 0x00400000510cc984 */ /* 0x000eb40000000c00 */
[C---:B------:R-:W-:Y:S04]  /*5610*/  @!P1 LEA R6, P0, R89.reuse, R0, 0x1 ;  /* 0x0000000059069211 */ /* 0x040fe800078008ff */
[----:B------:R-:W-:Y:S02]  /*5620*/  @!P1 LEA.HI.X R7, R89, R2, R104, 0x1, P0 ;  /* 0x0000000259079211 */ /* 0x000fe400000f0c68 */
[----:B------:R-:W-:Y:S11]  /*5630*/  ISETP.GE.AND P0, PT, R93, c[0x0][0x1d4], PT ;  /* 0x000075005d007a0c */ /* 0x000ff60003f06270 */
[----:B------:R-:W-:Y:S02]  /*5640*/  @!UPT UIADD3 URZ, URZ, URZ, URZ ;  /* 0x0000003f3f3ff290 */ /* 0x000fe4000fffe03f */
[C---:B-1----:R-:W-:Y:S04]  /*5650*/  @!P0 LEA R4, P2, R88.reuse, R0, 0x1 ;  /* 0x0000000058048211 */ /* 0x042fe800078408ff */
[----:B------:R-:W-:Y:S01]  /*5660*/  @!P0 LEA.HI.X R5, R88, R2, R103, 0x1, P2 ;  /* 0x0000000258058211 */ /* 0x000fe200010f0c67 */
[----:B--2---:R-:W-:Y:S04]  /*5670*/  @!P4 ST.E.128 [R10.64], R12 ;  /* 0x0000000c0a00c985 */ /* 0x004fe8000c101d06 */
[----:B------:R-:W1:Y:S04]  /*5680*/  @!P3 LDS.128 R12, [R82+0x4000] ;  /* 0x00400000520cb984 */ /* 0x000e680000000c00 */
[----:B-1----:R-:W-:Y:S04]  /*5690*/  @!P3 ST.E.128 [R8.64], R12 ;  /* 0x0000000c0800b985 */ /* 0x002fe8000c101d06 */
[----:B------:R-:W1:Y:S04]  /*56a0*/  @!P1 LDS.128 R8, [R81+0x5000] ;  /* 0x0050000051089984 */ /* 0x000e680000000c00 */
[----:B-1----:R-:W-:Y:S04]  /*56b0*/  @!P1 ST.E.128 [R6.64], R8 ;  /* 0x0000000806009985 */ /* 0x002fe8000c101d06 */
[----:B------:R-:W1:Y:S04]  /*56c0*/  @!P0 LDS.128 R8, [R82+0x5000] ;  /* 0x0050000052088984 */ /* 0x000e680000000c00 */
[----:B-1----:R1:W-:Y:S02]  /*56d0*/  @!P0 ST.E.128 [R4.64], R8 ;  /* 0x0000000804008985 */ /* 0x0023e4000c101d06 */
.L_x_71:
[----:B------:R-:W-:Y:S05]  /*56e0*/  BSYNC B1 ;  /* 0x0000000000017941 */ /* 0x000fea0003800000 */
.L_x_66:
[----:B---3--:R-:W-:Y:S01]  /*56f0*/  IMAD.IADD R0, R148, 0x1, -R91 ;  /* 0x0000000194007824 */ /* 0x008fe200078e0a5b */
[----:B-12--5:R-:W-:Y:S01]  /*5700*/  LEA R2, P0, R79, R110, 0x6 ;  /* 0x0000006e4f027211 */ /* 0x026fe200078030ff */
[----:B------:R-:W-:Y:S01]  /*5710*/  IMAD R6, R96, c[0x0][0x208], RZ ;  /* 0x0000820060067a24 */ /* 0x000fe200078e02ff */
[----:B------:R-:W-:Y:S01]  /*5720*/  ISETP.NE.AND P3, PT, R113, RZ, PT ;  /* 0x000000ff7100720c */ /* 0x000fe20003f65270 */
[----:B------:R-:W-:Y:S01]  /*5730*/  IMAD.WIDE.U32 R4, R84, c[0x0][0x208], RZ ;  /* 0x0000820054047a25 */ /* 0x000fe200078e00ff */
[----:B------:R-:W-:Y:S01]  /*5740*/  LEA.HI.X.SX32 R3, R79, R111, 0x6, P0 ;  /* 0x0000006f4f037211 */ /* 0x000fe200000f36ff */
[----:B------:R-:W-:Y:S01]  /*5750*/  BSSY B0, `(.L_x_88) ;  /* 0x000004e000007945 */ /* 0x000fe20003800000 */
[----:B------:R-:W-:Y:S01]  /*5760*/  ISETP.GE.AND P0, PT, R0, 0x21, PT ;  /* 0x000000210000780c */ /* 0x000fe20003f06270 */
[----:B------:R-:W-:Y:S05]  /*5770*/  IMAD R6, R84, c[0x0][0x20c], R6 ;  /* 0x0000830054067a24 */ /* 0x000fea00078e0206 */
[----:B------:R-:W-:Y:S01]  /*5780*/  IADD3 R5, R5, R6, RZ ;  /* 0x0000000605057210 */ /* 0x000fe20007ffe0ff */
[----:B------:R-:W-:Y:S04]  /*5790*/  IMAD R6, R97, c[0x0][0x218], RZ ;  /* 0x0000860061067a24 */ /* 0x000fe800078e02ff */
[C---:B------:R-:W-:Y:S02]  /*57a0*/  IMAD.WIDE.U32 R4, R83.reuse, c[0x0][0x218], R4 ;  /* 0x0000860053047a25 */ /* 0x040fe400078e0004 */
[----:B------:R-:W-:Y:S02]  /*57b0*/  @P0 IADD3 R11, P1, R2, 0x20, RZ ;  /* 0x00000020020b0810 */ /* 0x000fe40007f3e0ff */
[----:B------:R-:W-:Y:S03]  /*57c0*/  IMAD R6, R83, c[0x0][0x21c], R6 ;  /* 0x0000870053067a24 */ /* 0x000fe600078e0206 */
[----:B------:R-:W-:Y:S01]  /*57d0*/  @P0 IMAD.X R12, RZ, RZ, R3, P1 ;  /* 0x000000ffff0c0224 */ /* 0x000fe200008e0603 */
[----:B------:R-:W-:Y:S04]  /*57e0*/  IADD3 R8, P1, R166, R4, RZ ;  /* 0x00000004a6087210 */ /* 0x000fe80007f3e0ff */
[----:B------:R-:W-:Y:S02]  /*57f0*/  IADD3.X R9, R146, R5, R6, P1, !PT ;  /* 0x0000000592097210 */ /* 0x000fe40000ffe406 */
[----:B------:R-:W-:Y:S11]  /*5800*/  ISETP.GE.AND P1, PT, R0, 0x1, PT ;  /* 0x000000010000780c */ /* 0x000ff60003f26270 */
[----:B------:R-:W-:Y:S02]  /*5810*/  @!UPT UIADD3 URZ, URZ, URZ, URZ ;  /* 0x0000003f3f3ff290 */ /* 0x000fe4000fffe03f */
[----:B------:R-:W-:Y:S01]  /*5820*/  @P1 MOV R7, R107 ;  /* 0x0000006b00071202 */ /* 0x000fe20000000f00 */
[----:B------:R-:W-:Y:S02]  /*5830*/  @P1 IMAD R0, R3, c[0x0][0x258], RZ ;  /* 0x0000960003001a24 */ /* 0x000fe400078e02ff */
[----:B------:R-:W-:Y:S04]  /*5840*/  @P1 IMAD.MOV.U32 R6, RZ, RZ, R108 ;  /* 0x000000ffff061224 */ /* 0x000fe800078e006c */
[C---:B------:R-:W-:Y:S04]  /*5850*/  @P1 IMAD.WIDE.U32 R6, R2.reuse, c[0x0][0x258], R6 ;  /* 0x0000960002061a25 */ /* 0x040fe800078e0006 */
[----:B------:R-:W-:Y:S01]  /*5860*/  @P1 IMAD R2, R2, c[0x0][0x25c], R0 ;  /* 0x0000970002021a24 */ /* 0x000fe200078e0200 */
[----:B------:R-:W-:Y:S01]  /*5870*/  @P1 LEA R4, P2, R6, c[0x0][0x250], 0x1 ;  /* 0x0000940006041a11 */ /* 0x000fe200078408ff */
[----:B------:R-:W-:Y:S02]  /*5880*/  @P0 IMAD R0, R12, c[0x0][0x258], RZ ;  /* 0x000096000c000a24 */ /* 0x000fe400078e02ff */
[----:B------:R-:W-:Y:S02]  /*5890*/  @P1 IMAD.IADD R2, R7, 0x1, R2 ;  /* 0x0000000107021824 */ /* 0x000fe400078e0202 */
[----:B------:R-:W-:Y:S02]  /*58a0*/  @P0 IMAD.MOV.U32 R7, RZ, RZ, R107 ;  /* 0x000000ffff070224 */ /* 0x000fe400078e006b */
[C---:B------:R-:W-:Y:S01]  /*58b0*/  @P0 IMAD R0, R11.reuse, c[0x0][0x25c], R0 ;  /* 0x000097000b000a24 */ /* 0x040fe200078e0200 */
[----:B------:R-:W-:Y:S02]  /*58c0*/  @P1 LEA.HI.X R5, R6, c[0x0][0x254], R2, 0x1, P2 ;  /* 0x0000950006051a11 */ /* 0x000fe400010f0c02 */
[----:B------:R-:W-:Y:S02]  /*58d0*/  @P0 MOV R6, R108 ;  /* 0x0000006c00060202 */ /* 0x000fe40000000f00 */
[C---:B------:R-:W-:Y:S01]  /*58e0*/  LEA R10, P2, R8.reuse, c[0x0][0x1f8], 0x1 ;  /* 0x00007e00080a7a11 */ /* 0x040fe200078408ff */
[----:B------:R-:W-:Y:S01]  /*58f0*/  @!PT LDS RZ, [RZ] ;  /* 0x00000000fffff984 */ /* 0x000fe20000000800 */
[----:B------:R-:W-:Y:S01]  /*5900*/  @!PT LDS RZ, [RZ] ;  /* 0x00000000fffff984 */ /* 0x000fe20000000800 */
[----:B------:R-:W-:Y:S01]  /*5910*/  @!PT LDS RZ, [RZ] ;  /* 0x00000000fffff984 */ /* 0x000fe20000000800 */
[----:B------:R1:W-:Y:S02]  /*5920*/  @P1 LDGSTS.E.BYPASS.LTC128B.128 [R80+0x100], [R4.64], !P3 ;  /* 0x0010000004501fae */ /* 0x0003e4000d901d46 */
[----:B------:R-:W-:Y:S01]  /*5930*/  @P0 IMAD.WIDE.U32 R6, R11, c[0x0][0x258], R6 ;  /* 0x000096000b060a25 */ /* 0x000fe200078e0006 */
[----:B------:R-:W-:Y:S01]  /*5940*/  LEA.HI.X R8, R8, c[0x0][0x1fc], R9, 0x1, P2 ;  /* 0x00007f0008087a11 */ /* 0x000fe200010f0c09 */
[----:B------:R1:W-:Y:S03]  /*5950*/  @P1 LDGSTS.E.BYPASS.LTC128B.128 [R80+0x1100], [R4.64+0x40], !P6 ;  /* 0x0110004004501fae */ /* 0x0003e6000f101d46 */
[C---:B------:R-:W-:Y:S01]  /*5960*/  @P0 LEA R2, P2, R6.reuse, c[0x0][0x250], 0x1 ;  /* 0x0000940006020a11 */ /* 0x040fe200078408ff */
[----:B------:R1:W-:Y:S01]  /*5970*/  @P1 LDGSTS.E.BYPASS.LTC128B.128 [R80+0x2100], [R4.64+0x80], !P5 ;  /* 0x0210008004501fae */ /* 0x0003e2000e901d46 */
[----:B------:R-:W-:Y:S04]  /*5980*/  @P0 IADD3 R0, R7, R0, RZ ;  /* 0x0000000007000210 */ /* 0x000fe80007ffe0ff */
[----:B------:R-:W-:Y:S02]  /*5990*/  @P0 LEA.HI.X R3, R6, c[0x0][0x254], R0, 0x1, P2 ;  /* 0x0000950006030a11 */ /* 0x000fe400010f0c00 */
[----:B------:R1:W2:Y:S04]  /*59a0*/  SHFL.IDX PT, R0, R10, RZ, 0x1e1f ;  /* 0x001e1fff0a007589 */ /* 0x0002a800000e0000 */
[----:B------:R3:W-:Y:S04]  /*59b0*/  @P0 LDGSTS.E.BYPASS.LTC128B.128 [R80+0x900], [R2.64], !P3 ;  /* 0x0090000002500fae */ /* 0x0007e8000d901d46 */
[----:B------:R3:W-:Y:S04]  /*59c0*/  @P0 LDGSTS.E.BYPASS.LTC128B.128 [R80+0x1900], [R2.64+0x40], !P6 ;  /* 0x0190004002500fae */ /* 0x0007e8000f101d46 */
[----:B------:R3:W-:Y:S01]  /*59d0*/  @P0 LDGSTS.E.BYPASS.LTC128B.128 [R80+0x2900], [R2.64+0x80], !P5 ;  /* 0x0290008002500fae */ /* 0x0007e2000e901d46 */
[----:B------:R-:W-:Y:S03]  /*59e0*/  ISETP.GT.AND P0, PT, R85, R92, PT ;  /* 0x0000005c5500720c */ /* 0x000fe60003f04270 */
[----:B------:R-:W0:Y:S04]  /*59f0*/  LDGDEPBAR ;  /* 0x00000000000079af */ /* 0x000e280000000000 */
[----:B---3--:R1:W3:Y:S01]  /*5a00*/  SHFL.IDX PT, R2, R8, RZ, 0x1e1f ;  /* 0x001e1fff08027589 */ /* 0x0082e200000e0000 */
[----:B------:R-:W-:Y:S04]  /*5a10*/  DEPBAR.LE SB0, 0x0 ;  /* 0x000080000000791a */ /* 0x000fe80000000000 */
[----:B------:R-:W-:Y:S06]  /*5a20*/  BAR.SYNC.DEFER_BLOCKING 0x0 ;  /* 0x0000000000007b1d */ /* 0x000fec0000010000 */
[----:B------:R-:W-:-:S05]  /*5a30*/  @!P0 BRA `(.L_x_89) ;  /* 0x000001f000008947 */ /* 0x000fca0003800000 */
[----:B--2---:R-:W-:Y:S02]  /*5a40*/  ISETP.GE.AND P2, PT, R24, c[0x0][0x1d4], PT ;  /* 0x0000750018007a0c */ /* 0x004fe40003f46270 */
[----:B------:R-:W-:Y:S02]  /*5a50*/  ISETP.GE.AND P1, PT, R27, c[0x0][0x1d4], PT ;  /* 0x000075001b007a0c */ /* 0x000fe40003f26270 */
[----:B------:R-:W-:Y:S02]  /*5a60*/  ISETP.GE.AND P4, PT, R26, c[0x0][0x1d4], PT ;  /* 0x000075001a007a0c */ /* 0x000fe40003f86270 */
[----:B------:R-:W-:Y:S07]  /*5a70*/  ISETP.GE.AND P3, PT, R95, c[0x0][0x1d4], PT ;  /* 0x000075005f007a0c */ /* 0x000fee0003f66270 */
[----:B------:R-:W2:Y:S01]  /*5a80*/  @!P2 LDS.128 R12, [R81] ;  /* 0x00000000510ca984 */ /* 0x000ea20000000c00 */
[C---:B------:R-:W-:Y:S04]  /*5a90*/  @!P2 LEA R6, P0, R24.reuse, R0, 0x1 ;  /* 0x000000001806a211 */ /* 0x040fe800078008ff */
[----:B---3--:R-:W-:Y:S02]  /*5aa0*/  @!P2 LEA.HI.X R7, R24, R2, R25, 0x1, P0 ;  /* 0x000000021807a211 */ /* 0x008fe400000f0c19 */
[C---:B-1----:R-:W-:Y:S04]  /*5ab0*/  @!P1 LEA R4, P0, R87.reuse, R0, 0x1 ;  /* 0x0000000057049211 */ /* 0x042fe800078008ff */
[----:B------:R-:W-:Y:S02]  /*5ac0*/  @!P1 LEA.HI.X R5, R87, R2, R102, 0x1, P0 ;  /* 0x0000000257059211 */ /* 0x000fe400000f0c66 */
[C---:B------:R-:W-:Y:S04]  /*5ad0*/  @!P4 LEA R10, P0, R86.reuse, R0, 0x1 ;  /* 0x00000000560ac211 */ /* 0x040fe800078008ff */
[----:B------:R-:W-:Y:S02]  /*5ae0*/  @!P4 LEA.HI.X R11, R86, R2, R101, 0x1, P0 ;  /* 0x00000002560bc211 */ /* 0x000fe400000f0c65 */
[C---:B------:R-:W-:Y:S04]  /*5af0*/  @!P3 LEA R8, P0, R90.reuse, R0, 0x1 ;  /* 0x000000005a08b211 */ /* 0x040fe800078008ff */
[----:B------:R-:W-:Y:S01]  /*5b00*/  @!P3 LEA.HI.X R9, R90, R2, R105, 0x1, P0 ;  /* 0x000000025a09b211 */ /* 0x000fe200000f0c69 */
[----:B--2---:R-:W-:Y:S04]  /*5b10*/  @!P2 ST.E.128 [R6.64], R12 ;  /* 0x0000000c0600a985 */ /* 0x004fe8000c101d06 */
[----:B------:R-:W1:Y:S04]  /*5b20*/  @!P1 LDS.128 R12, [R82] ;  /* 0x00000000520c9984 */ /* 0x000e680000000c00 */
        /* <DEDUP_REMOVED lines=16> */
.L_x_89:
[----:B--2---:R-:W-:Y:S05]  /*5c30*/  BSYNC B0 ;  /* 0x0000000000007941 */ /* 0x004fea0003800000 */
.L_x_88:
[C---:B------:R-:W-:Y:S02]  /*5c40*/  ISETP.GT.AND P0, PT, R79.reuse, R145, PT ;  /* 0x000000914f00720c */ /* 0x040fe40003f04270 */
[----:B------:R-:W-:Y:S02]  /*5c50*/  IADD3 R79, R79, -0x1, RZ ;  /* 0xffffffff4f4f7810 */ /* 0x000fe40007ffe0ff */
[----:B------:R-:W-:Y:S09]  /*5c60*/  ISETP.NE.AND P2, PT, R113, RZ, PT ;  /* 0x000000ff7100720c */ /* 0x000ff20003f45270 */
[----:B---3--:R-:W-:Y:S01]  /*5c70*/  @P0 SHF.R.S32.HI R2, RZ, 0x1f, R79 ;  /* 0x0000001fff020819 */ /* 0x008fe2000001144f */
[----:B------:R-:W-:Y:S02]  /*5c80*/  @P0 IMAD R0, R160, R79, RZ ;  /* 0x0000004fa0000224 */ /* 0x000fe400078e02ff */
[----:B-1----:R-:W-:Y:S02]  /*5c90*/  @P0 IMAD.MOV.U32 R4, RZ, RZ, R116 ;  /* 0x000000ffff040224 */ /* 0x002fe400078e0074 */
[----:B------:R-:W-:Y:S02]  /*5ca0*/  @P0 IMAD.MOV.U32 R5, RZ, RZ, R115 ;  /* 0x000000ffff050224 */ /* 0x000fe400078e0073 */
[-C--:B------:R-:W-:Y:S02]  /*5cb0*/  @P0 IMAD R0, R2, R165.reuse, R0 ;  /* 0x000000a502000224 */ /* 0x080fe400078e0200 */
[----:B------:R-:W-:Y:S04]  /*5cc0*/  @P0 IMAD.WIDE.U32 R4, R79, R165, R4 ;  /* 0x000000a54f040225 */ /* 0x000fe800078e0004 */
[----:B------:R-:W-:Y:S01]  /*5cd0*/  @P0 IMAD.IADD R0, R5, 0x1, R0 ;  /* 0x0000000105000824 */ /* 0x000fe200078e0200 */
[C---:B------:R-:W-:Y:S04]  /*5ce0*/  @P0 LEA R2, P1, R4.reuse, c[0x0][0x220], 0x1 ;  /* 0x0000880004020a11 */ /* 0x040fe800078208ff */
[----:B------:R-:W-:Y:S02]  /*5cf0*/  @P0 LEA.HI.X R3, R4, c[0x0][0x224], R0, 0x1, P1 ;  /* 0x0000890004030a11 */ /* 0x000fe400008f0c00 */
[C---:B------:R-:W-:Y:S03]  /*5d00*/  @P0 LEA R4, P1, R164.reuse, R2, 0x1 ;  /* 0x00000002a4040211 */ /* 0x040fe600078208ff */
[----:B------:R-:W-:Y:S01]  /*5d10*/  @!PT LDS RZ, [RZ] ;  /* 0x00000000fffff984 */ /* 0x000fe20000000800 */
[----:B------:R-:W-:Y:S01]  /*5d20*/  @!PT LDS RZ, [RZ] ;  /* 0x00000000fffff984 */ /* 0x000fe20000000800 */
[----:B------:R-:W-:Y:S01]  /*5d30*/  @!PT LDS RZ, [RZ] ;  /* 0x00000000fffff984 */ /* 0x000fe20000000800 */
[----:B------:R1:W-:Y:S01]  /*5d40*/  @P0 LDGSTS.E.BYPASS.LTC128B.128 [R80+0x3100], [R2.64], !P2 ;  /* 0x0310000002500fae */ /* 0x0003e2000d101d46 */
[----:B------:R-:W-:Y:S03]  /*5d50*/  @P0 LEA.HI.X R5, R164, R3, R158, 0x1, P1 ;  /* 0x00000003a4050211 */ /* 0x000fe600008f0c9e */
[----:B------:R1:W-:Y:S04]  /*5d60*/  @P0 LDGSTS.E.BYPASS.LTC128B.128 [R80+0x4100], [R2.64+0x40], !P6 ;  /* 0x0410004002500fae */ /* 0x0003e8000f101d46 */
[----:B------:R1:W-:Y:S04]  /*5d70*/  @P0 LDGSTS.E.BYPASS.LTC128B.128 [R80+0x5100], [R2.64+0x80], !P5 ;  /* 0x0510008002500fae */ /* 0x0003e8000e901d46 */
[----:B------:R1:W-:Y:S04]  /*5d80*/  @P0 LDGSTS.E.BYPASS.LTC128B.128 [R80+0x3900], [R4.64], !P2 ;  /* 0x0390000004500fae */ /* 0x0003e8000d101d46 */
[----:B------:R1:W-:Y:S04]  /*5d90*/  @P0 LDGSTS.E.BYPASS.LTC128B.128 [R80+0x4900], [R4.64+0x40], !P6 ;  /* 0x0490004004500fae */ /* 0x0003e8000f101d46 */
[----:B------:R1:W-:Y:S04]  /*5da0*/  @P0 LDGSTS.E.BYPASS.LTC128B.128 [R80+0x5900], [R4.64+0x80], !P5 ;  /* 0x0590008004500fae */ /* 0x0003e8000e901d46 */
[----:B------:R-:W0:Y:S01]  /*5db0*/  LDGDEPBAR ;  /* 0x00000000000079af */ /* 0x000e220000000000 */
[----:B------:R-:W-:-:S05]  /*5dc0*/  @P0 BRA `(.L_x_90) ;  /* 0xffffbb1000000947 */ /* 0x000fca000383ffff */
[----:B------:R-:W-:Y:S06]  /*5dd0*/  BAR.SYNC.DEFER_BLOCKING 0x0 ;  /* 0x0000000000007b1d */ /* 0x000fec0000010000 */
.L_x_65:
[----:B-1----:R-:W-:Y:S01]  /*5de0*/  ISETP.GE.AND P0, PT, R169, 0x1, PT ;  /* 0x00000001a900780c */ /* 0x002fe20003f06270 */
[----:B------:R-:W-:Y:S01]  /*5df0*/  CS2R R94, SRZ ;  /* 0x00000000005e7805 */ /* 0x000fe2000001ff00 */
[----:B------:R-:W-:Y:S01]  /*5e00*/  PLOP3.LUT P4, PT, PT, PT, PT, 0x80, 0x0 ;  /* 0x000000000000781c */ /* 0x000fe20003f8f070 */
[----:B------:R-:W-:Y:S01]  /*5e10*/  CS2R R92, SRZ ;  /* 0x00000000005c7805 */ /* 0x000fe2000001ff00 */
[----:B------:R-:W-:Y:S01]  /*5e20*/  CS2R R98, SRZ ;  /* 0x0000000000627805 */ /* 0x000fe2000001ff00 */
[----:B------:R-:W-:Y:S01]  /*5e30*/  CS2R R96, SRZ ;  /* 0x0000000000607805 */ /* 0x000fe2000001ff00 */
[----:B------:R-:W-:Y:S01]  /*5e40*/  IMAD.MOV.U32 R12, RZ, RZ, RZ ;  /* 0x000000ffff0c7224 */ /* 0x000fe200078e00ff */
[----:B------:R-:W-:Y:S01]  /*5e50*/  CS2R R88, SRZ ;  /* 0x0000000000587805 */ /* 0x000fe2000001ff00 */
[----:B------:R-:W-:Y:S01]  /*5e60*/  IMAD.MOV.U32 R90, RZ, RZ, RZ ;  /* 0x000000ffff5a7224 */ /* 0x000fe200078e00ff */
[----:B------:R-:W-:Y:S01]  /*5e70*/  CS2R R86, SRZ ;  /* 0x0000000000567805 */ /* 0x000fe2000001ff00 */
[----:B------:R-:W-:Y:S01]  /*5e80*/  CS2R R84, SRZ ;  /* 0x0000000000547805 */ /* 0x000fe2000001ff00 */
[----:B------:R-:W-:Y:S01]  /*5e90*/  CS2R R14, SRZ ;  /* 0x00000000000e7805 */ /* 0x000fe2000001ff00 */
[----:B------:R-:W-:Y:S01]  /*5ea0*/  MOV R78, RZ ;  /* 0x000000ff004e7202 */ /* 0x000fe20000000f00 */
[----:B------:R-:W-:Y:S01]  /*5eb0*/  IMAD.MOV.U32 R76, RZ, RZ, RZ ;  /* 0x000000ffff4c7224 */ /* 0x000fe200078e00ff */
        /* <DEDUP_REMOVED lines=8> */
[----:B----4-:R-:W-:Y:S01]  /*5f40*/  IMAD.MOV.U32 R68, RZ, RZ, RZ ;  /* 0x000000ffff447224 */ /* 0x010fe200078e00ff */
[----:B------:R-:W-:Y:S01]  /*5f50*/  CS2R R22, SRZ ;  /* 0x0000000000167805 */ /* 0x000fe2000001ff00 */
[----:B------:R-:W-:Y:S01]  /*5f60*/  MOV R170, RZ ;  /* 0x000000ff00aa7202 */ /* 0x000fe20000000f00 */
[----:B------:R-:W-:Y:S01]  /*5f70*/  IMAD.MOV.U32 R168, RZ, RZ, RZ ;  /* 0x000000ffffa87224 */ /* 0x000fe200078e00ff */
[----:B------:R-:W-:Y:S01]  /*5f80*/  CS2R R24, SRZ ;  /* 0x0000000000187805 */ /* 0x000fe2000001ff00 */
[----:B------:R-:W-:Y:S01]  /*5f90*/  MOV R174, RZ ;  /* 0x000000ff00ae7202 */ /* 0x000fe20000000f00 */
[----:B------:R-:W-:Y:S01]  /*5fa0*/  IMAD.MOV.U32 R172, RZ, RZ, RZ ;  /* 0x000000ffffac7224 */ /* 0x000fe200078e00ff */
[----:B------:R-:W-:Y:S01]  /*5fb0*/  CS2R R166, SRZ ;  /* 0x0000000000a67805 */ /* 0x000fe2000001ff00 */
[----:B------:R-:W-:Y:S01]  /*5fc0*/  CS2R R26, SRZ ;  /* 0x00000000001a7805 */ /* 0x000fe2000001ff00 */
[----:B------:R-:W-:Y:S01]  /*5fd0*/  MOV R164, RZ ;  /* 0x000000ff00a47202 */ /* 0x000fe20000000f00 */
[----:B------:R-:W-:Y:S01]  /*5fe0*/  IMAD.MOV.U32 R162, RZ, RZ, RZ ;  /* 0x000000ffffa27224 */ /* 0x000fe200078e00ff */
[----:B------:R-:W-:Y:S01]  /*5ff0*/  MOV R28, RZ ;  /* 0x000000ff001c7202 */ /* 0x000fe20000000f00 */
[----:B------:R-:W-:Y:S01]  /*6000*/  IMAD.MOV.U32 R160, RZ, RZ, RZ ;  /* 0x000000ffffa07224 */ /* 0x000fe200078e00ff */
[----:B------:R-:W-:Y:S01]  /*6010*/  CS2R R154, SRZ ;  /* 0x00000000009a7805 */ /* 0x000fe2000001ff00 */
[----:B------:R-:W-:Y:S01]  /*6020*/  CS2R R30, SRZ ;  /* 0x00000000001e7805 */ /* 0x000fe2000001ff00 */
[----:B------:R-:W-:Y:S01]  /*6030*/  MOV R152, RZ ;  /* 0x000000ff00987202 */ /* 0x000fe20000000f00 */
[----:B------:R-:W-:Y:S01]  /*6040*/  IMAD.MOV.U32 R158, RZ, RZ, RZ ;  /* 0x000000ffff9e7224 */ /* 0x000fe200078e00ff */
[----:B------:R-:W-:Y:S01]  /*6050*/  CS2R R32, SRZ ;  /* 0x0000000000207805 */ /* 0x000fe2000001ff00 */
[----:B------:R-:W-:Y:S01]  /*6060*/  MOV R156, RZ ;  /* 0x000000ff009c7202 */ /* 0x000fe20000000f00 */
[----:B------:R-:W-:Y:S01]  /*6070*/  CS2R R150, SRZ ;  /* 0x0000000000967805 */ /* 0x000fe2000001ff00 */
        /* <DEDUP_REMOVED lines=18> */
[----:B------:R-:W-:Y:S01]  /*61a0*/  CS2R R42, SRZ ;  /* 0x00000000002a7805 */ /* 0x000fe2000001ff00 */
[----:B------:R-:W-:Y:S01]  /*61b0*/  IMAD.MOV.U32 R126, RZ, RZ, RZ ;  /* 0x000000ffff7e7224 */ /* 0x000fe200078e00ff */
[----:B------:R-:W-:Y:S01]  /*61c0*/  MOV R124, RZ ;  /* 0x000000ff007c7202 */ /* 0x000fe20000000f00 */
[----:B------:R-:W-:Y:S01]  /*61d0*/  CS2R R114, SRZ ;  /* 0x0000000000727805 */ /* 0x000fe2000001ff00 */
[----:B------:R-:W-:Y:S01]  /*61e0*/  IMAD.MOV.U32 R112, RZ, RZ, RZ ;  /* 0x000000ffff707224 */ /* 0x000fe200078e00ff */
[----:B------:R-:W-:Y:S01]  /*61f0*/  CS2R R44, SRZ ;  /* 0x00000000002c7805 */ /* 0x000fe2000001ff00 */
[----:B------:R-:W-:Y:S01]  /*6200*/  MOV R118, RZ ;  /* 0x000000ff00767202 */ /* 0x000fe20000000f00 */
[----:B------:R-:W-:Y:S01]  /*6210*/  IMAD.MOV.U32 R116, RZ, RZ, RZ ;  /* 0x000000ffff747224 */ /* 0x000fe200078e00ff */
[----:B------:R-:W-:Y:S01]  /*6220*/  MOV R54, RZ ;  /* 0x000000ff00367202 */ /* 0x000fe20000000f00 */
[----:B------:R-:W-:Y:S01]  /*6230*/  IMAD.MOV.U32 R53, RZ, RZ, RZ ;  /* 0x000000ffff357224 */ /* 0x000fe200078e00ff */
[----:B------:R-:W-:Y:S01]  /*6240*/  CS2R R50, SRZ ;  /* 0x0000000000327805 */ /* 0x000fe2000001ff00 */
[----:B------:R-:W-:Y:S05]  /*6250*/  @!P0 BRA `(.L_x_91) ;  /* 0x0000f47000008947 */ /* 0x000fea0003800000 */
[----:B------:R-:W2:Y:S01]  /*6260*/  LDL R13, [R1+0x20] ;  /* 0x00002000010d7983 */ /* 0x000ea20000100800 */
[----:B------:R-:W-:-:S04]  /*6270*/  ISETP.NE.U32.AND P0, PT, RZ, c[0x0][0x340], PT ;  /* 0x0000d000ff007a0c */ /* 0x000fc80003f05070 */
[----:B------:R-:W-:-:S13]  /*6280*/  ISETP.NE.AND.EX P5, PT, RZ, c[0x0][0x344], PT, P0 ;  /* 0x0000d100ff007a0c */ /* 0x000fda0003fa5300 */
[----:B------:R-:W-:Y:S01]  /*6290*/  @P5 IMAD.MOV.U32 R2, RZ, RZ, 0x4 ;  /* 0x00000004ff025424 */ /* 0x000fe200078e00ff */
[----:B------:R-:W1:Y:S01]  /*62a0*/  S2R R6, SR_CTAID.Y ;  /* 0x0000000000067919 */ /* 0x000e620000002600 */
[----:B------:R-:W-:Y:S02]  /*62b0*/  SHF.R.S32.HI R0, RZ, 0x1f, R159 ;  /* 0x0000001fff007819 */ /* 0x000fe4000001149f */
[----:B------:R-:W-:Y:S01]  /*62c0*/  SHF.R.S32.HI R10, RZ, 0x1f, R175 ;  /* 0x0000001fff0a7819 */ /* 0x000fe200000114af */
[----:B------:R-:W3:Y:S02]  /*62d0*/  S2R R29, SR_CTAID.Y ;  /* 0x00000000001d7919 */ /* 0x000ee40000002600 */
[----:B------:R-:W-:Y:S01]  /*62e0*/  IMAD R0, R0, c[0x0][0x178], RZ ;  /* 0x00005e0000007a24 */ /* 0x000fe200078e02ff */
[----:B------:R-:W-:-:S03]  /*62f0*/  LEA.HI R4, R10, R175, RZ, 0x2 ;  /* 0x000000af0a047211 */ /* 0x000fc600078f10ff */
[----:B------:R-:W-:Y:S02]  /*6300*/  IMAD R0, R159, c[0x0][0x17c], R0 ;  /* 0x00005f009f007a24 */ /* 0x000fe400078e0200 */
[----:B------:R-:W-:Y:S01]  /*6310*/  IMAD.MOV.U32 R5, RZ, RZ, c[0x0][0x2c4] ;  /* 0x0000b100ff057624 */ /* 0x000fe200078e00ff */
[----:B------:R-:W-:-:S04]  /*6320*/  SHF.R.S32.HI R62, RZ, 0x2, R4 ;  /* 0x00000002ff3e7819 */ /* 0x000fc80000011404 */
[----:B------:R-:W-:Y:S02]  /*6330*/  ISETP.NE.AND P1, PT, R5, 0x1, PT ;  /* 0x000000010500780c */ /* 0x000fe40003f25270 */
[----:B------:R-:W-:Y:S02]  /*6340*/  ISETP.NE.U32.AND P0, PT, RZ, c[0x0][0x348], PT ;  /* 0x0000d200ff007a0c */ /* 0x000fe40003f05070 */
[----:B-1----:R-:W-:Y:S02]  /*6350*/  SHF.R.S32.HI R48, RZ, 0x1f, R6 ;  /* 0x0000001fff307819 */ /* 0x002fe40000011406 */
[----:B------:R-:W-:-:S03]  /*6360*/  ISETP.NE.AND.EX P0, PT, RZ, c[0x0][0x34c], PT, P0 ;  /* 0x0000d300ff007a0c */ /* 0x000fc60003f05300 */
[----:B------:R-:W-:-:S04]  /*6370*/  IMAD R5, R48, c[0x0][0x1b8], RZ ;  /* 0x00006e0030057a24 */ /* 0x000fc800078e02ff */
[----:B---3--:R-:W-:Y:S02]  /*6380*/  IMAD R5, R29, c[0x0][0x1bc], R5 ;  /* 0x00006f001d057a24 */ /* 0x008fe400078e0205 */
[----:B--2---:R-:W-:-:S05]  /*6390*/  @P5 IMAD.WIDE R2, R13, R2, c[0x0][0x340] ;  /* 0x0000d0000d025625 */ /* 0x004fca00078e0202 */
[----:B------:R1:W5:Y:S01]  /*63a0*/  @P5 LDG.E R14, [R2.64] ;  /* 0x00000006020e5981 */ /* 0x000362000c1e1900 */
[CC--:B------:R-:W-:Y:S01]  /*63b0*/  LEA.HI R17, R10.reuse, R175.reuse, RZ, 0x3 ;  /* 0x000000af0a117211 */ /* 0x0c0fe200078f18ff */
[----:B------:R-:W-:Y:S01]  /*63c0*/  IMAD R63, R161, c[0x0][0x2c4], RZ ;  /* 0x0000b100a13f7a24 */ /* 0x000fe200078e02ff */
[----:B------:R-:W-:Y:S01]  /*63d0*/  BSSY B0, `(.L_x_92) ;  /* 0x0000055000007945 */ /* 0x000fe20003800000 */
[----:B------:R-:W-:Y:S01]  /*63e0*/  IMAD R16, R177, 0x80, R62 ;  /* 0x00000080b1107824 */ /* 0x000fe200078e023e */
[----:B------:R-:W-:Y:S01]  /*63f0*/  SHF.R.S32.HI R24, RZ, 0x3, R17 ;  /* 0x00000003ff187819 */ /* 0x000fe20000011411 */
[----:B-1----:R-:W-:Y:S01]  /*6400*/  IMAD.WIDE.U32 R2, R159, c[0x0][0x178], RZ ;  /* 0x00005e009f027a25 */ /* 0x002fe200078e00ff */
[----:B------:R-:W-:-:S03]  /*6410*/  LEA.HI R159, R10, R175, RZ, 0x5 ;  /* 0x000000af0a9f7211 */ /* 0x000fc600078f28ff */
[----:B------:R-:W-:Y:S01]  /*6420*/  IMAD.IADD R3, R3, 0x1, R0 ;  /* 0x0000000103037824 */ /* 0x000fe200078e0200 */
[----:B------:R-:W-:Y:S02]  /*6430*/  LOP3.LUT R0, R4, 0xfffffffc, RZ, 0xc0, !PT ;  /* 0xfffffffc04007812 */ /* 0x000fe400078ec0ff */
[----:B------:R-:W-:Y:S01]  /*6440*/  SEL R4, R13, RZ, !P0 ;  /* 0x000000ff0d047207 */ /* 0x000fe20004000000 */
[----:B------:R-:W-:Y:S01]  /*6450*/  IMAD.WIDE.U32 R2, R29, c[0x0][0x1b8], R2 ;  /* 0x00006e001d027a25 */ /* 0x000fe200078e0002 */
[----:B------:R-:W-:-:S03]  /*6460*/  SHF.R.S32.HI R25, RZ, 0x5, R159 ;  /* 0x00000005ff197819 */ /* 0x000fc6000001149f */
[----:B------:R-:W-:Y:S01]  /*6470*/  IMAD.IADD R9, R175, 0x1, -R0 ;  /* 0x00000001af097824 */ /* 0x000fe200078e0a00 */
[----:B------:R-:W-:Y:S01]  /*6480*/  SHF.R.S32.HI R0, RZ, 0x1f, R13 ;  /* 0x0000001fff007819 */ /* 0x000fe2000001140d */
[----:B------:R-:W-:Y:S02]  /*6490*/  IMAD.IADD R3, R3, 0x1, R5 ;  /* 0x0000000103037824 */ /* 0x000fe400078e0205 */
[----:B------:R-:W-:Y:S01]  /*64a0*/  IMAD R168, R9, 0x20, R62 ;  /* 0x0000002009a87824 */ /* 0x000fe200078e023e */
[----:B------:R-:W-:Y:S01]  /*64b0*/  SEL R6, R0, RZ, !P0 ;  /* 0x000000ff00067207 */ /* 0x000fe20004000000 */
[----:B------:R-:W-:-:S03]  /*64c0*/  IMAD.WIDE.U32 R2, R4, c[0x0][0x1c0], R2 ;  /* 0x0000700004027a25 */ /* 0x000fc600078e0002 */
[----:B------:R1:W-:Y:S01]  /*64d0*/  STL [R1+0x14], R168 ;  /* 0x000014a801007387 */ /* 0x0003e20000100800 */
[----:B------:R-:W-:Y:S02]  /*64e0*/  IMAD R8, R177, 0x80, R168 ;  /* 0x00000080b1087824 */ /* 0x000fe400078e02a8 */
[----:B------:R-:W-:Y:S02]  /*64f0*/  IMAD R5, R6, c[0x0][0x1c0], RZ ;  /* 0x0000700006057a24 */ /* 0x000fe400078e02ff */
[----:B------:R-:W-:-:S04]  /*6500*/  @P1 IMAD.HI.U32 R7, R8, c[0x0][0x2c8], RZ ;  /* 0x0000b20008071a27 */ /* 0x000fc800078e00ff */
[----:B------:R-:W-:Y:S01]  /*6510*/  IMAD.MOV.U32 R0, RZ, RZ, R8 ;  /* 0x000000ffff007224 */ /* 0x000fe200078e0008 */
[----:B------:R-:W-:Y:S01]  /*6520*/  @P1 SHF.R.U32.HI R0, RZ, c[0x0][0x2cc], R7 ;  /* 0x0000b300ff001a19 */ /* 0x000fe20000011607 */
[----:B------:R-:W-:Y:S01]  /*6530*/  IMAD R6, R4, c[0x0][0x1c4], R5 ;  /* 0x0000710004067a24 */ /* 0x000fe200078e0205 */
[----:B------:R-:W-:Y:S01]  /*6540*/  LEA.HI R7, R62, R62, RZ, 0x1 ;  /* 0x0000003e3e077211 */ /* 0x000fe200078f08ff */
[----:B------:R-:W-:Y:S01]  /*6550*/  IMAD.SHL.U32 R176, R9, 0x8, RZ ;  /* 0x0000000809b07824 */ /* 0x000fe200078e00ff */
[--C-:B------:R-:W-:Y:S01]  /*6560*/  SHF.R.S32.HI R5, RZ, 0x1f, R0.reuse ;  /* 0x0000001fff057819 */ /* 0x100fe20000011400 */
[----:B------:R-:W-:Y:S02]  /*6570*/  IMAD.MOV R4, RZ, RZ, -R0 ;  /* 0x000000ffff047224 */ /* 0x000fe400078e0a00 */
[----:B------:R-:W-:Y:S01]  /*6580*/  IMAD.IADD R3, R3, 0x1, R6 ;  /* 0x0000000103037824 */ /* 0x000fe200078e0206 */
[----:B------:R-:W-:Y:S01]  /*6590*/  LEA.HI R6, R10, R175, RZ, 0x4 ;  /* 0x000000af0a067211 */ /* 0x000fe200078f20ff */
[----:B------:R-:W-:Y:S01]  /*65a0*/  IMAD R5, R5, c[0x0][0x1b0], RZ ;  /* 0x00006c0005057a24 */ /* 0x000fe200078e02ff */
[----:B------:R-:W-:Y:S01]  /*65b0*/  IADD3 R69, R176, 0x20, RZ ;  /* 0x00000020b0457810 */ /* 0x000fe20007ffe0ff */
[----:B------:R-:W-:Y:S01]  /*65c0*/  IMAD R4, R4, c[0x0][0x2c4], R8 ;  /* 0x0000b10004047a24 */ /* 0x000fe200078e0208 */
[----:B------:R-:W-:Y:S01]  /*65d0*/  LOP3.LUT R6, R6, 0xfffffff0, RZ, 0xc0, !PT ;  /* 0xfffffff006067812 */ /* 0x000fe200078ec0ff */
[----:B------:R-:W-:Y:S01]  /*65e0*/  IMAD R5, R0, c[0x0][0x1b4], R5 ;  /* 0x00006d0000057a24 */ /* 0x000fe200078e0205 */
[----:B------:R-:W-:Y:S01]  /*65f0*/  IADD3 R68, R176, 0x40, RZ ;  /* 0x00000040b0447810 */ /* 0x000fe20007ffe0ff */
[----:B------:R-:W-:Y:S01]  /*6600*/  IMAD.WIDE.U32 R2, R0, c[0x0][0x1b0], R2 ;  /* 0x00006c0000027a25 */ /* 0x000fe200078e0002 */
[----:B------:R-:W-:-:S02]  /*6610*/  SHF.R.S32.HI R0, RZ, 0x1f, R4 ;  /* 0x0000001fff007819 */ /* 0x000fc40000011404 */
[----:B------:R-:W-:Y:S01]  /*6620*/  ISETP.GE.AND P4, PT, R176, c[0x0][0x198], PT ;  /* 0x00006600b0007a0c */ /* 0x000fe20003f86270 */
[----:B------:R-:W-:Y:S01]  /*6630*/  IMAD.IADD R3, R3, 0x1, R5 ;  /* 0x0000000103037824 */ /* 0x000fe200078e0205 */
[----:B------:R-:W-:Y:S01]  /*6640*/  ISETP.GE.AND P3, PT, R69, c[0x0][0x198], PT ;  /* 0x0000660045007a0c */ /* 0x000fe20003f66270 */
[----:B------:R-:W-:Y:S01]  /*6650*/  IMAD R5, R0, c[0x0][0x1a8], RZ ;  /* 0x00006a0000057a24 */ /* 0x000fe200078e02ff */
[----:B------:R-:W-:Y:S01]  /*6660*/  ISETP.GE.AND P2, PT, R68, c[0x0][0x198], PT ;  /* 0x0000660044007a0c */ /* 0x000fe20003f46270 */
[----:B------:R-:W-:Y:S02]  /*6670*/  IMAD.SHL.U32 R0, R24, 0x40, RZ ;  /* 0x0000004018007824 */ /* 0x000fe400078e00ff */
[----:B------:R-:W-:Y:S02]  /*6680*/  IMAD.IADD R20, R175, 0x1, -R6 ;  /* 0x00000001af147824 */ /* 0x000fe400078e0a06 */
[----:B------:R-:W-:Y:S01]  /*6690*/  IMAD R5, R4, c[0x0][0x1ac], R5 ;  /* 0x00006b0004057a24 */ /* 0x000fe200078e0205 */
[----:B------:R-:W-:Y:S01]  /*66a0*/  LOP3.LUT R0, R0, 0xc0, RZ, 0xc0, !PT ;  /* 0x000000c000007812 */ /* 0x000fe200078ec0ff */
[----:B------:R-:W-:Y:S01]  /*66b0*/  IMAD.WIDE.U32 R2, R4, c[0x0][0x1a8], R2 ;  /* 0x00006a0004027a25 */ /* 0x000fe200078e0002 */
[----:B------:R-:W-:-:S02]  /*66c0*/  LEA.HI R15, R20, R20, RZ, 0x1 ;  /* 0x00000014140f7211 */ /* 0x000fc400078f08ff */
[----:B------:R-:W-:Y:S01]  /*66d0*/  SHF.R.U32.HI R4, RZ, 0x3, R0 ;  /* 0x00000003ff047819 */ /* 0x000fe20000011600 */
[----:B------:R-:W-:Y:S01]  /*66e0*/  IMAD.IADD R5, R3, 0x1, R5 ;  /* 0x0000000103057824 */ /* 0x000fe200078e0205 */
[----:B------:R-:W-:Y:S02]  /*66f0*/  LEA R12, P0, R2, c[0x0][0x160], 0x1 ;  /* 0x00005800020c7a11 */ /* 0x000fe400078008ff */
[----:B------:R-:W-:Y:S02]  /*6700*/  LOP3.LUT R0, R0, 0x18, R176, 0xf8, !PT ;  /* 0x0000001800007812 */ /* 0x000fe400078ef8b0 */
[--C-:B------:R-:W-:Y:S02]  /*6710*/  SHF.R.S32.HI R6, RZ, 0x1, R15.reuse ;  /* 0x00000001ff067819 */ /* 0x100fe4000001140f */
[----:B------:R-:W-:Y:S02]  /*6720*/  SHF.R.S32.HI R3, RZ, 0x1f, R15 ;  /* 0x0000001fff037819 */ /* 0x000fe4000001140f */
[----:B------:R-:W-:-:S02]  /*6730*/  LEA.HI.X R11, R2, c[0x0][0x164], R5, 0x1, P0 ;  /* 0x00005900020b7a11 */ /* 0x000fc400000f0c05 */
[----:B------:R-:W-:Y:S01]  /*6740*/  LOP3.LUT R5, R0, R4, RZ, 0x3c, !PT ;  /* 0x0000000400057212 */ /* 0x000fe200078e3cff */
[----:B------:R1:W2:Y:S01]  /*6750*/  SHFL.IDX PT, R2, R12, RZ, 0x1c1f ;  /* 0x001c1fff0c027589 */ /* 0x0002a200000e0000 */
[----:B------:R-:W-:Y:S02]  /*6760*/  LEA.HI R0, R3, R6, RZ, 0x2 ;  /* 0x0000000603007211 */ /* 0x000fe400078f10ff */
[----:B------:R-:W-:Y:S01]  /*6770*/  ISETP.GE.AND P0, PT, R16, R63, PT ;  /* 0x0000003f1000720c */ /* 0x000fe20003f06270 */
[----:B------:R1:W3:Y:S01]  /*6780*/  SHFL.IDX PT, R3, R11, RZ, 0x1c1f ;  /* 0x001c1fff0b037589 */ /* 0x0002e200000e0000 */
[----:B------:R-:W-:Y:S02]  /*6790*/  LOP3.LUT R4, R0, 0xfffffffc, RZ, 0xc0, !PT ;  /* 0xfffffffc00047812 */ /* 0x000fe400078ec0ff */
[----:B------:R-:W-:-:S03]  /*67a0*/  LOP3.LUT R0, R7, 0x7fffffe, RZ, 0xc0, !PT ;  /* 0x07fffffe07007812 */ /* 0x000fc600078ec0ff */
[----:B------:R-:W-:Y:S02]  /*67b0*/  IMAD.IADD R23, R6, 0x1, -R4 ;  /* 0x0000000106177824 */ /* 0x000fe400078e0a04 */
        /* <DEDUP_REMOVED lines=22> */
.L_x_93:
[----:B-123--:R-:W-:Y:S05]  /*6920*/  BSYNC B0 ;  /* 0x0000000000007941 */ /* 0x00efea0003800000 */
.L_x_92:
        /* <DEDUP_REMOVED lines=20> */
.L_x_95:
[----:B------:R-:W-:Y:S05]  /*6a70*/  BSYNC B0 ;  /* 0x0000000000007941 */ /* 0x000fea0003800000 */
.L_x_94:
        /* <DEDUP_REMOVED lines=20> */
.L_x_97:
[----:B------:R-:W-:Y:S05]  /*6bc0*/  BSYNC B0 ;  /* 0x0000000000007941 */ /* 0x000fea0003800000 */
.L_x_96:
[----:B--2---:R-:W2:Y:S01]  /*6bd0*/  LDL R170, [R1+0x28] ;  /* 0x0000280001aa7983 */ /* 0x004ea20000100800 */
[----:B------:R-:W-:Y:S01]  /*6be0*/  IMAD.MOV.U32 R171, RZ, RZ, c[0x0][0x2b8] ;  /* 0x0000ae00ffab7624 */ /* 0x000fe200078e00ff */
[----:B---3--:R-:W-:Y:S01]  /*6bf0*/  IADD3 R6, R16, 0x60, RZ ;  /* 0x0000006010067810 */ /* 0x008fe20007ffe0ff */
[----:B-----5:R-:W-:Y:S01]  /*6c00*/  IMAD.WIDE.U32 R166, R14, c[0x0][0x2b0], RZ ;  /* 0x0000ac000ea67a25 */ /* 0x020fe200078e00ff */
[----:B------:R-:W-:Y:S01]  /*6c10*/  SHFL.IDX PT, R2, R12, 0x3, 0x1c1f ;  /* 0x007c1f000c027f89 */ /* 0x000fe200000e0000 */
[----:B------:R-:W-:Y:S02]  /*6c20*/  IADD3 R13, R173, -0x40, RZ ;  /* 0xffffffc0ad0d7810 */ /* 0x000fe40007ffe0ff */
[----:B------:R-:W-:Y:S01]  /*6c30*/  ISETP.NE.AND P5, PT, R171, 0x1, PT ;  /* 0x00000001ab00780c */ /* 0x000fe20003fa5270 */
[----:B----4-:R2:W3:Y:S01]  /*6c40*/  SHFL.IDX PT, R3, R11, 0x3, 0x1c1f ;  /* 0x007c1f000b037f89 */ /* 0x0104e200000e0000 */
[----:B------:R-:W-:Y:S01]  /*6c50*/  ISETP.GE.AND P0, PT, R6, R63, PT ;  /* 0x0000003f0600720c */ /* 0x000fe20003f06270 */
[----:B------:R-:W-:Y:S01]  /*6c60*/  IMAD.IADD R5, R168, 0x1, R13 ;  /* 0x00000001a8057824 */ /* 0x000fe200078e020d */
[----:B------:R-:W-:Y:S01]  /*6c70*/  SHF.R.S32.HI R6, RZ, 0x1f, R14 ;  /* 0x0000001fff067819 */ /* 0x000fe2000001140e */
[----:B------:R-:W-:-:S02]  /*6c80*/  IMAD.MOV.U32 R248, RZ, RZ, RZ ;  /* 0x000000fffff87224 */ /* 0x000fc400078e00ff */
[----:B------:R-:W-:Y:S01]  /*6c90*/  IMAD.WIDE.U32 R164, R29, c[0x0][0x1e8], RZ ;  /* 0x00007a001da47a25 */ /* 0x000fe200078e00ff */
[----:B------:R-:W-:Y:S01]  /*6ca0*/  ISETP.GE.AND P1, PT, R5, R169, PT ;  /* 0x000000a90500720c */ /* 0x000fe20003f26270 */
[----:B------:R-:W-:Y:S03]  /*6cb0*/  STL.64 [R1+0x18], R166 ;  /* 0x000018a601007387 */ /* 0x000fe60000100a00 */
[----:B------:R-:W-:-:S03]  /*6cc0*/  ISETP.GT.OR P1, PT, R168, 0x3f, P1 ;  /* 0x0000003fa800780c */ /* 0x000fc60000f24670 */
[----:B------:R-:W-:-:S04]  /*6cd0*/  @!P0 SHF.R.S32.HI R9, RZ, 0x1f, R68 ;  /* 0x0000001fff098819 */ /* 0x000fc80000011444 */
[----:B------:R-:W-:Y:S01]  /*6ce0*/  @!P0 LEA.HI R9, R9, R68, RZ, 0x3 ;  /* 0x0000004409098211 */ /* 0x000fe200078f18ff */
[----:B-12---:R-:W-:Y:S02]  /*6cf0*/  IMAD.IADD R11, R5, 0x1, R170 ;  /* 0x00000001050b7824 */ /* 0x006fe400078e02aa */
[----:B------:R-:W-:Y:S02]  /*6d00*/  IMAD R5, R6, c[0x0][0x2b0], RZ ;  /* 0x0000ac0006057a24 */ /* 0x000fe400078e02ff */
[----:B------:R-:W-:-:S04]  /*6d10*/  @P5 IMAD.HI.U32 R7, R11, c[0x0][0x2bc], RZ ;  /* 0x0000af000b075a27 */ /* 0x000fc800078e00ff */
[----:B------:R-:W-:Y:S01]  /*6d20*/  IMAD R10, R14, c[0x0][0x2b4], R5 ;  /* 0x0000ad000e0a7a24 */ /* 0x000fe200078e0205 */
[----:B------:R-:W-:Y:S01]  /*6d30*/  @!P0 SHF.R.S32.HI R5, RZ, 0x1f, R69 ;  /* 0x0000001fff058819 */ /* 0x000fe20000011445 */
[----:B------:R-:W-:Y:S01]  /*6d40*/  IMAD.MOV.U32 R0, RZ, RZ, R11 ;  /* 0x000000ffff007224 */ /* 0x000fe200078e000b */
[----:B------:R-:W-:Y:S01]  /*6d50*/  @P5 SHF.R.U32.HI R0, RZ, c[0x0][0x2c0], R7 ;  /* 0x0000b000ff005a19 */ /* 0x000fe20000011607 */
[----:B---3--:R-:W-:Y:S01]  /*6d60*/  @!P0 IMAD.WIDE R6, R176, 0x2, R2 ;  /* 0x00000002b0068825 */ /* 0x008fe200078e0202 */
[----:B------:R-:W-:-:S03]  /*6d70*/  @!P0 LEA.HI R8, R5, R69, RZ, 0x3 ;  /* 0x0000004505088211 */ /* 0x000fc600078f18ff */
[----:B------:R-:W-:Y:S01]  /*6d80*/  @!P0 IMAD.SHL.U32 R5, R226, 0x2, RZ ;  /* 0x00000002e2058824 */ /* 0x000fe200078e00ff */
[----:B------:R-:W-:Y:S01]  /*6d90*/  @!P0 LOP3.LUT R8, R8, 0xfffffff8, RZ, 0xc0, !PT ;  /* 0xfffffff808088812 */ /* 0x000fe200078ec0ff */
[----:B------:R-:W-:Y:S01]  /*6da0*/  IMAD.IADD R163, R167, 0x1, R10 ;  /* 0x00000001a7a37824 */ /* 0x000fe200078e020a */
[C---:B------:R-:W-:Y:S02]  /*6db0*/  @!P1 IADD3 R10, P5, R0.reuse, R166, RZ ;  /* 0x000000a6000a9210 */ /* 0x040fe40007fbe0ff */
[----:B------:R-:W-:Y:S01]  /*6dc0*/  @!PT LDS RZ, [RZ] ;  /* 0x00000000fffff984 */ /* 0x000fe20000000800 */
[----:B------:R1:W-:Y:S02]  /*6dd0*/  @!P0 LDGSTS.E.BYPASS.LTC128B.128 [R5+0x7900], [R6.64], !P4 ;  /* 0x0790000006058fae */ /* 0x0003e4000e101d46 */
[----:B------:R-:W-:Y:S01]  /*6de0*/  @!P1 LEA.HI.X.SX32 R12, R0, R163, 0x1, P5 ;  /* 0x000000a3000c9211 */ /* 0x000fe200028f0eff */
[----:B------:R-:W-:Y:S01]  /*6df0*/  IMAD.IADD R156, R169, 0x1, -R13 ;  /* 0x00000001a99c7824 */ /* 0x000fe200078e0a0d */
[----:B------:R-:W-:Y:S01]  /*6e00*/  ISETP.GE.AND P6, PT, R176, c[0x0][0x1d4], PT ;  /* 0x00007500b0007a0c */ /* 0x000fe20003fc6270 */
[----:B------:R-:W-:Y:S01]  /*6e10*/  STL [R1+0x24], R163 ;  /* 0x000024a301007387 */ /* 0x000fe20000100800 */
[----:B-1----:R-:W-:Y:S01]  /*6e20*/  @!P0 LOP3.LUT R7, R9, 0xfffffff8, RZ, 0xc0, !PT ;  /* 0xfffffff809078812 */ /* 0x002fe200078ec0ff */
[----:B------:R-:W-:Y:S01]  /*6e30*/  @!P0 IMAD.WIDE R8, R8, 0x2, R2 ;  /* 0x0000000208088825 */ /* 0x000fe200078e0202 */
[----:B------:R-:W-:-:S03]  /*6e40*/  @!P1 LEA R6, P4, R10, c[0x0][0x2a0], 0x2 ;  /* 0x0000a8000a069a11 */ /* 0x000fc600078810ff */
[----:B------:R-:W-:Y:S01]  /*6e50*/  @!P0 IMAD.WIDE R2, R7, 0x2, R2 ;  /* 0x0000000207028825 */ /* 0x000fe200078e0202 */
[----:B------:R1:W-:Y:S01]  /*6e60*/  @!P0 LDGSTS.E.BYPASS.LTC128B.128 [R5+0x9900], [R8.64], !P3 ;  /* 0x0990000008058fae */ /* 0x0003e2000d901d46 */
[----:B------:R-:W-:-:S03]  /*6e70*/  @!P1 LEA.HI.X R7, R10, c[0x0][0x2a4], R12, 0x2, P4 ;  /* 0x0000a9000a079a11 */ /* 0x000fc600020f140c */
[----:B------:R2:W-:Y:S04]  /*6e80*/  @!P0 LDGSTS.E.BYPASS.LTC128B.128 [R5+0xb900], [R2.64], !P2 ;  /* 0x0b90000002058fae */ /* 0x0005e8000d101d46 */
[----:B------:R-:W0:Y:S04]  /*6e90*/  LDGDEPBAR ;  /* 0x00000000000079af */ /* 0x000e280000000000 */
[----:B------:R-:W-:Y:S06]  /*6ea0*/  BAR.SYNC.DEFER_BLOCKING 0x0 ;  /* 0x0000000000007b1d */ /* 0x000fec0000010000 */
[----:B------:R-:W3:Y:S01]  /*6eb0*/  @!P1 LDG.E R248, [R6.64] ;  /* 0x0000000606f89981 */ /* 0x000ee2000c1e1900 */
[----:B------:R-:W-:Y:S01]  /*6ec0*/  IMAD.MOV R0, RZ, RZ, -R0 ;  /* 0x000000ffff007224 */ /* 0x000fe200078e0a00 */
[----:B-1----:R-:W-:Y:S01]  /*6ed0*/  LOP3.LUT R8, R17, 0xfffffff8, RZ, 0xc0, !PT ;  /* 0xfffffff811087812 */ /* 0x002fe200078ec0ff */
[----:B--2---:R-:W-:Y:S01]  /*6ee0*/  IMAD R5, R48, c[0x0][0x1e8], RZ ;  /* 0x00007a0030057a24 */ /* 0x004fe200078e02ff */
[----:B------:R-:W-:Y:S01]  /*6ef0*/  ISETP.GE.AND P5, PT, R69, c[0x0][0x1d4], PT ;  /* 0x0000750045007a0c */ /* 0x000fe20003fa6270 */
[----:B------:R-:W-:Y:S01]  /*6f00*/  IMAD R251, R0, c[0x0][0x2b8], R11 ;  /* 0x0000ae0000fb7a24 */ /* 0x000fe200078e020b */
[----:B------:R-:W-:Y:S01]  /*6f10*/  ISETP.GE.AND P4, PT, R68, c[0x0][0x1d4], PT ;  /* 0x0000750044007a0c */ /* 0x000fe20003f86270 */
[----:B------:R-:W-:Y:S01]  /*6f20*/  IMAD R5, R29, c[0x0][0x1ec], R5 ;  /* 0x00007b001d057a24 */ /* 0x000fe200078e0205 */
[----:B------:R-:W-:Y:S01]  /*6f30*/  SHF.R.S32.HI R22, RZ, 0x1f, R175 ;  /* 0x0000001fff167819 */ /* 0x000fe200000114af */
[----:B------:R-:W-:Y:S01]  /*6f40*/  IMAD.WIDE.U32 R2, R251, c[0x0][0x1e0], RZ ;  /* 0x00007800fb027a25 */ /* 0x000fe200078e00ff */
[----:B------:R-:W-:-:S02]  /*6f50*/  SHF.R.S32.HI R70, RZ, 0x1f, R251 ;  /* 0x0000001fff467819 */ /* 0x000fc400000114fb */
[----:B------:R-:W-:Y:S01]  /*6f60*/  LEA.HI R22, R22, R175, RZ, 0x4 ;  /* 0x000000af16167211 */ /* 0x000fe200078f20ff */
[----:B------:R-:W-:Y:S01]  /*6f70*/  IMAD.IADD R162, R165, 0x1, R5 ;  /* 0x00000001a5a27824 */ /* 0x000fe200078e0205 */
[----:B------:R-:W-:Y:S01]  /*6f80*/  ISETP.GT.AND P3, PT, R168, 0x3f, PT ;  /* 0x0000003fa800780c */ /* 0x000fe20003f64270 */
[----:B------:R-:W-:Y:S01]  /*6f90*/  IMAD R0, R70, c[0x0][0x1e0], RZ ;  /* 0x0000780046007a24 */ /* 0x000fe200078e02ff */
[----:B------:R-:W-:Y:S01]  /*6fa0*/  SHF.R.S32.HI R65, RZ, 0x4, R22 ;  /* 0x00000004ff417819 */ /* 0x000fe20000011416 */
[----:B------:R-:W-:Y:S01]  /*6fb0*/  IMAD.IADD R67, R156, 0x1, -R62 ;  /* 0x000000019c437824 */ /* 0x000fe200078e0a3e */
[----:B------:R-:W-:Y:S01]  /*6fc0*/  SEL R158, RZ, 0x10, P4 ;  /* 0x00000010ff9e7807 */ /* 0x000fe20002000000 */
[----:B------:R-:W-:Y:S02]  /*6fd0*/  IMAD R0, R251, c[0x0][0x1e4], R0 ;  /* 0x00007900fb007a24 */ /* 0x000fe400078e0200 */
[----:B------:R-:W-:Y:S01]  /*6fe0*/  IMAD.IADD R8, R175, 0x1, -R8 ;  /* 0x00000001af087824 */ /* 0x000fe200078e0a08 */
[----:B------:R-:W-:Y:S01]  /*6ff0*/  ISETP.GE.AND P1, PT, R67, 0x1, PT ;  /* 0x000000014300780c */ /* 0x000fe20003f26270 */
[----:B------:R-:W-:-:S02]  /*7000*/  IMAD.IADD R3, R3, 0x1, R0 ;  /* 0x0000000103037824 */ /* 0x000fc400078e0200 */
[----:B------:R-:W-:Y:S01]  /*7010*/  IMAD.WIDE.U32 R74, R29, c[0x0][0x210], RZ ;  /* 0x000084001d4a7a25 */ /* 0x000fe200078e00ff */
[----:B------:R-:W-:-:S09]  /*7020*/  LEA.HI R18, R8, R8, RZ, 0x1 ;  /* 0x0000000808127211 */ /* 0x000fd200078f08ff */
[----:B------:R-:W-:Y:S01]  /*7030*/  @P1 IMAD.SHL.U32 R17, R226, 0x2, RZ ;  /* 0x00000002e2111824 */ /* 0x000fe200078e00ff */
[----:B---3--:R-:W-:Y:S01]  /*7040*/  SHF.R.S32.HI R71, RZ, 0x1f, R248 ;  /* 0x0000001fff477819 */ /* 0x008fe200000114f8 */
[----:B------:R-:W-:-:S04]  /*7050*/  IMAD.WIDE.U32 R2, R248, c[0x0][0x1f0], R2 ;  /* 0x00007c00f8027a25 */ /* 0x000fc800078e0002 */
[----:B------:R-:W-:-:S04]  /*7060*/  IMAD R0, R71, c[0x0][0x1f0], RZ ;  /* 0x00007c0047007a24 */ /* 0x000fc800078e02ff */
[----:B------:R-:W-:Y:S01]  /*7070*/  IMAD R5, R248, c[0x0][0x1f4], R0 ;  /* 0x00007d00f8057a24 */ /* 0x000fe200078e0200 */
[----:B------:R-:W-:-:S04]  /*7080*/  IADD3 R0, P0, R164, R2, RZ ;  /* 0x00000002a4007210 */ /* 0x000fc80007f1e0ff */
[----:B------:R-:W-:Y:S02]  /*7090*/  IADD3.X R2, R162, R3, R5, P0, !PT ;  /* 0x00000003a2027210 */ /* 0x000fe400007fe405 */
[----:B------:R-:W-:-:S04]  /*70a0*/  LEA R5, P0, R0, c[0x0][0x1c8], 0x1 ;  /* 0x0000720000057a11 */ /* 0x000fc800078008ff */
[----:B------:R-:W-:Y:S01]  /*70b0*/  LEA.HI.X R3, R0, c[0x0][0x1cc], R2, 0x1, P0 ;  /* 0x0000730000037a11 */ /* 0x000fe200000f0c02 */
[----:B------:R-:W-:Y:S01]  /*70c0*/  SHFL.IDX PT, R6, R5, RZ, 0x1c1f ;  /* 0x001c1fff05067589 */ /* 0x000fe200000e0000 */
[----:B------:R-:W-:Y:S02]  /*70d0*/  LOP3.LUT R0, R15, 0x7fffffe, RZ, 0xc0, !PT ;  /* 0x07fffffe0f007812 */ /* 0x000fe400078ec0ff */
[----:B------:R-:W-:Y:S01]  /*70e0*/  SHF.R.S32.HI R2, RZ, 0x1f, R20 ;  /* 0x0000001fff027819 */ /* 0x000fe20000011414 */
[----:B------:R-:W1:Y:S01]  /*70f0*/  SHFL.IDX PT, R7, R3, RZ, 0x1c1f ;  /* 0x001c1fff03077589 */ /* 0x000e6200000e0000 */
[----:B------:R-:W-:Y:S01]  /*7100*/  ISETP.GE.AND P0, PT, R67, 0x21, PT ;  /* 0x000000214300780c */ /* 0x000fe20003f06270 */
[----:B------:R-:W-:Y:S01]  /*7110*/  IMAD.IADD R19, R20, 0x1, -R0 ;  /* 0x0000000114137824 */ /* 0x000fe200078e0a00 */
[----:B------:R-:W-:Y:S01]  /*7120*/  LEA.HI R20, R2, R20, RZ, 0x3 ;  /* 0x0000001402147211 */ /* 0x000fe200078f18ff */
[----:B------:R-:W-:Y:S01]  /*7130*/  SHFL.IDX PT, R3, R3, 0x1, 0x1c1f ;  /* 0x003c1f0003037f89 */ /* 0x000fe200000e0000 */
[----:B------:R-:W-:-:S03]  /*7140*/  LOP3.LUT R0, R18, 0x7fffffe, RZ, 0xc0, !PT ;  /* 0x07fffffe12007812 */ /* 0x000fc600078ec0ff */
[----:B------:R2:W3:Y:S02]  /*7150*/  SHFL.IDX PT, R2, R5, 0x1, 0x1c1f ;  /* 0x003c1f0005027f89 */ /* 0x0004e400000e0000 */
[----:B------:R-:W-:Y:S01]  /*7160*/  IMAD.IADD R21, R8, 0x1, -R0 ;  /* 0x0000000108157824 */ /* 0x000fe200078e0a00 */
[----:B------:R-:W-:-:S03]  /*7170*/  @P1 SHF.R.S32.HI R0, RZ, 0x1f, R68 ;  /* 0x0000001fff001819 */ /* 0x000fc60000011444 */
[----:B------:R-:W-:Y:S01]  /*7180*/  @P0 SHF.R.S32.HI R10, RZ, 0x1f, R69 ;  /* 0x0000001fff0a0819 */ /* 0x000fe20000011445 */
[----:B------:R-:W-:Y:S01]  /*7190*/  @P0 IMAD.SHL.U32 R16, R226, 0x2, RZ ;  /* 0x00000002e2100824 */ /* 0x000fe200078e00ff */
[----:B------:R-:W-:Y:S02]  /*71a0*/  @P0 SHF.R.S32.HI R11, RZ, 0x1f, R68 ;  /* 0x0000001fff0b0819 */ /* 0x000fe40000011444 */
[-C--:B------:R-:W-:Y:S02]  /*71b0*/  @P1 LEA.HI R8, R0, R68.reuse, RZ, 0x3 ;  /* 0x0000004400081211 */ /* 0x080fe400078f18ff */
[----:B------:R-:W-:Y:S02]  /*71c0*/  @P0 LEA.HI R0, R11, R68, RZ, 0x3 ;  /* 0x000000440b000211 */ /* 0x000fe400078f18ff */
[----:B------:R-:W-:Y:S02]  /*71d0*/  @P1 LOP3.LUT R8, R8, 0xfffffff8, RZ, 0xc0, !PT ;  /* 0xfffffff808081812 */ /* 0x000fe400078ec0ff */
[----:B------:R-:W-:-:S03]  /*71e0*/  @P0 LOP3.LUT R0, R0, 0xfffffff8, RZ, 0xc0, !PT ;  /* 0xfffffff800000812 */ /* 0x000fc600078ec0ff */
[----:B-1----:R-:W-:Y:S01]  /*71f0*/  @P1 IMAD.WIDE R12, R8, 0x2, R6 ;  /* 0x00000002080c1825 */ /* 0x002fe200078e0206 */
[----:B--2---:R-:W-:-:S04]  /*7200*/  @P1 SHF.R.S32.HI R5, RZ, 0x1f, R69 ;  /* 0x0000001fff051819 */ /* 0x004fc80000011445 */
[-C--:B------:R-:W-:Y:S02]  /*7210*/  @P1 LEA.HI R9, R5, R69.reuse, RZ, 0x3 ;  /* 0x0000004505091211 */ /* 0x080fe400078f18ff */
[----:B------:R-:W-:Y:S01]  /*7220*/  @P0 LEA.HI R5, R10, R69, RZ, 0x3 ;  /* 0x000000450a050211 */ /* 0x000fe200078f18ff */
[--C-:B------:R-:W-:Y:S01]  /*7230*/  @P1 IMAD.WIDE R10, R176, 0x2, R6.reuse ;  /* 0x00000002b00a1825 */ /* 0x100fe200078e0206 */
[----:B------:R-:W-:Y:S02]  /*7240*/  @P1 LOP3.LUT R9, R9, 0xfffffff8, RZ, 0xc0, !PT ;  /* 0xfffffff809091812 */ /* 0x000fe400078ec0ff */
[----:B------:R-:W-:Y:S02]  /*7250*/  @P0 LOP3.LUT R5, R5, 0xfffffff8, RZ, 0xc0, !PT ;  /* 0xfffffff805050812 */ /* 0x000fe400078ec0ff */
[----:B------:R1:W-:Y:S01]  /*7260*/  @P1 LDGSTS.E.BYPASS.LTC128B.128 [R17+0x3100], [R10.64], !P6 ;  /* 0x031000000a111fae */ /* 0x0003e2000f101d46 */
[----:B------:R-:W-:-:S04]  /*7270*/  @P1 IMAD.WIDE R14, R9, 0x2, R6 ;  /* 0x00000002090e1825 */ /* 0x000fc800078e0206 */
[--C-:B---3--:R-:W-:Y:S01]  /*7280*/  @P0 IMAD.WIDE R8, R5, 0x2, R2.reuse ;  /* 0x0000000205080825 */ /* 0x108fe200078e0202 */
[----:B------:R1:W-:Y:S03]  /*7290*/  @P1 LDGSTS.E.BYPASS.LTC128B.128 [R17+0x4100], [R14.64], !P5 ;  /* 0x041000000e111fae */ /* 0x0003e6000e901d46 */
[----:B------:R-:W-:Y:S01]  /*72a0*/  @P0 IMAD.WIDE R6, R0, 0x2, R2 ;  /* 0x0000000200060825 */ /* 0x000fe200078e0202 */
[----:B------:R1:W-:Y:S01]  /*72b0*/  @P1 LDGSTS.E.BYPASS.LTC128B.128 [R17+0x5100], [R12.64], !P4 ;  /* 0x051000000c111fae */ /* 0x0003e2000e101d46 */
[----:B------:R-:W-:Y:S02]  /*72c0*/  SHF.R.S32.HI R0, RZ, 0x1, R18 ;  /* 0x00000001ff007819 */ /* 0x000fe40000011412 */
[----:B------:R-:W-:Y:S01]  /*72d0*/  @P0 IMAD.WIDE R2, R176, 0x2, R2 ;  /* 0x00000002b0020825 */ /* 0x000fe200078e0202 */
[----:B------:R-:W-:-:S03]  /*72e0*/  ISETP.LT.AND P1, PT, RZ, c[0x0][0x27c], PT ;  /* 0x00009f00ff007a0c */ /* 0x000fc60003f21270 */
[----:B------:R-:W-:Y:S01]  /*72f0*/  IMAD.SHL.U32 R5, R23, 0x40, RZ ;  /* 0x0000004017057824 */ /* 0x000fe200078e00ff */
[----:B------:R2:W-:Y:S04]  /*7300*/  @P0 LDGSTS.E.BYPASS.LTC128B.128 [R16+0x3900], [R2.64], !P6 ;  /* 0x0390000002100fae */ /* 0x0005e8000f101d46 */
[----:B------:R3:W-:Y:S01]  /*7310*/  @P0 LDGSTS.E.BYPASS.LTC128B.128 [R16+0x4900], [R8.64], !P5 ;  /* 0x0490000008100fae */ /* 0x0007e2000e901d46 */
[----:B------:R-:W-:-:S03]  /*7320*/  LOP3.LUT R5, R5, 0xc0, RZ, 0xc0, !PT ;  /* 0x000000c005057812 */ /* 0x000fc600078ec0ff */
[----:B------:R4:W-:Y:S01]  /*7330*/  @P0 LDGSTS.E.BYPASS.LTC128B.128 [R16+0x5900], [R6.64], !P4 ;  /* 0x0590000006100fae */ /* 0x0009e2000e101d46 */
[C---:B------:R-:W-:Y:S01]  /*7340*/  LOP3.LUT P0, RZ, R0.reuse, 0x2, RZ, 0xc0, !PT ;  /* 0x0000000200ff7812 */ /* 0x040fe2000780c0ff */
[----:B------:R-:W-:Y:S02]  /*7350*/  IMAD.SHL.U32 R0, R0, 0x40, RZ ;  /* 0x0000004000007824 */ /* 0x000fe400078e00ff */
[----:B------:R-:W0:Y:S03]  /*7360*/  LDGDEPBAR ;  /* 0x00000000000079af */ /* 0x000e260000000000 */
[----:B------:R-:W-:Y:S02]  /*7370*/  LOP3.LUT R0, R0, 0xc0, RZ, 0xc0, !PT ;  /* 0x000000c000007812 */ /* 0x000fe400078ec0ff */
[----:B--2---:R-:W-:Y:S02]  /*7380*/  LEA.HI R2, R65, R65, RZ, 0x1 ;  /* 0x0000004141027211 */ /* 0x004fe400078f08ff */
[----:B------:R-:W-:-:S02]  /*7390*/  SHF.R.U32.HI R3, RZ, 0x3, R0 ;  /* 0x00000003ff037819 */ /* 0x000fc40000011600 */
[----:B------:R-:W-:Y:S01]  /*73a0*/  LOP3.LUT R2, R2, 0xfffffffe, RZ, 0xc0, !PT ;  /* 0xfffffffe02027812 */ /* 0x000fe200078ec0ff */
[----:B----4-:R-:W-:-:S04]  /*73b0*/  IMAD.SHL.U32 R7, R24, 0x8, RZ ;  /* 0x0000000818077824 */ /* 0x010fc800078e00ff */
[----:B------:R-:W-:Y:S02]  /*73c0*/  IMAD.IADD R2, R65, 0x1, -R2 ;  /* 0x0000000141027824 */ /* 0x000fe400078e0a02 */
[----:B------:R-:W-:Y:S01]  /*73d0*/  IMAD.SHL.U32 R6, R20, 0x20, RZ ;  /* 0x0000002014067824 */ /* 0x000fe200078e00ff */
[----:B------:R-:W-:Y:S01]  /*73e0*/  LOP3.LUT R7, R0, 0x8, R7, 0xf8, !PT ;  /* 0x0000000800077812 */ /* 0x000fe200078ef807 */
[C---:B---3--:R-:W-:Y:S01]  /*73f0*/  IMAD R9, R2.reuse, 0x8, R21 ;  /* 0x0000000802097824 */ /* 0x048fe200078e0215 */
[----:B------:R-:W-:Y:S01]  /*7400*/  SHF.R.U32.HI R0, RZ, 0x3, R5 ;  /* 0x00000003ff007819 */ /* 0x000fe20000011605 */
[----:B------:R-:W-:Y:S01]  /*7410*/  IMAD.SHL.U32 R2, R2, 0x8, RZ ;  /* 0x0000000802027824 */ /* 0x000fe200078e00ff */
[----:B------:R-:W-:Y:S02]  /*7420*/  LOP3.LUT R6, R6, 0xffffff00, RZ, 0xc0, !PT ;  /* 0xffffff0006067812 */ /* 0x000fe400078ec0ff */
[----:B------:R-:W-:Y:S01]  /*7430*/  LOP3.LUT R3, R7, R3, RZ, 0x3c, !PT ;  /* 0x0000000307037212 */ /* 0x000fe200078e3cff */
[----:B------:R-:W-:Y:S01]  /*7440*/  IMAD.MOV.U32 R7, RZ, RZ, 0x10 ;  /* 0x00000010ff077424 */ /* 0x000fe200078e00ff */
[----:B------:R-:W-:Y:S01]  /*7450*/  LOP3.LUT R2, R5, 0x8, R2, 0xf8, !PT ;  /* 0x0000000805027812 */ /* 0x000fe200078ef802 */
[----:B------:R-:W-:-:S02]  /*7460*/  IMAD R8, R25, 0x200, R6 ;  /* 0x0000020019087824 */ /* 0x000fc400078e0206 */
[C---:B------:R-:W-:Y:S01]  /*7470*/  IMAD R5, R19.reuse, 0x20, R6 ;  /* 0x0000002013057824 */ /* 0x040fe200078e0206 */
[----:B------:R-:W-:Y:S01]  /*7480*/  LOP3.LUT R0, R2, R0, RZ, 0x3c, !PT ;  /* 0x0000000002007212 */ /* 0x000fe200078e3cff */
[----:B------:R-:W-:Y:S02]  /*7490*/  IMAD R2, R48, c[0x0][0x210], RZ ;  /* 0x0000840030027a24 */ /* 0x000fe400078e02ff */
[----:B------:R-:W-:Y:S02]  /*74a0*/  IMAD R6, R19, 0x20, R8 ;  /* 0x0000002013067824 */ /* 0x000fe400078e0208 */
[----:B------:R-:W-:Y:S02]  /*74b0*/  IMAD R2, R29, c[0x0][0x214], R2 ;  /* 0x000085001d027a24 */ /* 0x000fe400078e0202 */
[----:B------:R-:W-:Y:S02]  /*74c0*/  IMAD.IADD R5, R0, 0x1, R5 ;  /* 0x0000000100057824 */ /* 0x000fe400078e0205 */
[----:B------:R-:W-:Y:S01]  /*74d0*/  IMAD.IADD R72, R75, 0x1, R2 ;  /* 0x000000014b487824 */ /* 0x000fe200078e0202 */
[----:B------:R-:W-:Y:S01]  /*74e0*/  SEL R2, R7, 0xfffffff0, !P0 ;  /* 0xfffffff007027807 */ /* 0x000fe20004000000 */
[----:B------:R-:W-:-:S02]  /*74f0*/  IMAD.U32 R3, R9, 0x20, R3 ;  /* 0x0000002009037824 */ /* 0x000fc400078e0003 */
[----:B------:R-:W-:Y:S01]  /*7500*/  IMAD.IADD R0, R0, 0x1, R6 ;  /* 0x0000000100007824 */ /* 0x000fe200078e0206 */
[----:B------:R-:W-:Y:S05]  /*7510*/  @P1 BRA `(.L_x_98) ;  /* 0x0000002000001947 */ /* 0x000fea0003800000 */
[----:B-1----:R-:W-:-:S04]  /*7520*/  DEPBAR.LE SB0, 0x1 ;  /* 0x000080400000791a */ /* 0x002fc80000000000 */
[----:B------:R-:W-:Y:S05]  /*7530*/  BRA `(.L_x_99) ;  /* 0x00005dd000007947 */ /* 0x000fea0003800000 */
.L_x_98:
[----:B-1----:R-:W-:Y:S01]  /*7540*/  SHF.R.S32.HI R6, RZ, 0x1f, R157 ;  /* 0x0000001fff067819 */ /* 0x002fe2000001149d */
[----:B------:R-:W-:Y:S01]  /*7550*/  IMAD.WIDE.U32 R8, R157, c[0x0][0x280], RZ ;  /* 0x0000a0009d087a25 */ /* 0x000fe200078e00ff */
[----:B------:R-:W-:Y:S01]  /*7560*/  ULDC.U8 UR4, c[0x0][0x298] ;  /* 0x0000a60000047ab9 */ /* 0x000fe20000000000 */
[----:B------:R-:W-:Y:S01]  /*7570*/  LEA.HI R11, R175, R175, RZ, 0x1 ;  /* 0x000000afaf0b7211 */ /* 0x000fe200078f08ff */
[----:B------:R-:W-:Y:S01]  /*7580*/  BSSY B2, `(.L_x_99) ;  /* 0x00005d8000027945 */ /* 0x000fe20003800000 */
[C---:B------:R-:W-:Y:S01]  /*7590*/  IMAD R7, R6.reuse, c[0x0][0x280], RZ ;  /* 0x0000a00006077a24 */ /* 0x040fe200078e02ff */
[----:B------:R-:W-:Y:S01]  /*75a0*/  ISETP.NE.AND P1, PT, RZ, UR4, PT ;  /* 0x00000004ff007c0c */ /* 0x000fe2000bf25270 */
[----:B------:R-:W-:Y:S01]  /*75b0*/  IMAD R6, R6, c[0x0][0x290], RZ ;  /* 0x0000a40006067a24 */ /* 0x000fe200078e02ff */
[----:B------:R-:W-:Y:S01]  /*75c0*/  LEA R34, P0, R8, c[0x0][0x270], 0x1 ;  /* 0x00009c0008227a11 */ /* 0x000fe200078008ff */
[C---:B------:R-:W-:Y:S01]  /*75d0*/  IMAD R7, R157.reuse, c[0x0][0x284], R7 ;  /* 0x0000a1009d077a24 */ /* 0x040fe200078e0207 */
[----:B------:R-:W-:Y:S01]  /*75e0*/  SHF.R.S32.HI R64, RZ, 0x1, R11 ;  /* 0x00000001ff407819 */ /* 0x000fe2000001140b */
[----:B------:R-:W-:-:S02]  /*75f0*/  IMAD R10, R157, c[0x0][0x294], R6 ;  /* 0x0000a5009d0a7a24 */ /* 0x000fc400078e0206 */
[----:B------:R-:W-:Y:S02]  /*7600*/  IMAD.IADD R9, R7, 0x1, R9 ;  /* 0x0000000107097824 */ /* 0x000fe400078e0209 */
[----:B------:R-:W-:-:S03]  /*7610*/  IMAD.WIDE.U32 R6, R157, c[0x0][0x290], RZ ;  /* 0x0000a4009d067a25 */ /* 0x000fc600078e00ff */
[----:B------:R-:W-:Y:S01]  /*7620*/  LEA.HI.X R35, R8, c[0x0][0x274], R9, 0x1, P0 ;  /* 0x00009d0008237a11 */ /* 0x000fe200000f0c09 */
[----:B------:R-:W-:Y:S01]  /*7630*/  IMAD.IADD R7, R10, 0x1, R7 ;  /* 0x000000010a077824 */ /* 0x000fe200078e0207 */
[----:B------:R-:W-:Y:S02]  /*7640*/  LOP3.LUT R8, R11, 0xfffffffe, RZ, 0xc0, !PT ;  /* 0xfffffffe0b087812 */ /* 0x000fe400078ec0ff */
[----:B------:R-:W-:Y:S02]  /*7650*/  LEA R32, P0, R6, c[0x0][0x288], 0x1 ;  /* 0x0000a20006207a11 */ /* 0x000fe400078008ff */
[----:B------:R-:W-:Y:S02]  /*7660*/  IADD3 R59, -R8, R175, RZ ;  /* 0x000000af083b7210 */ /* 0x000fe40007ffe1ff */
[----:B------:R-:W-:Y:S01]  /*7670*/  LEA.HI.X R33, R6, c[0x0][0x28c], R7, 0x1, P0 ;  /* 0x0000a30006217a11 */ /* 0x000fe200000f0c07 */
[----:B------:R-:W-:Y:S01]  /*7680*/  IMAD R6, R177, 0x80, R64 ;  /* 0x00000080b1067824 */ /* 0x000fe200078e0240 */
[----:B------:R-:W-:Y:S01]  /*7690*/  SHF.L.U32 R66, R59, 0x3, RZ ;  /* 0x000000033b427819 */ /* 0x000fe200000006ff */
[----:B------:R-:W-:Y:S05]  /*76a0*/  @!P1 BRA `(.L_x_100) ;  /* 0x00002b4000009947 */ /* 0x000fea0003800000 */
[----:B------:R-:W-:Y:S01]  /*76b0*/  ISETP.GE.AND P0, PT, R6, R63, PT ;  /* 0x0000003f0600720c */ /* 0x000fe20003f06270 */
[----:B------:R-:W-:Y:S01]  /*76c0*/  BSSY B0, `(.L_x_101) ;  /* 0x000004d000007945 */ /* 0x000fe20003800000 */
[----:B------:R-:W-:Y:S01]  /*76d0*/  SHF.L.U32 R38, R59, 0x2, RZ ;  /* 0x000000023b267819 */ /* 0x000fe200000006ff */
        /* <DEDUP_REMOVED lines=12> */
[----:B------:R-:W-:Y:S05]  /*77a0*/  @P0 BRA `(.L_x_102) ;  /* 0x000003e000000947 */ /* 0x000fea0003800000 */
[C---:B------:R-:W-:Y:S01]  /*77b0*/  IADD3 R13, R38.reuse, 0x8, RZ ;  /* 0x00000008260d7810 */ /* 0x040fe20007ffe0ff */
[----:B------:R-:W-:Y:S01]  /*77c0*/  CS2R R18, SRZ ;  /* 0x0000000000127805 */ /* 0x000fe2000001ff00 */
[----:B------:R-:W-:Y:S01]  /*77d0*/  ISETP.GE.AND P1, PT, R38, c[0x0][0x27c], PT ;  /* 0x00009f0026007a0c */ /* 0x000fe20003f26270 */
[----:B------:R-:W-:Y:S01]  /*77e0*/  CS2R R6, SRZ ;  /* 0x0000000000067805 */ /* 0x000fe2000001ff00 */
[----:B------:R-:W-:-:S02]  /*77f0*/  ISETP.GE.AND P0, PT, R13, c[0x0][0x27c], PT ;  /* 0x00009f000d007a0c */ /* 0x000fc40003f06270 */
[----:B------:R-:W-:-:S09]  /*7800*/  IADD3 R14, R38, 0x10, RZ ;  /* 0x00000010260e7810 */ /* 0x000fd20007ffe0ff */
[C---:B------:R-:W-:Y:S02]  /*7810*/  @!P1 IMAD.WIDE R10, R38.reuse, 0x2, R34 ;  /* 0x00000002260a9825 */ /* 0x040fe400078e0222 */
[----:B------:R-:W-:Y:S02]  /*7820*/  @!P0 SHF.R.S32.HI R12, RZ, 0x1f, R13 ;  /* 0x0000001fff0c8819 */ /* 0x000fe4000001140d */
[----:B------:R-:W-:Y:S01]  /*7830*/  @!P1 IMAD.WIDE R8, R38, 0x2, R32 ;  /* 0x0000000226089825 */ /* 0x000fe200078e0220 */
[----:B------:R1:W5:Y:S01]  /*7840*/  @!P1 LD.E.64 R18, [R10.64] ;  /* 0x000000060a129980 */ /* 0x000362000c101b00 */
[----:B------:R-:W-:-:S03]  /*7850*/  @!P0 LEA.HI R12, R12, R13, RZ, 0x2 ;  /* 0x0000000d0c0c8211 */ /* 0x000fc600078f10ff */
[----:B------:R2:W5:Y:S01]  /*7860*/  @!P1 LD.E.64 R6, [R8.64] ;  /* 0x0000000608069980 */ /* 0x000562000c101b00 */
[----:B------:R-:W-:Y:S01]  /*7870*/  ISETP.GE.AND P1, PT, R14, c[0x0][0x27c], PT ;  /* 0x00009f000e007a0c */ /* 0x000fe20003f26270 */
[----:B------:R-:W-:Y:S01]  /*7880*/  CS2R R20, SRZ ;  /* 0x0000000000147805 */ /* 0x000fe2000001ff00 */
[----:B------:R-:W-:Y:S02]  /*7890*/  IADD3 R15, R38, 0x18, RZ ;  /* 0x00000018260f7810 */ /* 0x000fe40007ffe0ff */
[----:B-1----:R-:W-:Y:S01]  /*78a0*/  @!P0 LOP3.LUT R10, R12, 0xfffffffc, RZ, 0xc0, !PT ;  /* 0xfffffffc0c0a8812 */ /* 0x002fe200078ec0ff */
[----:B--2---:R-:W-:-:S04]  /*78b0*/  CS2R R8, SRZ ;  /* 0x0000000000087805 */ /* 0x004fc8000001ff00 */
[----:B------:R-:W-:-:S04]  /*78c0*/  @!P0 IMAD.WIDE R12, R10, 0x2, R34 ;  /* 0x000000020a0c8825 */ /* 0x000fc800078e0222 */
[----:B------:R-:W-:Y:S01]  /*78d0*/  @!P0 IMAD.WIDE R10, R10, 0x2, R32 ;  /* 0x000000020a0a8825 */ /* 0x000fe200078e0220 */
[----:B------:R1:W5:Y:S04]  /*78e0*/  @!P0 LD.E.64 R20, [R12.64] ;  /* 0x000000060c148980 */ /* 0x000368000c101b00 */
[----:B------:R2:W5:Y:S01]  /*78f0*/  @!P0 LD.E.64 R8, [R10.64] ;  /* 0x000000060a088980 */ /* 0x000562000c101b00 */
[----:B------:R-:W-:Y:S01]  /*7900*/  ISETP.GE.AND P0, PT, R15, c[0x0][0x27c], PT ;  /* 0x00009f000f007a0c */ /* 0x000fe20003f06270 */
[----:B------:R-:W-:Y:S01]  /*7910*/  CS2R R22, SRZ ;  /* 0x0000000000167805 */ /* 0x000fe2000001ff00 */
[----:B-1----:R-:W-:-:S04]  /*7920*/  @!P1 SHF.R.S32.HI R12, RZ, 0x1f, R14 ;  /* 0x0000001fff0c9819 */ /* 0x002fc8000001140e */
[----:B------:R-:W-:-:S04]  /*7930*/  @!P1 LEA.HI R12, R12, R14, RZ, 0x2 ;  /* 0x0000000e0c0c9211 */ /* 0x000fc800078f10ff */
[----:B------:R-:W-:-:S03]  /*7940*/  @!P1 LOP3.LUT R12, R12, 0xfffffffc, RZ, 0xc0, !PT ;  /* 0xfffffffc0c0c9812 */ /* 0x000fc600078ec0ff */
[----:B------:R-:W-:Y:S02]  /*7950*/  @!P0 SHF.R.S32.HI R14, RZ, 0x1f, R15 ;  /* 0x0000001fff0e8819 */ /* 0x000fe4000001140f */
[----:B--2---:R-:W-:Y:S02]  /*7960*/  @!P1 IMAD.WIDE R10, R12, 0x2, R34 ;  /* 0x000000020c0a9825 */ /* 0x004fe400078e0222 */
[----:B------:R-:W-:-:S03]  /*7970*/  @!P0 LEA.HI R14, R14, R15, RZ, 0x2 ;  /* 0x0000000f0e0e8211 */ /* 0x000fc600078f10ff */
[----:B------:R1:W5:Y:S01]  /*7980*/  @!P1 LD.E.64 R22, [R10.64] ;  /* 0x000000060a169980 */ /* 0x000362000c101b00 */
[----:B------:R-:W-:Y:S01]  /*7990*/  @!P0 LOP3.LUT R14, R14, 0xfffffffc, RZ, 0xc0, !PT ;  /* 0xfffffffc0e0e8812 */ /* 0x000fe200078ec0ff */
[----:B------:R-:W-:Y:S01]  /*79a0*/  @!P1 IMAD.WIDE R26, R12, 0x2, R32 ;  /* 0x000000020c1a9825 */ /* 0x000fe200078e0220 */
[----:B------:R-:W-:Y:S01]  /*79b0*/  CS2R R24, SRZ ;  /* 0x0000000000187805 */ /* 0x000fe2000001ff00 */
[----:B------:R-:W-:Y:S02]  /*79c0*/  CS2R R12, SRZ ;  /* 0x00000000000c7805 */ /* 0x000fe4000001ff00 */
[----:B------:R-:W-:-:S04]  /*79d0*/  @!P0 IMAD.WIDE R16, R14, 0x2, R34 ;  /* 0x000000020e108825 */ /* 0x000fc800078e0222 */
[----:B------:R-:W-:Y:S01]  /*79e0*/  @!P0 IMAD.WIDE R14, R14, 0x2, R32 ;  /* 0x000000020e0e8825 */ /* 0x000fe200078e0220 */
[----:B------:R2:W5:Y:S04]  /*79f0*/  @!P0 LD.E.64 R24, [R16.64] ;  /* 0x0000000610188980 */ /* 0x000568000c101b00 */
[----:B------:R3:W5:Y:S01]  /*7a00*/  @!P0 LD.E.64 R12, [R14.64] ;  /* 0x000000060e0c8980 */ /* 0x000762000c101b00 */
[----:B-1----:R-:W-:-:S06]  /*7a10*/  CS2R R10, SRZ ;  /* 0x00000000000a7805 */ /* 0x002fcc000001ff00 */
[----:B------:R1:W5:Y:S02]  /*7a20*/  @!P1 LD.E.64 R10, [R26.64] ;  /* 0x000000061a0a9980 */ /* 0x000364000c101b00 */
[C---:B-1----:R-:W-:Y:S02]  /*7a30*/  IADD3 R26, R38.reuse, 0x20, RZ ;  /* 0x00000020261a7810 */ /* 0x042fe40007ffe0ff */
[----:B------:R-:W-:Y:S02]  /*7a40*/  IADD3 R27, R38, 0x28, RZ ;  /* 0x00000028261b7810 */ /* 0x000fe40007ffe0ff */
[----:B------:R-:W-:Y:S02]  /*7a50*/  ISETP.GE.AND P1, PT, R26, c[0x0][0x27c], PT ;  /* 0x00009f001a007a0c */ /* 0x000fe40003f26270 */
[----:B------:R-:W-:-:S11]  /*7a60*/  ISETP.GE.AND P0, PT, R27, c[0x0][0x27c], PT ;  /* 0x00009f001b007a0c */ /* 0x000fd60003f06270 */
[----:B---3--:R-:W-:Y:S02]  /*7a70*/  @!P1 SHF.R.S32.HI R15, RZ, 0x1f, R26 ;  /* 0x0000001fff0f9819 */ /* 0x008fe4000001141a */
[----:B------:R-:W-:Y:S02]  /*7a80*/  @!P0 SHF.R.S32.HI R14, RZ, 0x1f, R27 ;  /* 0x0000001fff0e8819 */ /* 0x000fe4000001141b */
[----:B------:R-:W-:Y:S02]  /*7a90*/  @!P1 LEA.HI R15, R15, R26, RZ, 0x2 ;  /* 0x0000001a0f0f9211 */ /* 0x000fe400078f10ff */
[----:B------:R-:W-:Y:S02]  /*7aa0*/  @!P0 LEA.HI R14, R14, R27, RZ, 0x2 ;  /* 0x0000001b0e0e8211 */ /* 0x000fe400078f10ff */
[----:B------:R-:W-:Y:S02]  /*7ab0*/  @!P1 LOP3.LUT R15, R15, 0xfffffffc, RZ, 0xc0, !PT ;  /* 0xfffffffc0f0f9812 */ /* 0x000fe400078ec0ff */
[----:B------:R-:W-:Y:S01]  /*7ac0*/  @!P0 LOP3.LUT R14, R14, 0xfffffffc, RZ, 0xc0, !PT ;  /* 0xfffffffc0e0e8812 */ /* 0x000fe200078ec0ff */
[----:B------:R-:W-:-:S02]  /*7ad0*/  CS2R R26, SRZ ;  /* 0x00000000001a7805 */ /* 0x000fc4000001ff00 */
[C---:B------:R-:W-:Y:S01]  /*7ae0*/  @!P1 IMAD.WIDE R36, R15.reuse, 0x2, R34 ;  /* 0x000000020f249825 */ /* 0x040fe200078e0222 */
[----:B------:R-:W-:Y:S01]  /*7af0*/  CS2R R28, SRZ ;  /* 0x00000000001c7805 */ /* 0x000fe2000001ff00 */
[----:B--2---:R-:W-:Y:S02]  /*7b00*/  CS2R R16, SRZ ;  /* 0x0000000000107805 */ /* 0x004fe4000001ff00 */
[----:B------:R-:W-:Y:S01]  /*7b10*/  @!P1 IMAD.WIDE R30, R15, 0x2, R32 ;  /* 0x000000020f1e9825 */ /* 0x000fe200078e0220 */
[----:B------:R1:W5:Y:S03]  /*7b20*/  @!P1 LD.E.64 R26, [R36.64] ;  /* 0x00000006241a9980 */ /* 0x000366000c101b00 */
[----:B------:R-:W-:-:S04]  /*7b30*/  @!P0 IMAD.WIDE R34, R14, 0x2, R34 ;  /* 0x000000020e228825 */ /* 0x000fc800078e0222 */
[----:B------:R-:W-:Y:S01]  /*7b40*/  @!P0 IMAD.WIDE R32, R14, 0x2, R32 ;  /* 0x000000020e208825 */ /* 0x000fe200078e0220 */
[----:B------:R1:W5:Y:S01]  /*7b50*/  @!P0 LD.E.64 R28, [R34.64] ;  /* 0x00000006221c8980 */ /* 0x000362000c101b00 */
[----:B------:R-:W-:-:S03]  /*7b60*/  CS2R R14, SRZ ;  /* 0x00000000000e7805 */ /* 0x000fc6000001ff00 */
[----:B------:R1:W5:Y:S04]  /*7b70*/  @!P0 LD.E.64 R16, [R32.64] ;  /* 0x0000000620108980 */ /* 0x000368000c101b00 */
[----:B------:R1:W5:Y:S02]  /*7b80*/  @!P1 LD.E.64 R14, [R30.64] ;  /* 0x000000061e0e9980 */ /* 0x000364000c101b00 */
.L_x_102:
[----:B------:R-:W-:Y:S05]  /*7b90*/  BSYNC B0 ;  /* 0x0000000000007941 */ /* 0x000fea0003800000 */
.L_x_101:
[--C-:B-----5:R-:W-:Y:S01]  /*7ba0*/  SHF.R.U64 R47, R22, 0x10, R23.reuse ;  /* 0x00000010162f7819 */ /* 0x120fe20000001217 */
[--C-:B------:R-:W-:Y:S01]  /*7bb0*/  IMAD.MOV.U32 R52, RZ, RZ, R23.reuse ;  /* 0x000000ffff347224 */ /* 0x100fe200078e0017 */
[----:B-1----:R-:W-:Y:S01]  /*7bc0*/  SHF.R.U32.HI R30, RZ, 0x10, R23 ;  /* 0x00000010ff1e7819 */ /* 0x002fe20000011617 */
[----:B------:R-:W-:Y:S01]  /*7bd0*/  IMAD.MOV.U32 R35, RZ, RZ, R26 ;  /* 0x000000ffff237224 */ /* 0x000fe200078e001a */
[--C-:B------:R-:W-:Y:S01]  /*7be0*/  SHF.R.U64 R26, R26, 0x10, R27.reuse ;  /* 0x000000101a1a7819 */ /* 0x100fe2000000121b */
[--C-:B------:R-:W-:Y:S01]  /*7bf0*/  IMAD.MOV.U32 R44, RZ, RZ, R27.reuse ;  /* 0x000000ffff2c7224 */ /* 0x100fe200078e001b */
[----:B------:R-:W-:Y:S01]  /*7c00*/  SHF.R.U32.HI R23, RZ, 0x10, R27 ;  /* 0x00000010ff177819 */ /* 0x000fe2000001161b */
[----:B------:R-:W-:Y:S01]  /*7c10*/  IMAD.MOV.U32 R36, RZ, RZ, R28 ;  /* 0x000000ffff247224 */ /* 0x000fe200078e001c */
[----:B------:R-:W-:Y:S01]  /*7c20*/  SHF.R.U64 R27, R28, 0x10, R29 ;  /* 0x000000101c1b7819 */ /* 0x000fe2000000121d */
[--C-:B------:R-:W-:Y:S01]  /*7c30*/  IMAD.MOV.U32 R57, RZ, RZ, R7.reuse ;  /* 0x000000ffff397224 */ /* 0x100fe200078e0007 */
[--C-:B------:R-:W-:Y:S01]  /*7c40*/  SHF.R.U64 R28, R6, 0x10, R7.reuse ;  /* 0x00000010061c7819 */ /* 0x100fe20000001207 */
[----:B------:R-:W-:Y:S01]  /*7c50*/  IMAD.MOV.U32 R32, RZ, RZ, R6 ;  /* 0x000000ffff207224 */ /* 0x000fe200078e0006 */
[----:B------:R-:W-:Y:S01]  /*7c60*/  SHF.R.U32.HI R48, RZ, 0x10, R7 ;  /* 0x00000010ff307819 */ /* 0x000fe20000011607 */
[----:B------:R-:W-:Y:S01]  /*7c70*/  IMAD.MOV.U32 R43, RZ, RZ, R24 ;  /* 0x000000ffff2b7224 */ /* 0x000fe200078e0018 */
[----:B------:R-:W-:Y:S01]  /*7c80*/  SHF.R.S32.HI R7, RZ, 0x1f, R62 ;  /* 0x0000001fff077819 */ /* 0x000fe2000001143e */
[----:B------:R-:W-:Y:S01]  /*7c90*/  IMAD.MOV.U32 R45, RZ, RZ, R29 ;  /* 0x000000ffff2d7224 */ /* 0x000fe200078e001d */
[----:B------:R-:W-:Y:S01]  /*7ca0*/  LEA.HI R6, R64, R64, RZ, 0x1 ;  /* 0x0000004040067211 */ /* 0x000fe200078f08ff */
[----:B------:R-:W-:Y:S01]  /*7cb0*/  IMAD.MOV.U32 R50, RZ, RZ, R9 ;  /* 0x000000ffff327224 */ /* 0x000fe200078e0009 */
[----:B------:R-:W-:Y:S01]  /*7cc0*/  LEA.HI R7, R7, R62, RZ, 0x2 ;  /* 0x0000003e07077211 */ /* 0x000fe200078f10ff */
[----:B------:R-:W-:Y:S01]  /*7cd0*/  IMAD.MOV.U32 R51, RZ, RZ, R8 ;  /* 0x000000ffff337224 */ /* 0x000fe200078e0008 */
[----:B------:R-:W-:Y:S01]  /*7ce0*/  SHF.R.U64 R37, R24, 0x10, R25 ;  /* 0x0000001018257819 */ /* 0x000fe20000001219 */
[----:B------:R-:W-:Y:S01]  /*7cf0*/  IMAD.MOV.U32 R41, RZ, RZ, R10 ;  /* 0x000000ffff297224 */ /* 0x000fe200078e000a */
[----:B------:R-:W-:Y:S01]  /*7d00*/  LOP3.LUT R7, R7, 0xfffffffc, RZ, 0xc0, !PT ;  /* 0xfffffffc07077812 */ /* 0x000fe200078ec0ff */
[----:B------:R-:W-:Y:S01]  /*7d10*/  IMAD.MOV.U32 R60, RZ, RZ, R19 ;  /* 0x000000ffff3c7224 */ /* 0x000fe200078e0013 */
[----:B------:R-:W-:Y:S01]  /*7d20*/  SHF.R.U32.HI R24, RZ, 0x10, R29 ;  /* 0x00000010ff187819 */ /* 0x000fe2000001161d */
[----:B------:R-:W-:Y:S01]  /*7d30*/  IMAD.MOV.U32 R56, RZ, RZ, R20 ;  /* 0x000000ffff387224 */ /* 0x000fe200078e0014 */
[----:B------:R-:W-:Y:S01]  /*7d40*/  SHF.R.U64 R49, R8, 0x10, R9 ;  /* 0x0000001008317819 */ /* 0x000fe20000001209 */
[----:B------:R-:W-:Y:S01]  /*7d50*/  IMAD.IADD R7, R62, 0x1, -R7 ;  /* 0x000000013e077824 */ /* 0x000fe200078e0a07 */
[----:B------:R-:W-:Y:S01]  /*7d60*/  SHF.R.U32.HI R29, RZ, 0x10, R9 ;  /* 0x00000010ff1d7819 */ /* 0x000fe20000011609 */
[----:B------:R-:W-:Y:S01]  /*7d70*/  IMAD.MOV.U32 R58, RZ, RZ, R21 ;  /* 0x000000ffff3a7224 */ /* 0x000fe200078e0015 */
[----:B------:R-:W-:Y:S01]  /*7d80*/  LOP3.LUT R6, R6, 0x7fffffe, RZ, 0xc0, !PT ;  /* 0x07fffffe06067812 */ /* 0x000fe200078ec0ff */
[----:B------:R-:W-:Y:S01]  /*7d90*/  IMAD.SHL.U32 R9, R7, 0x40, RZ ;  /* 0x0000004007097824 */ /* 0x000fe200078e00ff */
[----:B------:R-:W-:Y:S01]  /*7da0*/  SHF.R.U64 R39, R10, 0x10, R11 ;  /* 0x000000100a277819 */ /* 0x000fe2000000120b */
[----:B------:R-:W-:Y:S01]  /*7db0*/  IMAD R10, R177, -0x80, R63 ;  /* 0xffffff80b10a7824 */ /* 0x000fe200078e023f */
[----:B------:R-:W-:Y:S01]  /*7dc0*/  LOP3.LUT P1, RZ, R7, 0x2, RZ, 0xc0, !PT ;  /* 0x0000000207ff7812 */ /* 0x000fe2000782c0ff */
[----:B------:R-:W-:Y:S01]  /*7dd0*/  IMAD.IADD R8, R64, 0x1, -R6 ;  /* 0x0000000140087824 */ /* 0x000fe200078e0a06 */
[----:B------:R-:W-:Y:S01]  /*7de0*/  LOP3.LUT R6, R9, 0xc0, RZ, 0xc0, !PT ;  /* 0x000000c009067812 */ /* 0x000fe200078ec0ff */
[----:B------:R-:W-:Y:S01]  /*7df0*/  IMAD.MOV.U32 R53, RZ, RZ, R22 ;  /* 0x000000ffff357224 */ /* 0x000fe200078e0016 */
[----:B------:R-:W-:Y:S01]  /*7e00*/  PRMT R28, R32, 0x5410, R28 ;  /* 0x00005410201c7816 */ /* 0x000fe2000000001c */
[----:B------:R-:W-:Y:S01]  /*7e10*/  IMAD R8, R65, 0x8, R8 ;  /* 0x0000000841087824 */ /* 0x000fe200078e0208 */
[----:B------:R-:W-:Y:S01]  /*7e20*/  LOP3.LUT R7, R6, 0x8, R66, 0xf8, !PT ;  /* 0x0000000806077812 */ /* 0x000fe200078ef842 */
[----:B------:R-:W-:Y:S01]  /*7e30*/  IMAD.MOV.U32 R34, RZ, RZ, R12 ;  /* 0x000000ffff227224 */ /* 0x000fe200078e000c */
[----:B------:R-:W-:Y:S01]  /*7e40*/  SHF.R.U32.HI R6, RZ, 0x3, R6 ;  /* 0x00000003ff067819 */ /* 0x000fe20000011606 */
[----:B------:R-:W-:Y:S01]  /*7e50*/  IMAD.MOV.U32 R61, RZ, RZ, R18 ;  /* 0x000000ffff3d7224 */ /* 0x000fe200078e0012 */
[----:B------:R-:W-:Y:S01]  /*7e60*/  IMNMX R32, R10, 0x80, PT ;  /* 0x000000800a207817 */ /* 0x000fe20003800200 */
[----:B------:R-:W-:Y:S01]  /*7e70*/  IMAD.MOV.U32 R42, RZ, RZ, R25 ;  /* 0x000000ffff2a7224 */ /* 0x000fe200078e0019 */
[----:B------:R-:W-:Y:S01]  /*7e80*/  LOP3.LUT R6, R7, R6, RZ, 0x3c, !PT ;  /* 0x0000000607067212 */ /* 0x000fe200078e3cff */
[----:B------:R-:W-:Y:S01]  /*7e90*/  IMAD.MOV.U32 R40, RZ, RZ, R11 ;  /* 0x000000ffff287224 */ /* 0x000fe200078e000b */
[----:B------:R-:W-:Y:S01]  /*7ea0*/  ISETP.GE.AND P0, PT, R64, R32, PT ;  /* 0x000000204000720c */ /* 0x000fe20003f06270 */
[----:B------:R-:W-:Y:S01]  /*7eb0*/  IMAD.MOV.U32 R33, RZ, RZ, R13 ;  /* 0x000000ffff217224 */ /* 0x000fe200078e000d */
[--C-:B------:R-:W-:Y:S01]  /*7ec0*/  SHF.R.U64 R59, R18, 0x10, R19.reuse ;  /* 0x00000010123b7819 */ /* 0x100fe20000001213 */
[----:B------:R-:W-:Y:S01]  /*7ed0*/  IMAD.U32 R6, R8, 0x20, R6 ;  /* 0x0000002008067824 */ /* 0x000fe200078e0006 */
[----:B------:R-:W-:Y:S01]  /*7ee0*/  SHF.R.U32.HI R54, RZ, 0x10, R19 ;  /* 0x00000010ff367819 */ /* 0x000fe20000011613 */
[----:B------:R-:W-:-:S04]  /*7ef0*/  DEPBAR.LE SB0, 0x1 ;  /* 0x000080400000791a */ /* 0x000fc80000000000 */
[----:B------:R-:W-:Y:S01]  /*7f00*/  SHF.R.U64 R55, R20, 0x10, R21 ;  /* 0x0000001014377819 */ /* 0x000fe20000001215 */
[----:B------:R-:W-:Y:S01]  /*7f10*/  IMAD.MOV.U32 R20, RZ, RZ, R15 ;  /* 0x000000ffff147224 */ /* 0x000fe200078e000f */
[----:B------:R-:W-:Y:S01]  /*7f20*/  SHF.R.U32.HI R46, RZ, 0x10, R21 ;  /* 0x00000010ff2e7819 */ /* 0x000fe20000011615 */
[----:B------:R-:W-:Y:S01]  /*7f30*/  IMAD.MOV.U32 R21, RZ, RZ, R14 ;  /* 0x000000ffff157224 */ /* 0x000fe200078e000e */
[----:B------:R-:W-:Y:S01]  /*7f40*/  SHF.R.U64 R31, R12, 0x10, R13 ;  /* 0x000000100c1f7819 */ /* 0x000fe2000000120d */
[----:B------:R-:W-:Y:S01]  /*7f50*/  BSSY B1, `(.L_x_103) ;  /* 0x0000126000017945 */ /* 0x000fe20003800000 */
[----:B------:R-:W-:Y:S02]  /*7f60*/  SHF.R.U32.HI R22, RZ, 0x10, R25 ;  /* 0x00000010ff167819 */ /* 0x000fe40000011619 */
[----:B------:R-:W-:Y:S01]  /*7f70*/  SHF.R.U64 R19, R14, 0x10, R15 ;  /* 0x000000100e137819 */ /* 0x000fe2000000120f */
[----:B------:R-:W-:Y:S01]  /*7f80*/  IMAD.MOV.U32 R14, RZ, RZ, R17 ;  /* 0x000000ffff0e7224 */ /* 0x000fe200078e0011 */
[----:B------:R-:W-:Y:S01]  /*7f90*/  SHF.R.U32.HI R12, RZ, 0x10, R15 ;  /* 0x00000010ff0c7819 */ /* 0x000fe2000001160f */
[----:B------:R-:W-:Y:S01]  /*7fa0*/  IMAD.MOV.U32 R15, RZ, RZ, R16 ;  /* 0x000000ffff0f7224 */ /* 0x000fe200078e0010 */
[----:B------:R-:W-:-:S02]  /*7fb0*/  SHF.R.U32.HI R25, RZ, 0x10, R11 ;  /* 0x00000010ff197819 */ /* 0x000fc4000001160b */
[----:B------:R-:W-:Y:S02]  /*7fc0*/  SHF.R.U32.HI R18, RZ, 0x10, R13 ;  /* 0x00000010ff127819 */ /* 0x000fe4000001160d */
[----:B------:R-:W-:Y:S02]  /*7fd0*/  IADD3 R7, R6, 0x10, RZ ;  /* 0x0000001006077810 */ /* 0x000fe40007ffe0ff */
[--C-:B------:R-:W-:Y:S02]  /*7fe0*/  SHF.R.U64 R13, R16, 0x10, R17.reuse ;  /* 0x00000010100d7819 */ /* 0x100fe40000001211 */
[----:B------:R-:W-:Y:S02]  /*7ff0*/  SHF.R.U32.HI R11, RZ, 0x10, R17 ;  /* 0x00000010ff0b7819 */ /* 0x000fe40000011611 */
[----:B------:R-:W-:Y:S02]  /*8000*/  @P1 IADD3 R7, R6, -0x10, RZ ;  /* 0xfffffff006071810 */ /* 0x000fe40007ffe0ff */
[----:B------:R-:W-:-:S02]  /*8010*/  PRMT R42, R42, 0x5410, R22 ;  /* 0x000054102a2a7816 */ /* 0x000fc40000000016 */
[----:B------:R-:W-:Y:S02]  /*8020*/  PRMT R35, R35, 0x5410, R26 ;  /* 0x0000541023237816 */ /* 0x000fe4000000001a */
[----:B------:R-:W-:Y:S02]  /*8030*/  PRMT R44, R44, 0x5410, R23 ;  /* 0x000054102c2c7816 */ /* 0x000fe40000000017 */
[----:B------:R-:W-:Y:S02]  /*8040*/  PRMT R36, R36, 0x5410, R27 ;  /* 0x0000541024247816 */ /* 0x000fe4000000001b */
[----:B------:R-:W-:Y:S02]  /*8050*/  PRMT R45, R45, 0x5410, R24 ;  /* 0x000054102d2d7816 */ /* 0x000fe40000000018 */
[----:B------:R-:W-:Y:S02]  /*8060*/  PRMT R31, R34, 0x5410, R31 ;  /* 0x00005410221f7816 */ /* 0x000fe4000000001f */
        /* <DEDUP_REMOVED lines=15> */
[----:B------:R-:W-:Y:S02]  /*8160*/  LEA R22, R6, 0x6100, 0x1 ;  /* 0x0000610006167811 */ /* 0x000fe400078e08ff */
[----:B------:R-:W-:Y:S02]  /*8170*/  LEA R23, R7, 0x6100, 0x1 ;  /* 0x0000610007177811 */ /* 0x000fe400078e08ff */
[----:B------:R-:W-:Y:S02]  /*8180*/  PRMT R27, R15, 0x5410, R13 ;  /* 0x000054100f1b7816 */ /* 0x000fe4000000000d */
[----:B------:R-:W-:Y:S01]  /*8190*/  PRMT R34, R14, 0x5410, R11 ;  /* 0x000054100e227816 */ /* 0x000fe2000000000b */
[----:B------:R-:W-:Y:S06]  /*81a0*/  BAR.SYNC.DEFER_BLOCKING 0x0 ;  /* 0x0000000000007b1d */ /* 0x000fec0000010000 */
[----:B------:R-:W-:Y:S05]  /*81b0*/  @P0 BRA `(.L_x_104) ;  /* 0x00000ff000000947 */ /* 0x000fea0003800000 */
[----:B------:R-:W-:Y:S01]  /*81c0*/  ISETP.GE.AND P0, PT, R38, c[0x0][0x27c], PT ;  /* 0x00009f0026007a0c */ /* 0x000fe20003f06270 */
[----:B------:R-:W-:-:S12]  /*81d0*/  BSSY B0, `(.L_x_105) ;  /* 0x0000028000007945 */ /* 0x000fd80003800000 */
[----:B------:R-:W-:Y:S05]  /*81e0*/  @P0 BRA `(.L_x_106) ;  /* 0x0000026000000947 */ /* 0x000fea0003800000 */
[----:B------:R-:W1:Y:S01]  /*81f0*/  LDS.128 R8, [R22] ;  /* 0x0000000016087984 */ /* 0x000e620000000c00 */
[C---:B------:R-:W-:Y:S01]  /*8200*/  IMAD.U32 R6, R28.reuse, 0x10000, RZ ;  /* 0x000100001c067824 */ /* 0x040fe200078e00ff */
[----:B------:R-:W-:Y:S02]  /*8210*/  LOP3.LUT R14, R28, 0xffff0000, RZ, 0xc0, !PT ;  /* 0xffff00001c0e7812 */ /* 0x000fe400078ec0ff */
[----:B------:R-:W-:Y:S02]  /*8220*/  LOP3.LUT R7, R59, 0xffff0000, RZ, 0xc0, !PT ;  /* 0xffff00003b077812 */ /* 0x000fe400078ec0ff */
[C---:B-1----:R-:W-:Y:S01]  /*8230*/  SHF.L.U32 R13, R8.reuse, 0x10, RZ ;  /* 0x00000010080d7819 */ /* 0x042fe200000006ff */
[----:B------:R-:W-:Y:S01]  /*8240*/  IMAD.U32 R19, R11, 0x10000, RZ ;  /* 0x000100000b137824 */ /* 0x000fe200078e00ff */
[----:B------:R-:W-:Y:S02]  /*8250*/  LOP3.LUT R12, R8, 0xffff0000, RZ, 0xc0, !PT ;  /* 0xffff0000080c7812 */ /* 0x000fe400078ec0ff */
[----:B------:R-:W-:-:S02]  /*8260*/  SHF.L.U32 R8, R59, 0x10, RZ ;  /* 0x000000103b087819 */ /* 0x000fc400000006ff */
[C---:B------:R-:W-:Y:S01]  /*8270*/  SHF.L.U32 R16, R9.reuse, 0x10, RZ ;  /* 0x0000001009107819 */ /* 0x040fe200000006ff */
[----:B------:R-:W-:Y:S01]  /*8280*/  FMUL.FTZ R18, R12, R6 ;  /* 0x000000060c127220 */ /* 0x000fe20000410000 */
[----:B------:R-:W-:Y:S02]  /*8290*/  LOP3.LUT R9, R9, 0xffff0000, RZ, 0xc0, !PT ;  /* 0xffff000009097812 */ /* 0x000fe400078ec0ff */
[C---:B------:R-:W-:Y:S01]  /*82a0*/  SHF.L.U32 R17, R10.reuse, 0x10, RZ ;  /* 0x000000100a117819 */ /* 0x040fe200000006ff */
[-C--:B------:R-:W-:Y:S01]  /*82b0*/  FFMA.FTZ R21, R13, R8.reuse, -R18 ;  /* 0x000000080d157223 */ /* 0x080fe20000010812 */
[----:B------:R-:W-:Y:S01]  /*82c0*/  LOP3.LUT R15, R10, 0xffff0000, RZ, 0xc0, !PT ;  /* 0xffff00000a0f7812 */ /* 0x000fe200078ec0ff */
[----:B------:R-:W-:Y:S01]  /*82d0*/  FMUL.FTZ R10, R12, R8 ;  /* 0x000000080c0a7220 */ /* 0x000fe20000410000 */
[----:B------:R-:W-:Y:S01]  /*82e0*/  LOP3.LUT R12, R11, 0xffff0000, RZ, 0xc0, !PT ;  /* 0xffff00000b0c7812 */ /* 0x000fe200078ec0ff */
[----:B------:R-:W-:Y:S01]  /*82f0*/  FMUL.FTZ R11, R9, R14 ;  /* 0x0000000e090b7220 */ /* 0x000fe20000410000 */
[----:B------:R-:W-:Y:S01]  /*8300*/  LOP3.LUT R8, R54, 0xffff0000, RZ, 0xc0, !PT ;  /* 0xffff000036087812 */ /* 0x000fe200078ec0ff */
[----:B------:R-:W-:Y:S01]  /*8310*/  FFMA.FTZ R20, R13, R6, R10 ;  /* 0x000000060d147223 */ /* 0x000fe2000001000a */
[----:B------:R-:W-:Y:S01]  /*8320*/  LOP3.LUT R6, R48, 0xffff0000, RZ, 0xc0, !PT ;  /* 0xffff000030067812 */ /* 0x000fe200078ec0ff */
[-C--:B------:R-:W-:Y:S01]  /*8330*/  FMUL.FTZ R10, R9, R7.reuse ;  /* 0x00000007090a7220 */ /* 0x080fe20000410000 */
[----:B------:R-:W-:Y:S01]  /*8340*/  SHF.L.U32 R9, R54, 0x10, RZ ;  /* 0x0000001036097819 */ /* 0x000fe200000006ff */
[----:B------:R-:W-:Y:S01]  /*8350*/  FFMA.FTZ R18, R16, R7, -R11 ;  /* 0x0000000710127223 */ /* 0x000fe2000001080b */
[----:B------:R-:W-:Y:S01]  /*8360*/  SHF.L.U32 R7, R48, 0x10, RZ ;  /* 0x0000001030077819 */ /* 0x000fe200000006ff */
[----:B------:R-:W-:-:S02]  /*8370*/  FFMA.FTZ R16, R16, R14, R10 ;  /* 0x0000000e10107223 */ /* 0x000fc4000001000a */
[C---:B------:R-:W-:Y:S02]  /*8380*/  FMUL.FTZ R10, R15.reuse, R9 ;  /* 0x000000090f0a7220 */ /* 0x040fe40000410000 */
[----:B------:R-:W-:Y:S02]  /*8390*/  FMUL.FTZ R11, R15, R7 ;  /* 0x000000070f0b7220 */ /* 0x000fe40000410000 */
[C---:B------:R-:W-:Y:S02]  /*83a0*/  FMUL.FTZ R13, R12.reuse, R6 ;  /* 0x000000060c0d7220 */ /* 0x040fe40000410000 */
[----:B------:R-:W-:Y:S02]  /*83b0*/  FMUL.FTZ R12, R12, R8 ;  /* 0x000000080c0c7220 */ /* 0x000fe40000410000 */
[C---:B------:R-:W-:Y:S01]  /*83c0*/  FFMA.FTZ R14, R17.reuse, R9, -R11 ;  /* 0x00000009110e7223 */ /* 0x040fe2000001080b */
[----:B------:R-:W-:Y:S01]  /*83d0*/  F2FP.BF16.PACK_AB R9, R16, R18 ;  /* 0x000000121009723e */ /* 0x000fe200000010ff */
[----:B------:R-:W-:-:S02]  /*83e0*/  FFMA.FTZ R10, R17, R7, R10 ;  /* 0x00000007110a7223 */ /* 0x000fc4000001000a */
[C---:B------:R-:W-:Y:S01]  /*83f0*/  FFMA.FTZ R7, R19.reuse, R8, -R13 ;  /* 0x0000000813077223 */ /* 0x040fe2000001080d */
[----:B------:R-:W-:Y:S01]  /*8400*/  F2FP.BF16.PACK_AB R8, R20, R21 ;  /* 0x000000151408723e */ /* 0x000fe200000010ff */
[----:B------:R-:W-:Y:S01]  /*8410*/  FFMA.FTZ R11, R19, R6, R12 ;  /* 0x00000006130b7223 */ /* 0x000fe2000001000c */
[----:B------:R-:W-:-:S04]  /*8420*/  F2FP.BF16.PACK_AB R10, R10, R14 ;  /* 0x0000000e0a0a723e */ /* 0x000fc800000010ff */
[----:B------:R-:W-:-:S05]  /*8430*/  F2FP.BF16.PACK_AB R11, R11, R7 ;  /* 0x000000070b0b723e */ /* 0x000fca00000010ff */
[----:B------:R1:W-:Y:S02]  /*8440*/  STS.128 [R22], R8 ;  /* 0x0000000816007388 */ /* 0x0003e40000000c00 */
.L_x_106:
[----:B------:R-:W-:Y:S05]  /*8450*/  BSYNC B0 ;  /* 0x0000000000007941 */ /* 0x000fea0003800000 */
.L_x_105:
[----:B------:R-:W-:Y:S01]  /*8460*/  IADD3 R6, R38, 0x8, RZ ;  /* 0x0000000826067810 */ /* 0x000fe20007ffe0ff */
[----:B------:R-:W-:Y:S03]  /*8470*/  BSSY B0, `(.L_x_107) ;  /* 0x0000029000007945 */ /* 0x000fe60003800000 */
[----:B------:R-:W-:-:S13]  /*8480*/  ISETP.GE.AND P0, PT, R6, c[0x0][0x27c], PT ;  /* 0x00009f0006007a0c */ /* 0x000fda0003f06270 */
[----:B------:R-:W-:Y:S05]  /*8490*/  @P0 BRA `(.L_x_108) ;  /* 0x0000026000000947 */ /* 0x000fea0003800000 */
[----:B-1----:R-:W1:Y:S01]  /*84a0*/  LDS.128 R8, [R23] ;  /* 0x0000000017087984 */ /* 0x002e620000000c00 */
        /* <DEDUP_REMOVED lines=16> */
[C---:B------:R-:W-:Y:S01]  /*85b0*/  LOP3.LUT R8, R46.reuse, 0xffff0000, RZ, 0xc0, !PT ;  /* 0xffff00002e087812 */ /* 0x040fe200078ec0ff */
[----:B------:R-:W-:Y:S01]  /*85c0*/  FFMA.FTZ R20, R13, R6, R10 ;  /* 0x000000060d147223 */ /* 0x000fe2000001000a */
[----:B------:R-:W-:Y:S01]  /*85d0*/  LOP3.LUT R6, R29, 0xffff0000, RZ, 0xc0, !PT ;  /* 0xffff00001d067812 */ /* 0x000fe200078ec0ff */
[-C--:B------:R-:W-:Y:S01]  /*85e0*/  FMUL.FTZ R10, R9, R7.reuse ;  /* 0x00000007090a7220 */ /* 0x080fe20000410000 */
[----:B------:R-:W-:Y:S01]  /*85f0*/  SHF.L.U32 R9, R46, 0x10, RZ ;  /* 0x000000102e097819 */ /* 0x000fe200000006ff */
[C---:B------:R-:W-:Y:S01]  /*8600*/  FFMA.FTZ R18, R16.reuse, R7, -R11 ;  /* 0x0000000710127223 */ /* 0x040fe2000001080b */
        /* <DEDUP_REMOVED lines=15> */
.L_x_108:
[----:B------:R-:W-:Y:S05]  /*8700*/  BSYNC B0 ;  /* 0x0000000000007941 */ /* 0x000fea0003800000 */
.L_x_107:
[----:B------:R-:W-:Y:S01]  /*8710*/  IADD3 R6, R38, 0x10, RZ ;  /* 0x0000001026067810 */ /* 0x000fe20007ffe0ff */
[----:B------:R-:W-:Y:S03]  /*8720*/  BSSY B0, `(.L_x_109) ;  /* 0x0000029000007945 */ /* 0x000fe60003800000 */
[----:B------:R-:W-:-:S13]  /*8730*/  ISETP.GE.AND P0, PT, R6, c[0x0][0x27c], PT ;  /* 0x00009f0006007a0c */ /* 0x000fda0003f06270 */
[----:B------:R-:W-:Y:S05]  /*8740*/  @P0 BRA `(.L_x_110) ;  /* 0x0000026000000947 */ /* 0x000fea0003800000 */
[----:B-1----:R-:W1:Y:S01]  /*8750*/  LDS.128 R8, [R22+0x2000] ;  /* 0x0020000016087984 */ /* 0x002e620000000c00 */
        /* <DEDUP_REMOVED lines=36> */
[----:B------:R1:W-:Y:S02]  /*89a0*/  STS.128 [R22+0x2000], R8 ;  /* 0x0020000816007388 */ /* 0x0003e40000000c00 */
.L_x_110:
[----:B------:R-:W-:Y:S05]  /*89b0*/  BSYNC B0 ;  /* 0x0000000000007941 */ /* 0x000fea0003800000 */
.L_x_109:
        /* <DEDUP_REMOVED lines=42> */
.L_x_112:
[----:B------:R-:W-:Y:S05]  /*8c60*/  BSYNC B0 ;  /* 0x0000000000007941 */ /* 0x000fea0003800000 */
.L_x_111:
        /* <DEDUP_REMOVED lines=42> */
.L_x_114:
[----:B------:R-:W-:Y:S05]  /*8f10*/  BSYNC B0 ;  /* 0x0000000000007941 */ /* 0x000fea0003800000 */
.L_x_113:
[----:B------:R-:W-:-:S04]  /*8f20*/  IADD3 R6, R38, 0x28, RZ ;  /* 0x0000002826067810 */ /* 0x000fc80007ffe0ff */
        /* <DEDUP_REMOVED lines=40> */
.L_x_104:
[----:B------:R-:W-:Y:S05]  /*91b0*/  BSYNC B1 ;  /* 0x0000000000017941 */ /* 0x000fea0003800000 */
.L_x_103:
[----:B------:R-:W-:-:S04]  /*91c0*/  IADD3 R6, R64, 0x40, RZ ;  /* 0x0000004040067810 */ /* 0x000fc80007ffe0ff */
[----:B------:R-:W-:-:S13]  /*91d0*/  ISETP.GE.AND P0, PT, R6, R32, PT ;  /* 0x000000200600720c */ /* 0x000fda0003f06270 */
[----:B------:R-:W-:Y:S05]  /*91e0*/  @P0 BRA `(.L_x_115) ;  /* 0x0000411000000947 */ /* 0x000fea0003800000 */
[----:B------:R-:W-:Y:S01]  /*91f0*/  ISETP.GE.AND P0, PT, R38, c[0x0][0x27c], PT ;  /* 0x00009f0026007a0c */ /* 0x000fe20003f06270 */
[----:B------:R-:W-:-:S12]  /*9200*/  BSSY B0, `(.L_x_116) ;  /* 0x0000028000007945 */ /* 0x000fd80003800000 */
        /* <DEDUP_REMOVED lines=10> */
[-C--:B------:R-:W-:Y:S01]  /*92b0*/  FMUL.FTZ R18, R6, R12.reuse ;  /* 0x0000000c06127220 */ /* 0x080fe20000410000 */
[----:B------:R-:W-:Y:S02]  /*92c0*/  LOP3.LUT R9, R9, 0xffff0000, RZ, 0xc0, !PT ;  /* 0xffff000009097812 */ /* 0x000fe400078ec0ff */
[----:B------:R-:W-:Y:S01]  /*92d0*/  SHF.L.U32 R17, R10, 0x10, RZ ;  /* 0x000000100a117819 */ /* 0x000fe200000006ff */
[----:B------:R-:W-:Y:S01]  /*92e0*/  FFMA.FTZ R21, R8, R13, -R18 ;  /* 0x0000000d08157223 */ /* 0x000fe20000010812 */
[----:B------:R-:W-:Y:S01]  /*92f0*/  LOP3.LUT R15, R10, 0xffff0000, RZ, 0xc0, !PT ;  /* 0xffff00000a0f7812 */ /* 0x000fe200078ec0ff */
[----:B------:R-:W-:Y:S01]  /*9300*/  FMUL.FTZ R10, R8, R12 ;  /* 0x0000000c080a7220 */ /* 0x000fe20000410000 */
[----:B------:R-:W-:Y:S01]  /*9310*/  LOP3.LUT R12, R11, 0xffff0000, RZ, 0xc0, !PT ;  /* 0xffff00000b0c7812 */ /* 0x000fe200078ec0ff */
[----:B------:R-:W-:Y:S01]  /*9320*/  FMUL.FTZ R11, R14, R9 ;  /* 0x000000090e0b7220 */ /* 0x000fe20000410000 */
[----:B------:R-:W-:Y:S01]  /*9330*/  LOP3.LUT R8, R54, 0xffff0000, RZ, 0xc0, !PT ;  /* 0xffff000036087812 */ /* 0x000fe200078ec0ff */
[----:B------:R-:W-:Y:S01]  /*9340*/  FFMA.FTZ R20, R6, R13, R10 ;  /* 0x0000000d06147223 */ /* 0x000fe2000001000a */
[----:B------:R-:W-:Y:S01]  /*9350*/  LOP3.LUT R6, R48, 0xffff0000, RZ, 0xc0, !PT ;  /* 0xffff000030067812 */ /* 0x000fe200078ec0ff */
[C---:B------:R-:W-:Y:S01]  /*9360*/  FMUL.FTZ R10, R7.reuse, R9 ;  /* 0x00000009070a7220 */ /* 0x040fe20000410000 */
[----:B------:R-:W-:Y:S01]  /*9370*/  SHF.L.U32 R9, R54, 0x10, RZ ;  /* 0x0000001036097819 */ /* 0x000fe200000006ff */
[-C--:B------:R-:W-:Y:S01]  /*9380*/  FFMA.FTZ R18, R7, R16.reuse, -R11 ;  /* 0x0000001007127223 */ /* 0x080fe2000001080b */
[----:B------:R-:W-:Y:S01]  /*9390*/  SHF.L.U32 R7, R48, 0x10, RZ ;  /* 0x0000001030077819 */ /* 0x000fe200000006ff */
[----:B------:R-:W-:-:S02]  /*93a0*/  FFMA.FTZ R16, R14, R16, R10 ;  /* 0x000000100e107223 */ /* 0x000fc4000001000a */
[-C--:B------:R-:W-:Y:S02]  /*93b0*/  FMUL.FTZ R10, R9, R15.reuse ;  /* 0x0000000f090a7220 */ /* 0x080fe40000410000 */
[----:B------:R-:W-:Y:S02]  /*93c0*/  FMUL.FTZ R11, R7, R15 ;  /* 0x0000000f070b7220 */ /* 0x000fe40000410000 */
[-C--:B------:R-:W-:Y:S02]  /*93d0*/  FMUL.FTZ R13, R6, R12.reuse ;  /* 0x0000000c060d7220 */ /* 0x080fe40000410000 */
[----:B------:R-:W-:Y:S02]  /*93e0*/  FMUL.FTZ R12, R8, R12 ;  /* 0x0000000c080c7220 */ /* 0x000fe40000410000 */
[-C--:B------:R-:W-:Y:S01]  /*93f0*/  FFMA.FTZ R14, R9, R17.reuse, -R11 ;  /* 0x00000011090e7223 */ /* 0x080fe2000001080b */
[----:B------:R-:W-:Y:S01]  /*9400*/  F2FP.BF16.PACK_AB R9, R16, R18 ;  /* 0x000000121009723e */ /* 0x000fe200000010ff */
[----:B------:R-:W-:-:S02]  /*9410*/  FFMA.FTZ R10, R7, R17, R10 ;  /* 0x00000011070a7223 */ /* 0x000fc4000001000a */
[----:B------:R-:W-:Y:S01]  /*9420*/  FFMA.FTZ R7, R8, R19, -R13 ;  /* 0x0000001308077223 */ /* 0x000fe2000001080d */
[----:B------:R-:W-:Y:S01]  /*9430*/  F2FP.BF16.PACK_AB R8, R20, R21 ;  /* 0x000000151408723e */ /* 0x000fe200000010ff */
[----:B------:R-:W-:Y:S01]  /*9440*/  FFMA.FTZ R11, R6, R19, R12 ;  /* 0x00000013060b7223 */ /* 0x000fe2000001000c */
[----:B------:R-:W-:-:S04]  /*9450*/  F2FP.BF16.PACK_AB R10, R10, R14 ;  /* 0x0000000e0a0a723e */ /* 0x000fc800000010ff */
[----:B------:R-:W-:-:S05]  /*9460*/  F2FP.BF16.PACK_AB R11, R11, R7 ;  /* 0x000000070b0b723e */ /* 0x000fca00000010ff */
[----:B------:R1:W-:Y:S02]  /*9470*/  STS.128 [R22+0x1000], R8 ;  /* 0x0010000816007388 */ /* 0x0003e40000000c00 */
.L_x_117:
[----:B------:R-:W-:Y:S05]  /*9480*/  BSYNC B0 ;  /* 0x0000000000007941 */ /* 0x000fea0003800000 */
.L_x_116:
        /* <DEDUP_REMOVED lines=42> */
.L_x_119:
[----:B------:R-:W-:Y:S05]  /*9730*/  BSYNC B0 ;  /* 0x0000000000007941 */ /* 0x000fea0003800000 */
.L_x_118:
        /* <DEDUP_REMOVED lines=42> */
.L_x_121:
[----:B------:R-:W-:Y:S05]  /*99e0*/  BSYNC B0 ;  /* 0x0000000000007941 */ /* 0x000fea0003800000 */
.L_x_120:
        /* <DEDUP_REMOVED lines=42> */
.L_x_123:
[----:B------:R-:W-:Y:S05]  /*9c90*/  BSYNC B0 ;  /* 0x0000000000007941 */ /* 0x000fea0003800000 */
.L_x_122:
        /* <DEDUP_REMOVED lines=42> */
.L_x_125:
[----:B------:R-:W-:Y:S05]  /*9f40*/  BSYNC B0 ;  /* 0x0000000000007941 */ /* 0x000fea0003800000 */
.L_x_124:
        /* <DEDUP_REMOVED lines=22> */
[C---:B------:R-:W-:Y:S01]  /*a0b0*/  LOP3.LUT R6, R34.reuse, 0xffff0000, RZ, 0xc0, !PT ;  /* 0xffff000022067812 */ /* 0x040fe200078ec0ff */
[----:B------:R-:W-:Y:S01]  /*a0c0*/  FMUL.FTZ R10, R7, R9 ;  /* 0x00000009070a7220 */ /* 0x000fe20000410000 */
        /* <DEDUP_REMOVED lines=16> */
[----:B------:R1:W-:Y:S01]  /*a1d0*/  STS.128 [R23+0x5000], R8 ;  /* 0x0050000817007388 */ /* 0x0003e20000000c00 */
[----:B------:R-:W-:Y:S05]  /*a1e0*/  BRA `(.L_x_115) ;  /* 0x0000311000007947 */ /* 0x000fea0003800000 */
.L_x_100:
        /* <DEDUP_REMOVED lines=15> */
[C---:B------:R-:W-:Y:S01]  /*a2e0*/  ISETP.GE.AND P0, PT, R66.reuse, c[0x0][0x27c], PT ;  /* 0x00009f0042007a0c */ /* 0x040fe20003f06270 */
[----:B------:R-:W-:Y:S01]  /*a2f0*/  CS2R R22, SRZ ;  /* 0x0000000000167805 */ /* 0x000fe2000001ff00 */
[----:B------:R-:W-:Y:S01]  /*a300*/  CS2R R20, SRZ ;  /* 0x0000000000147805 */ /* 0x000fe2000001ff00 */
[----:B------:R-:W-:Y:S01]  /*a310*/  CS2R R10, SRZ ;  /* 0x00000000000a7805 */ /* 0x000fe2000001ff00 */
[----:B------:R-:W-:Y:S01]  /*a320*/  CS2R R8, SRZ ;  /* 0x0000000000087805 */ /* 0x000fe2000001ff00 */
[----:B------:R-:W-:-:S02]  /*a330*/  IADD3 R14, R66, 0x10, RZ ;  /* 0x00000010420e7810 */ /* 0x000fc40007ffe0ff */
[----:B------:R-:W-:-:S06]  /*a340*/  IADD3 R15, R66, 0x20, RZ ;  /* 0x00000020420f7810 */ /* 0x000fcc0007ffe0ff */
[----:B------:R-:W-:-:S04]  /*a350*/  @!P0 IMAD.WIDE R12, R66, 0x2, R34 ;  /* 0x00000002420c8825 */ /* 0x000fc800078e0222 */
[----:B------:R-:W-:Y:S01]  /*a360*/  @!P0 IMAD.WIDE R6, R66, 0x2, R32 ;  /* 0x0000000242068825 */ /* 0x000fe200078e0220 */
[----:B------:R1:W5:Y:S01]  /*a370*/  @!P0 LD.E.128 R20, [R12.64] ;  /* 0x000000060c148980 */ /* 0x000362000c101d00 */
[----:B------:R-:W-:-:S03]  /*a380*/  ISETP.GE.AND P1, PT, R14, c[0x0][0x27c], PT ;  /* 0x00009f000e007a0c */ /* 0x000fc60003f26270 */
[----:B------:R2:W5:Y:S01]  /*a390*/  @!P0 LD.E.128 R8, [R6.64] ;  /* 0x0000000606088980 */ /* 0x000562000c101d00 */
[----:B------:R-:W-:Y:S01]  /*a3a0*/  ISETP.GE.AND P0, PT, R15, c[0x0][0x27c], PT ;  /* 0x00009f000f007a0c */ /* 0x000fe20003f06270 */
[----:B------:R-:W-:Y:S01]  /*a3b0*/  CS2R R26, SRZ ;  /* 0x00000000001a7805 */ /* 0x000fe2000001ff00 */
[----:B------:R-:W-:Y:S01]  /*a3c0*/  CS2R R24, SRZ ;  /* 0x0000000000187805 */ /* 0x000fe2000001ff00 */
[----:B------:R-:W-:Y:S01]  /*a3d0*/  CS2R R30, SRZ ;  /* 0x00000000001e7805 */ /* 0x000fe2000001ff00 */
[----:B------:R-:W-:Y:S01]  /*a3e0*/  CS2R R28, SRZ ;  /* 0x00000000001c7805 */ /* 0x000fe2000001ff00 */
[----:B------:R-:W-:Y:S01]  /*a3f0*/  CS2R R18, SRZ ;  /* 0x0000000000127805 */ /* 0x000fe2000001ff00 */
[----:B------:R-:W-:Y:S01]  /*a400*/  CS2R R16, SRZ ;  /* 0x0000000000107805 */ /* 0x000fe2000001ff00 */
[----:B-1----:R-:W-:Y:S02]  /*a410*/  CS2R R12, SRZ ;  /* 0x00000000000c7805 */ /* 0x002fe4000001ff00 */
[----:B--2---:R-:W-:-:S04]  /*a420*/  @!P1 SHF.R.S32.HI R7, RZ, 0x1f, R14 ;  /* 0x0000001fff079819 */ /* 0x004fc8000001140e */
[----:B------:R-:W-:Y:S02]  /*a430*/  @!P0 SHF.R.S32.HI R6, RZ, 0x1f, R15 ;  /* 0x0000001fff068819 */ /* 0x000fe4000001140f */
[----:B------:R-:W-:Y:S02]  /*a440*/  @!P1 LEA.HI R7, R7, R14, RZ, 0x3 ;  /* 0x0000000e07079211 */ /* 0x000fe400078f18ff */
[----:B------:R-:W-:Y:S02]  /*a450*/  @!P0 LEA.HI R6, R6, R15, RZ, 0x3 ;  /* 0x0000000f06068211 */ /* 0x000fe400078f18ff */
[----:B------:R-:W-:Y:S01]  /*a460*/  @!P1 LOP3.LUT R7, R7, 0xfffffff8, RZ, 0xc0, !PT ;  /* 0xfffffff807079812 */ /* 0x000fe200078ec0ff */
[----:B------:R-:W-:Y:S01]  /*a470*/  CS2R R14, SRZ ;  /* 0x00000000000e7805 */ /* 0x000fe2000001ff00 */
[----:B------:R-:W-:-:S03]  /*a480*/  @!P0 LOP3.LUT R6, R6, 0xfffffff8, RZ, 0xc0, !PT ;  /* 0xfffffff806068812 */ /* 0x000fc600078ec0ff */
[----:B------:R-:W-:-:S04]  /*a490*/  @!P1 IMAD.WIDE R38, R7, 0x2, R34 ;  /* 0x0000000207269825 */ /* 0x000fc800078e0222 */
[C---:B------:R-:W-:Y:S01]  /*a4a0*/  @!P0 IMAD.WIDE R36, R6.reuse, 0x2, R34 ;  /* 0x0000000206248825 */ /* 0x040fe200078e0222 */
[----:B------:R1:W5:Y:S03]  /*a4b0*/  @!P1 LD.E.128 R24, [R38.64] ;  /* 0x0000000626189980 */ /* 0x000366000c101d00 */
[--C-:B------:R-:W-:Y:S01]  /*a4c0*/  @!P1 IMAD.WIDE R34, R7, 0x2, R32.reuse ;  /* 0x0000000207229825 */ /* 0x100fe200078e0220 */
[----:B------:R1:W5:Y:S03]  /*a4d0*/  @!P0 LD.E.128 R28, [R36.64] ;  /* 0x00000006241c8980 */ /* 0x000366000c101d00 */
[----:B------:R-:W-:Y:S01]  /*a4e0*/  @!P0 IMAD.WIDE R6, R6, 0x2, R32 ;  /* 0x0000000206068825 */ /* 0x000fe200078e0220 */
[----:B------:R1:W5:Y:S04]  /*a4f0*/  @!P1 LD.E.128 R12, [R34.64] ;  /* 0x00000006220c9980 */ /* 0x000368000c101d00 */
[----:B------:R1:W5:Y:S02]  /*a500*/  @!P0 LD.E.128 R16, [R6.64] ;  /* 0x0000000606108980 */ /* 0x000364000c101d00 */
.L_x_127:
[----:B------:R-:W-:Y:S05]  /*a510*/  BSYNC B0 ;  /* 0x0000000000007941 */ /* 0x000fea0003800000 */
.L_x_126:
[----:B-----5:R-:W-:Y:S01]  /*a520*/  IMAD.MOV.U32 R51, RZ, RZ, R24 ;  /* 0x000000ffff337224 */ /* 0x020fe200078e0018 */
[----:B------:R-:W-:Y:S01]  /*a530*/  SHF.R.U64 R49, R24, 0x10, R25 ;  /* 0x0000001018317819 */ /* 0x000fe20000001219 */
[----:B-1----:R-:W-:Y:S01]  /*a540*/  IMAD R6, R177, -0x80, R63 ;  /* 0xffffff80b1067824 */ /* 0x002fe200078e023f */
[--C-:B------:R-:W-:Y:S01]  /*a550*/  SHF.R.U32.HI R44, RZ, 0x10, R25.reuse ;  /* 0x00000010ff2c7819 */ /* 0x100fe20000011619 */
[----:B------:R-:W-:Y:S01]  /*a560*/  IMAD.MOV.U32 R50, RZ, RZ, R25 ;  /* 0x000000ffff327224 */ /* 0x000fe200078e0019 */
[----:B------:R-:W-:Y:S01]  /*a570*/  PRMT R49, R51, 0x5410, R49 ;  /* 0x0000541033317816 */ /* 0x000fe20000000031 */
[--C-:B------:R-:W-:Y:S01]  /*a580*/  IMAD.MOV.U32 R46, RZ, RZ, R27.reuse ;  /* 0x000000ffff2e7224 */ /* 0x100fe200078e001b */
[----:B------:R-:W-:Y:S01]  /*a590*/  IMNMX R51, R6, 0x80, PT ;  /* 0x0000008006337817 */ /* 0x000fe20003800200 */
[----:B------:R-:W-:Y:S01]  /*a5a0*/  IMAD.MOV.U32 R58, RZ, RZ, R20 ;  /* 0x000000ffff3a7224 */ /* 0x000fe200078e0014 */
[----:B------:R-:W-:Y:S01]  /*a5b0*/  SHF.R.U64 R45, R26, 0x10, R27 ;  /* 0x000000101a2d7819 */ /* 0x000fe2000000121b */
[----:B------:R-:W-:Y:S01]  /*a5c0*/  IMAD.MOV.U32 R57, RZ, RZ, R21 ;  /* 0x000000ffff397224 */ /* 0x000fe200078e0015 */
[----:B------:R-:W-:Y:S01]  /*a5d0*/  ISETP.GE.AND P0, PT, R64, R51, PT ;  /* 0x000000334000720c */ /* 0x000fe20003f06270 */
[----:B------:R-:W-:Y:S01]  /*a5e0*/  IMAD.MOV.U32 R55, RZ, RZ, R22 ;  /* 0x000000ffff377224 */ /* 0x000fe200078e0016 */
[----:B------:R-:W-:Y:S01]  /*a5f0*/  SHF.R.U32.HI R40, RZ, 0x10, R27 ;  /* 0x00000010ff287819 */ /* 0x000fe2000001161b */
[----:B------:R-:W-:Y:S01]  /*a600*/  IMAD.MOV.U32 R54, RZ, RZ, R23 ;  /* 0x000000ffff367224 */ /* 0x000fe200078e0017 */
[----:B------:R-:W-:Y:S01]  /*a610*/  SHF.R.U64 R56, R20, 0x10, R21 ;  /* 0x0000001014387819 */ /* 0x000fe20000001215 */
[----:B------:R-:W-:Y:S01]  /*a620*/  IMAD.MOV.U32 R42, RZ, RZ, R29 ;  /* 0x000000ffff2a7224 */ /* 0x000fe200078e001d */
[----:B------:R-:W-:Y:S01]  /*a630*/  SHF.R.U32.HI R52, RZ, 0x10, R21 ;  /* 0x00000010ff347819 */ /* 0x000fe20000011615 */
[----:B------:R-:W-:Y:S01]  /*a640*/  IMAD.MOV.U32 R39, RZ, RZ, R30 ;  /* 0x000000ffff277224 */ /* 0x000fe200078e001e */
[----:B------:R-:W-:Y:S01]  /*a650*/  SHF.R.U64 R53, R22, 0x10, R23 ;  /* 0x0000001016357819 */ /* 0x000fe20000001217 */
[----:B------:R-:W-:Y:S01]  /*a660*/  IMAD.MOV.U32 R38, RZ, RZ, R31 ;  /* 0x000000ffff267224 */ /* 0x000fe200078e001f */
[----:B------:R-:W-:Y:S01]  /*a670*/  SHF.R.U32.HI R48, RZ, 0x10, R23 ;  /* 0x00000010ff307819 */ /* 0x000fe20000011617 */
[----:B------:R-:W-:Y:S01]  /*a680*/  IMAD.MOV.U32 R27, RZ, RZ, R12 ;  /* 0x000000ffff1b7224 */ /* 0x000fe200078e000c */
[--C-:B------:R-:W-:Y:S01]  /*a690*/  SHF.R.U64 R41, R28, 0x10, R29.reuse ;  /* 0x000000101c297819 */ /* 0x100fe2000000121d */
        /* <DEDUP_REMOVED lines=21> */
[----:B------:R-:W-:Y:S01]  /*a7f0*/  SHF.R.U32.HI R20, RZ, 0x10, R13 ;  /* 0x00000010ff147819 */ /* 0x000fe2000001160d */
[----:B------:R-:W-:Y:S01]  /*a800*/  IMAD.MOV.U32 R11, RZ, RZ, R18 ;  /* 0x000000ffff0b7224 */ /* 0x000fe200078e0012 */
[----:B------:R-:W-:Y:S01]  /*a810*/  SHF.R.U64 R13, R16, 0x10, R17 ;  /* 0x00000010100d7819 */ /* 0x000fe20000001211 */
[----:B------:R-:W-:Y:S01]  /*a820*/  IMAD.MOV.U32 R10, RZ, RZ, R19 ;  /* 0x000000ffff0a7224 */ /* 0x000fe200078e0013 */
[----:B------:R-:W-:Y:S01]  /*a830*/  SHF.R.U32.HI R8, RZ, 0x10, R17 ;  /* 0x00000010ff087819 */ /* 0x000fe20000011611 */
[----:B------:R-:W-:-:S04]  /*a840*/  DEPBAR.LE SB0, 0x1 ;  /* 0x000080400000791a */ /* 0x000fc80000000000 */
[--C-:B------:R-:W-:Y:S01]  /*a850*/  SHF.R.U64 R9, R18, 0x10, R19.reuse ;  /* 0x0000001012097819 */ /* 0x100fe20000001213 */
[----:B------:R-:W-:Y:S01]  /*a860*/  BSSY B1, `(.L_x_128) ;  /* 0x000015c000017945 */ /* 0x000fe20003800000 */
[----:B------:R-:W-:Y:S02]  /*a870*/  SHF.R.U32.HI R7, RZ, 0x10, R19 ;  /* 0x00000010ff077819 */ /* 0x000fe40000011613 */
        /* <DEDUP_REMOVED lines=22> */
[----:B------:R-:W-:Y:S01]  /*a9e0*/  PRMT R60, R10, 0x5410, R7 ;  /* 0x000054100a3c7816 */ /* 0x000fe20000000007 */
[----:B------:R-:W-:Y:S06]  /*a9f0*/  BAR.SYNC.DEFER_BLOCKING 0x0 ;  /* 0x0000000000007b1d */ /* 0x000fec0000010000 */
[----:B------:R-:W-:Y:S05]  /*aa00*/  @P0 BRA `(.L_x_129) ;  /* 0x0000141000000947 */ /* 0x000fea0003800000 */
[----:B------:R-:W-:Y:S01]  /*aa10*/  ISETP.GE.AND P0, PT, R66, c[0x0][0x27c], PT ;  /* 0x00009f0042007a0c */ /* 0x000fe20003f06270 */
[----:B------:R-:W-:-:S12]  /*aa20*/  BSSY B0, `(.L_x_130) ;  /* 0x0000065000007945 */ /* 0x000fd80003800000 */
[----:B------:R-:W-:Y:S05]  /*aa30*/  @P0 BRA `(.L_x_131) ;  /* 0x0000063000000947 */ /* 0x000fea0003800000 */
[----:B------:R-:W-:Y:S01]  /*aa40*/  IMAD.MOV.U32 R8, RZ, RZ, c[0x0][0x27c] ;  /* 0x00009f00ff087624 */ /* 0x000fe200078e00ff */
[----:B------:R-:W-:Y:S01]  /*aa50*/  LEA.HI R7, R64, R64, RZ, 0x1 ;  /* 0x0000004040077211 */ /* 0x000fe200078f08ff */
[----:B------:R-:W-:-:S03]  /*aa60*/  IMAD.SHL.U32 R6, R62, 0x40, RZ ;  /* 0x000000403e067824 */ /* 0x000fc600078e00ff */
[----:B------:R-:W-:Y:S02]  /*aa70*/  LEA.HI R8, R8, R59, RZ, 0x1d ;  /* 0x0000003b08087211 */ /* 0x000fe400078fe8ff */
[----:B------:R-:W-:Y:S02]  /*aa80*/  LOP3.LUT R7, R7, 0x7fffffe, RZ, 0xc0, !PT ;  /* 0x07fffffe07077812 */ /* 0x000fe400078ec0ff */
[----:B------:R-:W-:Y:S02]  /*aa90*/  SHF.R.S32.HI R10, RZ, 0x1f, R8 ;  /* 0x0000001fff0a7819 */ /* 0x000fe40000011408 */
[----:B------:R-:W-:Y:S02]  /*aaa0*/  IADD3 R7, R64, -R7, RZ ;  /* 0x8000000740077210 */ /* 0x000fe40007ffe0ff */
[----:B------:R-:W-:Y:S01]  /*aab0*/  LEA.HI R10, R10, R8, RZ, 0x2 ;  /* 0x000000080a0a7211 */ /* 0x000fe200078f10ff */
[----:B------:R-:W-:Y:S01]  /*aac0*/  IMAD.SHL.U32 R8, R8, 0x8, RZ ;  /* 0x0000000808087824 */ /* 0x000fe200078e00ff */
[----:B------:R-:W-:Y:S01]  /*aad0*/  LOP3.LUT R6, R6, 0xc0, RZ, 0xc0, !PT ;  /* 0x000000c006067812 */ /* 0x000fe200078ec0ff */
[----:B------:R-:W-:-:S03]  /*aae0*/  IMAD R7, R65, 0x8, R7 ;  /* 0x0000000841077824 */ /* 0x000fc600078e0207 */
[C---:B------:R-:W-:Y:S02]  /*aaf0*/  LOP3.LUT R9, R6.reuse, 0x18, R66, 0xf8, !PT ;  /* 0x0000001806097812 */ /* 0x040fe400078ef842 */
[----:B------:R-:W-:Y:S02]  /*ab00*/  SHF.R.U32.HI R11, RZ, 0x3, R6 ;  /* 0x00000003ff0b7819 */ /* 0x000fe40000011606 */
[----:B------:R-:W-:Y:S01]  /*ab10*/  LOP3.LUT R6, R6, 0x18, R8, 0xf8, !PT ;  /* 0x0000001806067812 */ /* 0x000fe200078ef808 */
[----:B------:R-:W-:Y:S01]  /*ab20*/  IMAD.SHL.U32 R8, R10, 0x400, RZ ;  /* 0x000004000a087824 */ /* 0x000fe200078e00ff */
[-C--:B------:R-:W-:Y:S02]  /*ab30*/  LOP3.LUT R9, R9, R11.reuse, RZ, 0x3c, !PT ;  /* 0x0000000b09097212 */ /* 0x080fe400078e3cff */
[----:B------:R-:W-:Y:S02]  /*ab40*/  SHF.L.U32 R7, R7, 0x5, RZ ;  /* 0x0000000507077819 */ /* 0x000fe400000006ff */
[----:B------:R-:W-:-:S02]  /*ab50*/  LOP3.LUT R6, R6, R11, RZ, 0x3c, !PT ;  /* 0x0000000b06067212 */ /* 0x000fc400078e3cff */
[----:B------:R-:W-:Y:S02]  /*ab60*/  LOP3.LUT R8, R8, 0x7ffff000, RZ, 0xc0, !PT ;  /* 0x7ffff00008087812 */ /* 0x000fe400078ec0ff */
[----:B------:R-:W-:Y:S02]  /*ab70*/  IADD3 R9, R7, R9, RZ ;  /* 0x0000000907097210 */ /* 0x000fe40007ffe0ff */
[----:B------:R-:W-:Y:S01]  /*ab80*/  IADD3 R6, R6, R8, R7 ;  /* 0x0000000806067210 */ /* 0x000fe20007ffe007 */
[----:B------:R-:W-:Y:S02]  /*ab90*/  IMAD.U32 R7, R53, 0x10000, RZ ;  /* 0x0001000035077824 */ /* 0x000fe400078e00ff */
[----:B------:R-:W-:Y:S01]  /*aba0*/  IMAD.SHL.U32 R33, R9, 0x2, RZ ;  /* 0x0000000209217824 */ /* 0x000fe200078e00ff */
[----:B------:R-:W-:Y:S02]  /*abb0*/  SHF.L.U32 R31, R6, 0x1, RZ ;  /* 0x00000001061f7819 */ /* 0x000fe400000006ff */
[----:B------:R-:W-:-:S02]  /*abc0*/  LOP3.LUT R6, R37, 0xffff0000, RZ, 0xc0, !PT ;  /* 0xffff000025067812 */ /* 0x000fc400078ec0ff */
[----:B------:R-:W1:Y:S04]  /*abd0*/  LDS.128 R12, [R33+0x6100] ;  /* 0x00610000210c7984 */ /* 0x000e680000000c00 */
[----:B------:R-:W2:Y:S01]  /*abe0*/  LDS.128 R8, [R31+0x6100] ;  /* 0x006100001f087984 */ /* 0x000ea20000000c00 */
[C---:B-1----:R-:W-:Y:S01]  /*abf0*/  IMAD.U32 R18, R12.reuse, 0x10000, RZ ;  /* 0x000100000c127824 */ /* 0x042fe200078e00ff */
[----:B------:R-:W-:Y:S01]  /*ac00*/  LOP3.LUT R21, R12, 0xffff0000, RZ, 0xc0, !PT ;  /* 0xffff00000c157812 */ /* 0x000fe200078ec0ff */
[----:B------:R-:W-:Y:S01]  /*ac10*/  IMAD.U32 R16, R14, 0x10000, RZ ;  /* 0x000100000e107824 */ /* 0x000fe200078e00ff */
[C---:B------:R-:W-:Y:S02]  /*ac20*/  SHF.L.U32 R22, R13.reuse, 0x10, RZ ;  /* 0x000000100d167819 */ /* 0x040fe400000006ff */
[----:B------:R-:W-:Y:S01]  /*ac30*/  LOP3.LUT R28, R13, 0xffff0000, RZ, 0xc0, !PT ;  /* 0xffff00000d1c7812 */ /* 0x000fe200078ec0ff */
[----:B------:R-:W-:Y:S01]  /*ac40*/  IMAD.U32 R13, R37, 0x10000, RZ ;  /* 0x00010000250d7824 */ /* 0x000fe200078e00ff */
[----:B--2---:R-:W-:-:S02]  /*ac50*/  SHF.L.U32 R12, R10, 0x10, RZ ;  /* 0x000000100a0c7819 */ /* 0x004fc400000006ff */
[----:B------:R-:W-:Y:S01]  /*ac60*/  LOP3.LUT R17, R14, 0xffff0000, RZ, 0xc0, !PT ;  /* 0xffff00000e117812 */ /* 0x000fe200078ec0ff */
[C---:B------:R-:W-:Y:S01]  /*ac70*/  IMAD.U32 R14, R8.reuse, 0x10000, RZ ;  /* 0x00010000080e7824 */ /* 0x040fe200078e00ff */
[C---:B------:R-:W-:Y:S02]  /*ac80*/  SHF.L.U32 R25, R15.reuse, 0x10, RZ ;  /* 0x000000100f197819 */ /* 0x040fe400000006ff */
[----:B------:R-:W-:Y:S02]  /*ac90*/  LOP3.LUT R27, R15, 0xffff0000, RZ, 0xc0, !PT ;  /* 0xffff00000f1b7812 */ /* 0x000fe400078ec0ff */
[----:B------:R-:W-:Y:S01]  /*aca0*/  LOP3.LUT R15, R8, 0xffff0000, RZ, 0xc0, !PT ;  /* 0xffff0000080f7812 */ /* 0x000fe200078ec0ff */
[----:B------:R-:W-:Y:S01]  /*acb0*/  FMUL.FTZ R8, R12, R13 ;  /* 0x0000000d0c087220 */ /* 0x000fe20000410000 */
[----:B------:R-:W-:Y:S01]  /*acc0*/  LOP3.LUT R10, R10, 0xffff0000, RZ, 0xc0, !PT ;  /* 0xffff00000a0a7812 */ /* 0x000fe200078ec0ff */
[-C--:B------:R-:W-:Y:S01]  /*acd0*/  FMUL.FTZ R12, R12, R7.reuse ;  /* 0x000000070c0c7220 */ /* 0x080fe20000410000 */
[----:B------:R-:W-:Y:S01]  /*ace0*/  SHF.L.U32 R19, R11, 0x10, RZ ;  /* 0x000000100b137819 */ /* 0x000fe200000006ff */
[C---:B------:R-:W-:Y:S01]  /*acf0*/  FFMA.FTZ R36, R16.reuse, R7, -R8 ;  /* 0x0000000710247223 */ /* 0x040fe20000010808 */
[----:B------:R-:W-:Y:S01]  /*ad00*/  LOP3.LUT R7, R53, 0xffff0000, RZ, 0xc0, !PT ;  /* 0xffff000035077812 */ /* 0x000fe200078ec0ff */
[----:B------:R-:W-:Y:S01]  /*ad10*/  FFMA.FTZ R35, R16, R13, R12 ;  /* 0x0000000d10237223 */ /* 0x000fe2000001000c */
[----:B------:R-:W-:Y:S01]  /*ad20*/  LOP3.LUT R23, R11, 0xffff0000, RZ, 0xc0, !PT ;  /* 0xffff00000b177812 */ /* 0x000fe200078ec0ff */
[C---:B------:R-:W-:Y:S01]  /*ad30*/  FMUL.FTZ R11, R10.reuse, R6 ;  /* 0x000000060a0b7220 */ /* 0x040fe20000410000 */
[C---:B------:R-:W-:Y:S01]  /*ad40*/  SHF.L.U32 R20, R9.reuse, 0x10, RZ ;  /* 0x0000001009147819 */ /* 0x040fe200000006ff */
[-C--:B------:R-:W-:Y:S01]  /*ad50*/  FMUL.FTZ R10, R10, R7.reuse ;  /* 0x000000070a0a7220 */ /* 0x080fe20000410000 */
[----:B------:R-:W-:Y:S01]  /*ad60*/  LOP3.LUT R24, R9, 0xffff0000, RZ, 0xc0, !PT ;  /* 0xffff000009187812 */ /* 0x000fe200078ec0ff */
[----:B------:R-:W-:Y:S01]  /*ad70*/  IMAD.U32 R9, R38, 0x10000, RZ ;  /* 0x0001000026097824 */ /* 0x000fe200078e00ff */
[----:B------:R-:W-:Y:S01]  /*ad80*/  SHF.L.U32 R8, R56, 0x10, RZ ;  /* 0x0000001038087819 */ /* 0x000fe200000006ff */
[----:B------:R-:W-:Y:S01]  /*ad90*/  FFMA.FTZ R34, R17, R7, -R11 ;  /* 0x0000000711227223 */ /* 0x000fe2000001080b */
[----:B------:R-:W-:Y:S01]  /*ada0*/  LOP3.LUT R12, R38, 0xffff0000, RZ, 0xc0, !PT ;  /* 0xffff0000260c7812 */ /* 0x000fe200078ec0ff */
[----:B------:R-:W-:-:S02]  /*adb0*/  FMUL.FTZ R7, R14, R9 ;  /* 0x000000090e077220 */ /* 0x000fc40000410000 */
[----:B------:R-:W-:Y:S01]  /*adc0*/  FMUL.FTZ R11, R14, R8 ;  /* 0x000000080e0b7220 */ /* 0x000fe20000410000 */
[----:B------:R-:W-:Y:S01]  /*add0*/  F2FP.BF16.PACK_AB R14, R34, R36 ;  /* 0x00000024220e723e */ /* 0x000fe200000010ff */
[----:B------:R-:W-:Y:S01]  /*ade0*/  FFMA.FTZ R32, R17, R6, R10 ;  /* 0x0000000611207223 */ /* 0x000fe2000001000a */
[----:B------:R-:W-:Y:S01]  /*adf0*/  LOP3.LUT R6, R56, 0xffff0000, RZ, 0xc0, !PT ;  /* 0xffff000038067812 */ /* 0x000fe200078ec0ff */
[C---:B------:R-:W-:Y:S01]  /*ae00*/  FFMA.FTZ R30, R18.reuse, R8, -R7 ;  /* 0x00000008121e7223 */ /* 0x040fe20000010807 */
[----:B------:R-:W-:Y:S01]  /*ae10*/  SHF.L.U32 R7, R39, 0x10, RZ ;  /* 0x0000001027077819 */ /* 0x000fe200000006ff */
[----:B------:R-:W-:Y:S02]  /*ae20*/  FFMA.FTZ R29, R18, R9, R11 ;  /* 0x00000009121d7223 */ /* 0x000fe4000001000b */
[C---:B------:R-:W-:Y:S02]  /*ae30*/  FMUL.FTZ R9, R15.reuse, R12 ;  /* 0x0000000c0f097220 */ /* 0x040fe40000410000 */
[----:B------:R-:W-:-:S02]  /*ae40*/  FMUL.FTZ R13, R15, R6 ;  /* 0x000000060f0d7220 */ /* 0x000fc40000410000 */
[----:B------:R-:W-:Y:S02]  /*ae50*/  IMAD.U32 R8, R52, 0x10000, RZ ;  /* 0x0001000034087824 */ /* 0x000fe400078e00ff */
[----:B------:R-:W-:Y:S02]  /*ae60*/  IMAD.U32 R10, R40, 0x10000, RZ ;  /* 0x00010000280a7824 */ /* 0x000fe400078e00ff */
[C---:B------:R-:W-:Y:S01]  /*ae70*/  FFMA.FTZ R26, R21.reuse, R6, -R9 ;  /* 0x00000006151a7223 */ /* 0x040fe20000010809 */
[----:B------:R-:W-:Y:S01]  /*ae80*/  SHF.L.U32 R6, R48, 0x10, RZ ;  /* 0x0000001030067819 */ /* 0x000fe200000006ff */
[C---:B------:R-:W-:Y:S02]  /*ae90*/  FMUL.FTZ R11, R20.reuse, R7 ;  /* 0x00000007140b7220 */ /* 0x040fe40000410000 */
[----:B------:R-:W-:Y:S02]  /*aea0*/  FFMA.FTZ R21, R21, R12, R13 ;  /* 0x0000000c15157223 */ /* 0x000fe4000001000d */
[----:B------:R-:W-:-:S02]  /*aeb0*/  FMUL.FTZ R9, R20, R8 ;  /* 0x0000000814097220 */ /* 0x000fc40000410000 */
[----:B------:R-:W-:Y:S02]  /*aec0*/  FMUL.FTZ R12, R19, R10 ;  /* 0x0000000a130c7220 */ /* 0x000fe40000410000 */
[----:B------:R-:W-:Y:S01]  /*aed0*/  FFMA.FTZ R20, R22, R8, -R11 ;  /* 0x0000000816147223 */ /* 0x000fe2000001080b */
[----:B------:R-:W-:Y:S01]  /*aee0*/  LOP3.LUT R8, R48, 0xffff0000, RZ, 0xc0, !PT ;  /* 0xffff000030087812 */ /* 0x000fe200078ec0ff */
[----:B------:R-:W-:Y:S01]  /*aef0*/  FFMA.FTZ R18, R22, R7, R9 ;  /* 0x0000000716127223 */ /* 0x000fe20000010009 */
[----:B------:R-:W-:Y:S01]  /*af00*/  LOP3.LUT R7, R39, 0xffff0000, RZ, 0xc0, !PT ;  /* 0xffff000027077812 */ /* 0x000fe200078ec0ff */
[-C--:B------:R-:W-:Y:S01]  /*af10*/  FMUL.FTZ R11, R19, R6.reuse ;  /* 0x00000006130b7220 */ /* 0x080fe20000410000 */
[----:B------:R-:W-:Y:S01]  /*af20*/  LOP3.LUT R9, R52, 0xffff0000, RZ, 0xc0, !PT ;  /* 0xffff000034097812 */ /* 0x000fe200078ec0ff */
[C---:B------:R-:W-:Y:S01]  /*af30*/  FFMA.FTZ R17, R25.reuse, R6, -R12 ;  /* 0x0000000619117223 */ /* 0x040fe2000001080c */
[----:B------:R-:W-:Y:S01]  /*af40*/  LOP3.LUT R6, R40, 0xffff0000, RZ, 0xc0, !PT ;  /* 0xffff000028067812 */ /* 0x000fe200078ec0ff */
[----:B------:R-:W-:-:S02]  /*af50*/  FFMA.FTZ R16, R25, R10, R11 ;  /* 0x0000000a19107223 */ /* 0x000fc4000001000b */
[C---:B------:R-:W-:Y:S02]  /*af60*/  FMUL.FTZ R13, R24.reuse, R7 ;  /* 0x00000007180d7220 */ /* 0x040fe40000410000 */
[C---:B------:R-:W-:Y:S02]  /*af70*/  FMUL.FTZ R11, R23.reuse, R6 ;  /* 0x00000006170b7220 */ /* 0x040fe40000410000 */
[-C--:B------:R-:W-:Y:S02]  /*af80*/  FMUL.FTZ R12, R24, R9.reuse ;  /* 0x00000009180c7220 */ /* 0x080fe40000410000 */
[-C--:B------:R-:W-:Y:S02]  /*af90*/  FMUL.FTZ R10, R23, R8.reuse ;  /* 0x00000008170a7220 */ /* 0x080fe40000410000 */
[C---:B------:R-:W-:Y:S02]  /*afa0*/  FFMA.FTZ R13, R28.reuse, R9, -R13 ;  /* 0x000000091c0d7223 */ /* 0x040fe4000001080d */
[----:B------:R-:W-:Y:S01]  /*afb0*/  FFMA.FTZ R15, R27, R8, -R11 ;  /* 0x000000081b0f7223 */ /* 0x000fe2000001080b */
[----:B------:R-:W-:Y:S01]  /*afc0*/  F2FP.BF16.PACK_AB R8, R21, R29 ;  /* 0x0000001d1508723e */ /* 0x000fe200000010ff */
[----:B------:R-:W-:Y:S01]  /*afd0*/  FFMA.FTZ R9, R28, R7, R12 ;  /* 0x000000071c097223 */ /* 0x000fe2000001000c */
[----:B------:R-:W-:Y:S01]  /*afe0*/  F2FP.BF16.PACK_AB R12, R26, R30 ;  /* 0x0000001e1a0c723e */ /* 0x000fe200000010ff */
[----:B------:R-:W-:Y:S01]  /*aff0*/  FFMA.FTZ R11, R27, R6, R10 ;  /* 0x000000061b0b7223 */ /* 0x000fe2000001000a */
[----:B------:R-:W-:-:S02]  /*b000*/  F2FP.BF16.PACK_AB R13, R13, R20 ;  /* 0x000000140d0d723e */ /* 0x000fc400000010ff */
[----:B------:R-:W-:Y:S02]  /*b010*/  F2FP.BF16.PACK_AB R15, R15, R17 ;  /* 0x000000110f0f723e */ /* 0x000fe400000010ff */
[----:B------:R-:W-:Y:S02]  /*b020*/  F2FP.BF16.PACK_AB R10, R32, R35 ;  /* 0x00000023200a723e */ /* 0x000fe400000010ff */
[----:B------:R-:W-:Y:S01]  /*b030*/  F2FP.BF16.PACK_AB R9, R9, R18 ;  /* 0x000000120909723e */ /* 0x000fe200000010ff */
[----:B------:R1:W-:Y:S01]  /*b040*/  STS.128 [R33+0x6100], R12 ;  /* 0x0061000c21007388 */ /* 0x0003e20000000c00 */
[----:B------:R-:W-:-:S05]  /*b050*/  F2FP.BF16.PACK_AB R11, R11, R16 ;  /* 0x000000100b0b723e */ /* 0x000fca00000010ff */
[----:B------:R1:W-:Y:S02]  /*b060*/  STS.128 [R31+0x6100], R8 ;  /* 0x006100081f007388 */ /* 0x0003e40000000c00 */
.L_x_131:
[----:B------:R-:W-:Y:S05]  /*b070*/  BSYNC B0 ;  /* 0x0000000000007941 */ /* 0x000fea0003800000 */
.L_x_130:
[----:B------:R-:W-:Y:S01]  /*b080*/  IADD3 R6, R66, 0x10, RZ ;  /* 0x0000001042067810 */ /* 0x000fe20007ffe0ff */
[----:B------:R-:W-:Y:S03]  /*b090*/  BSSY B0, `(.L_x_132) ;  /* 0x000006c000007945 */ /* 0x000fe60003800000 */
[----:B------:R-:W-:-:S13]  /*b0a0*/  ISETP.GE.AND P0, PT, R6, c[0x0][0x27c], PT ;  /* 0x00009f0006007a0c */ /* 0x000fda0003f06270 */
[----:B------:R-:W-:Y:S05]  /*b0b0*/  @P0 BRA `(.L_x_133) ;  /* 0x0000069000000947 */ /* 0x000fea0003800000 */
[----:B-1----:R-:W-:Y:S01]  /*b0c0*/  SHF.R.S32.HI R9, RZ, 0x1f, R6 ;  /* 0x0000001fff097819 */ /* 0x002fe20000011406 */
[----:B------:R-:W-:Y:S01]  /*b0d0*/  IMAD.SHL.U32 R10, R62, 0x40, RZ ;  /* 0x000000403e0a7824 */ /* 0x000fe200078e00ff */
[----:B------:R-:W-:Y:S01]  /*b0e0*/  LEA.HI R11, R64, R64, RZ, 0x1 ;  /* 0x00000040400b7211 */ /* 0x000fe200078f08ff */
[----:B------:R-:W-:Y:S01]  /*b0f0*/  IMAD.MOV.U32 R12, RZ, RZ, c[0x0][0x27c] ;  /* 0x00009f00ff0c7624 */ /* 0x000fe200078e00ff */
[CC--:B------:R-:W-:Y:S02]  /*b100*/  LEA.HI R8, R9.reuse, R6.reuse, RZ, 0x3 ;  /* 0x0000000609087211 */ /* 0x0c0fe400078f18ff */
[----:B------:R-:W-:Y:S02]  /*b110*/  LEA.HI R9, R9, R6, RZ, 0x5 ;  /* 0x0000000609097211 */ /* 0x000fe400078f28ff */
[----:B------:R-:W-:Y:S02]  /*b120*/  LOP3.LUT R11, R11, 0x7fffffe, RZ, 0xc0, !PT ;  /* 0x07fffffe0b0b7812 */ /* 0x000fe400078ec0ff */
[----:B------:R-:W-:-:S02]  /*b130*/  SHF.R.S32.HI R7, RZ, 0x3, R8 ;  /* 0x00000003ff077819 */ /* 0x000fc40000011408 */
[----:B------:R-:W-:Y:S02]  /*b140*/  LOP3.LUT R6, R10, 0xc0, RZ, 0xc0, !PT ;  /* 0x000000c00a067812 */ /* 0x000fe400078ec0ff */
[----:B------:R-:W-:Y:S01]  /*b150*/  SHF.L.U32 R10, R9, 0x7, RZ ;  /* 0x00000007090a7819 */ /* 0x000fe200000006ff */
[----:B------:R-:W-:Y:S01]  /*b160*/  IMAD.IADD R9, R64, 0x1, -R11 ;  /* 0x0000000140097824 */ /* 0x000fe200078e0a0b */
[----:B------:R-:W-:Y:S02]  /*b170*/  LEA.HI R7, R12, R7, RZ, 0x1d ;  /* 0x000000070c077211 */ /* 0x000fe400078fe8ff */
[----:B------:R-:W-:Y:S01]  /*b180*/  LOP3.LUT R11, R6, 0x18, R8, 0xf8, !PT ;  /* 0x00000018060b7812 */ /* 0x000fe200078ef808 */
[----:B------:R-:W-:Y:S01]  /*b190*/  IMAD R8, R65, 0x8, R9 ;  /* 0x0000000841087824 */ /* 0x000fe200078e0209 */
[----:B------:R-:W-:Y:S02]  /*b1a0*/  SHF.R.S32.HI R9, RZ, 0x1f, R7 ;  /* 0x0000001fff097819 */ /* 0x000fe40000011407 */
[----:B------:R-:W-:Y:S01]  /*b1b0*/  LOP3.LUT R12, R10, 0x7ffff000, RZ, 0xc0, !PT ;  /* 0x7ffff0000a0c7812 */ /* 0x000fe200078ec0ff */
[----:B------:R-:W-:Y:S01]  /*b1c0*/  IMAD.SHL.U32 R8, R8, 0x20, RZ ;  /* 0x0000002008087824 */ /* 0x000fe200078e00ff */
[----:B------:R-:W-:-:S02]  /*b1d0*/  SHF.L.U32 R10, R7, 0x3, RZ ;  /* 0x00000003070a7819 */ /* 0x000fc400000006ff */
[----:B------:R-:W-:Y:S02]  /*b1e0*/  LEA.HI R7, R9, R7, RZ, 0x2 ;  /* 0x0000000709077211 */ /* 0x000fe400078f10ff */
[----:B------:R-:W-:Y:S02]  /*b1f0*/  SHF.R.U32.HI R13, RZ, 0x3, R6 ;  /* 0x00000003ff0d7819 */ /* 0x000fe40000011606 */
[----:B------:R-:W-:Y:S01]  /*b200*/  LOP3.LUT R9, R6, 0x18, R10, 0xf8, !PT ;  /* 0x0000001806097812 */ /* 0x000fe200078ef80a */
[----:B------:R-:W-:Y:S01]  /*b210*/  IMAD.SHL.U32 R6, R7, 0x400, RZ ;  /* 0x0000040007067824 */ /* 0x000fe200078e00ff */
[-C--:B------:R-:W-:Y:S02]  /*b220*/  LOP3.LUT R11, R11, R13.reuse, RZ, 0x3c, !PT ;  /* 0x0000000d0b0b7212 */ /* 0x080fe400078e3cff */
[----:B------:R-:W-:Y:S02]  /*b230*/  LOP3.LUT R7, R9, R13, RZ, 0x3c, !PT ;  /* 0x0000000d09077212 */ /* 0x000fe400078e3cff */
[----:B------:R-:W-:-:S02]  /*b240*/  LOP3.LUT R6, R6, 0x7ffff000, RZ, 0xc0, !PT ;  /* 0x7ffff00006067812 */ /* 0x000fc400078ec0ff */
[--C-:B------:R-:W-:Y:S02]  /*b250*/  IADD3 R10, R11, R12, R8.reuse ;  /* 0x0000000c0b0a7210 */ /* 0x100fe40007ffe008 */
[----:B------:R-:W-:Y:S02]  /*b260*/  IADD3 R6, R7, R6, R8 ;  /* 0x0000000607067210 */ /* 0x000fe40007ffe008 */
[----:B------:R-:W-:-:S03]  /*b270*/  SHF.L.U32 R32, R10, 0x1, RZ ;  /* 0x000000010a207819 */ /* 0x000fc600000006ff */
[----:B------:R-:W-:Y:S01]  /*b280*/  IMAD.SHL.U32 R30, R6, 0x2, RZ ;  /* 0x00000002061e7824 */ /* 0x000fe200078e00ff */
[----:B------:R-:W-:Y:S01]  /*b290*/  SHF.L.U32 R6, R49, 0x10, RZ ;  /* 0x0000001031067819 */ /* 0x000fe200000006ff */
[----:B------:R-:W1:Y:S04]  /*b2a0*/  LDS.128 R12, [R32+0x6100] ;  /* 0x00610000200c7984 */ /* 0x000e680000000c00 */
[----:B------:R-:W2:Y:S01]  /*b2b0*/  LDS.128 R8, [R30+0x6100] ;  /* 0x006100001e087984 */ /* 0x000ea20000000c00 */
[C---:B-1----:R-:W-:Y:S01]  /*b2c0*/  IMAD.U32 R16, R12.reuse, 0x10000, RZ ;  /* 0x000100000c107824 */ /* 0x042fe200078e00ff */
[----:B------:R-:W-:Y:S01]  /*b2d0*/  LOP3.LUT R18, R12, 0xffff0000, RZ, 0xc0, !PT ;  /* 0xffff00000c127812 */ /* 0x000fe200078ec0ff */
[----:B------:R-:W-:Y:S01]  /*b2e0*/  IMAD.U32 R12, R42, 0x10000, RZ ;  /* 0x000100002a0c7824 */ /* 0x000fe200078e00ff */
[C---:B------:R-:W-:Y:S01]  /*b2f0*/  LOP3.LUT R21, R14.reuse, 0xffff0000, RZ, 0xc0, !PT ;  /* 0xffff00000e157812 */ /* 0x040fe200078ec0ff */
[----:B------:R-:W-:Y:S01]  /*b300*/  IMAD.U32 R17, R14, 0x10000, RZ ;  /* 0x000100000e117824 */ /* 0x000fe200078e00ff */
[C---:B--2---:R-:W-:Y:S01]  /*b310*/  SHF.L.U32 R7, R8.reuse, 0x10, RZ ;  /* 0x0000001008077819 */ /* 0x044fe200000006ff */
[----:B------:R-:W-:Y:S01]  /*b320*/  IMAD.U32 R25, R15, 0x10000, RZ ;  /* 0x000100000f197824 */ /* 0x000fe200078e00ff */
[----:B------:R-:W-:Y:S01]  /*b330*/  LOP3.LUT R14, R8, 0xffff0000, RZ, 0xc0, !PT ;  /* 0xffff0000080e7812 */ /* 0x000fe200078ec0ff */
[----:B------:R-:W-:Y:S01]  /*b340*/  IMAD.U32 R20, R9, 0x10000, RZ ;  /* 0x0001000009147824 */ /* 0x000fe200078e00ff */
[----:B------:R-:W-:Y:S01]  /*b350*/  SHF.L.U32 R22, R13, 0x10, RZ ;  /* 0x000000100d167819 */ /* 0x000fe200000006ff */
[----:B------:R-:W-:Y:S01]  /*b360*/  FMUL.FTZ R8, R7, R12 ;  /* 0x0000000c07087220 */ /* 0x000fe20000410000 */
[----:B------:R-:W-:Y:S01]  /*b370*/  LOP3.LUT R27, R13, 0xffff0000, RZ, 0xc0, !PT ;  /* 0xffff00000d1b7812 */ /* 0x000fe200078ec0ff */
[----:B------:R-:W-:Y:S01]  /*b380*/  IMAD.U32 R13, R10, 0x10000, RZ ;  /* 0x000100000a0d7824 */ /* 0x000fe200078e00ff */
[----:B------:R-:W-:Y:S01]  /*b390*/  LOP3.LUT R26, R15, 0xffff0000, RZ, 0xc0, !PT ;  /* 0xffff00000f1a7812 */ /* 0x000fe200078ec0ff */
[-C--:B------:R-:W-:Y:S01]  /*b3a0*/  FFMA.FTZ R35, R16, R6.reuse, -R8 ;  /* 0x0000000610237223 */ /* 0x080fe20000010808 */
[----:B------:R-:W-:Y:S01]  /*b3b0*/  LOP3.LUT R24, R9, 0xffff0000, RZ, 0xc0, !PT ;  /* 0xffff000009187812 */ /* 0x000fe200078ec0ff */
[----:B------:R-:W-:Y:S01]  /*b3c0*/  IMAD.U32 R19, R11, 0x10000, RZ ;  /* 0x000100000b137824 */ /* 0x000fe200078e00ff */
[----:B------:R-:W-:Y:S01]  /*b3d0*/  LOP3.LUT R15, R10, 0xffff0000, RZ, 0xc0, !PT ;  /* 0xffff00000a0f7812 */ /* 0x000fe200078ec0ff */
[----:B------:R-:W-:Y:S01]  /*b3e0*/  FMUL.FTZ R10, R7, R6 ;  /* 0x00000006070a7220 */ /* 0x000fe20000410000 */
[----:B------:R-:W-:Y:S01]  /*b3f0*/  LOP3.LUT R9, R42, 0xffff0000, RZ, 0xc0, !PT ;  /* 0xffff00002a097812 */ /* 0x000fe200078ec0ff */
[----:B------:R-:W-:Y:S01]  /*b400*/  IMAD.U32 R6, R45, 0x10000, RZ ;  /* 0x000100002d067824 */ /* 0x000fe200078e00ff */
[----:B------:R-:W-:Y:S01]  /*b410*/  SHF.L.U32 R8, R41, 0x10, RZ ;  /* 0x0000001029087819 */ /* 0x000fe200000006ff */
[----:B------:R-:W-:Y:S01]  /*b420*/  FFMA.FTZ R34, R16, R12, R10 ;  /* 0x0000000c10227223 */ /* 0x000fe2000001000a */
[----:B------:R-:W-:Y:S01]  /*b430*/  LOP3.LUT R23, R11, 0xffff0000, RZ, 0xc0, !PT ;  /* 0xffff00000b177812 */ /* 0x000fe200078ec0ff */
[----:B------:R-:W-:Y:S01]  /*b440*/  FMUL.FTZ R11, R14, R9 ;  /* 0x000000090e0b7220 */ /* 0x000fe20000410000 */
[----:B------:R-:W-:Y:S01]  /*b450*/  LOP3.LUT R7, R49, 0xffff0000, RZ, 0xc0, !PT ;  /* 0xffff000031077812 */ /* 0x000fe200078ec0ff */
[----:B------:R-:W-:Y:S01]  /*b460*/  FMUL.FTZ R10, R13, R8 ;  /* 0x000000080d0a7220 */ /* 0x000fe20000410000 */
[----:B------:R-:W-:-:S03]  /*b470*/  LOP3.LUT R12, R41, 0xffff0000, RZ, 0xc0, !PT ;  /* 0xffff0000290c7812 */ /* 0x000fc600078ec0ff */
[-C--:B------:R-:W-:Y:S02]  /*b480*/  FMUL.FTZ R14, R14, R7.reuse ;  /* 0x000000070e0e7220 */ /* 0x080fe40000410000 */
[C---:B------:R-:W-:Y:S02]  /*b490*/  FFMA.FTZ R33, R18.reuse, R7, -R11 ;  /* 0x0000000712217223 */ /* 0x040fe4000001080b */
[-C--:B------:R-:W-:Y:S02]  /*b4a0*/  FMUL.FTZ R7, R13, R6.reuse ;  /* 0x000000060d077220 */ /* 0x080fe40000410000 */
[----:B------:R-:W-:Y:S01]  /*b4b0*/  FFMA.FTZ R29, R17, R6, -R10 ;  /* 0x00000006111d7223 */ /* 0x000fe2000001080a */
[----:B------:R-:W-:Y:S01]  /*b4c0*/  LOP3.LUT R6, R45, 0xffff0000, RZ, 0xc0, !PT ;  /* 0xffff00002d067812 */ /* 0x000fe200078ec0ff */
[----:B------:R-:W-:Y:S02]  /*b4d0*/  FFMA.FTZ R31, R18, R9, R14 ;  /* 0x00000009121f7223 */ /* 0x000fe4000001000e */
[----:B------:R-:W-:Y:S01]  /*b4e0*/  FFMA.FTZ R28, R17, R8, R7 ;  /* 0x00000008111c7223 */ /* 0x000fe20000010007 */
[----:B------:R-:W-:Y:S01]  /*b4f0*/  SHF.L.U32 R7, R43, 0x10, RZ ;  /* 0x000000102b077819 */ /* 0x000fe200000006ff */
[----:B------:R-:W-:-:S02]  /*b500*/  FMUL.FTZ R9, R15, R12 ;  /* 0x0000000c0f097220 */ /* 0x000fc40000410000 */
[-C--:B------:R-:W-:Y:S02]  /*b510*/  FMUL.FTZ R13, R15, R6.reuse ;  /* 0x000000060f0d7220 */ /* 0x080fe40000410000 */
[----:B------:R-:W-:Y:S02]  /*b520*/  IMAD.U32 R8, R50, 0x10000, RZ ;  /* 0x0001000032087824 */ /* 0x000fe400078e00ff */
[----:B------:R-:W-:Y:S02]  /*b530*/  IMAD.U32 R10, R44, 0x10000, RZ ;  /* 0x000100002c0a7824 */ /* 0x000fe400078e00ff */
[C---:B------:R-:W-:Y:S01]  /*b540*/  FFMA.FTZ R14, R21.reuse, R6, -R9 ;  /* 0x00000006150e7223 */ /* 0x040fe20000010809 */
[----:B------:R-:W-:Y:S01]  /*b550*/  SHF.L.U32 R6, R46, 0x10, RZ ;  /* 0x000000102e067819 */ /* 0x000fe200000006ff */
[----:B------:R-:W-:Y:S02]  /*b560*/  FMUL.FTZ R11, R20, R7 ;  /* 0x00000007140b7220 */ /* 0x000fe40000410000 */
[----:B------:R-:W-:Y:S01]  /*b570*/  FFMA.FTZ R21, R21, R12, R13 ;  /* 0x0000000c15157223 */ /* 0x000fe2000001000d */
[----:B------:R-:W-:Y:S01]  /*b580*/  F2FP.BF16.PACK_AB R14, R14, R29 ;  /* 0x0000001d0e0e723e */ /* 0x000fe200000010ff */
        /* <DEDUP_REMOVED lines=15> */
[----:B------:R-:W-:Y:S02]  /*b680*/  FFMA.FTZ R13, R27, R9, -R13 ;  /* 0x000000091b0d7223 */ /* 0x000fe4000001080d */
[C---:B------:R-:W-:Y:S01]  /*b690*/  FFMA.FTZ R15, R26.reuse, R8, -R11 ;  /* 0x000000081a0f7223 */ /* 0x040fe2000001080b */
        /* <DEDUP_REMOVED lines=11> */
.L_x_133:
[----:B------:R-:W-:Y:S05]  /*b750*/  BSYNC B0 ;  /* 0x0000000000007941 */ /* 0x000fea0003800000 */
.L_x_132:
[----:B------:R-:W-:-:S04]  /*b760*/  IADD3 R6, R66, 0x20, RZ ;  /* 0x0000002042067810 */ /* 0x000fc80007ffe0ff */
[----:B------:R-:W-:-:S13]  /*b770*/  ISETP.GE.AND P0, PT, R6, c[0x0][0x27c], PT ;  /* 0x00009f0006007a0c */ /* 0x000fda0003f06270 */
[----:B------:R-:W-:Y:S05]  /*b780*/  @P0 BRA `(.L_x_129) ;  /* 0x0000069000000947 */ /* 0x000fea0003800000 */
[----:B-1----:R-:W-:Y:S01]  /*b790*/  SHF.R.S32.HI R10, RZ, 0x1f, R6 ;  /* 0x0000001fff0a7819 */ /* 0x002fe20000011406 */
[----:B------:R-:W-:Y:S01]  /*b7a0*/  IMAD.SHL.U32 R11, R62, 0x40, RZ ;  /* 0x000000403e0b7824 */ /* 0x000fe200078e00ff */
[----:B------:R-:W-:Y:S01]  /*b7b0*/  LEA.HI R9, R64, R64, RZ, 0x1 ;  /* 0x0000004040097211 */ /* 0x000fe200078f08ff */
[----:B------:R-:W-:Y:S01]  /*b7c0*/  IMAD.MOV.U32 R12, RZ, RZ, c[0x0][0x27c] ;  /* 0x00009f00ff0c7624 */ /* 0x000fe200078e00ff */
[CC--:B------:R-:W-:Y:S02]  /*b7d0*/  LEA.HI R8, R10.reuse, R6.reuse, RZ, 0x3 ;  /* 0x000000060a087211 */ /* 0x0c0fe400078f18ff */
[----:B------:R-:W-:Y:S02]  /*b7e0*/  LOP3.LUT R9, R9, 0x7fffffe, RZ, 0xc0, !PT ;  /* 0x07fffffe09097812 */ /* 0x000fe400078ec0ff */
[----:B------:R-:W-:Y:S02]  /*b7f0*/  LEA.HI R10, R10, R6, RZ, 0x5 ;  /* 0x000000060a0a7211 */ /* 0x000fe400078f28ff */
[----:B------:R-:W-:-:S02]  /*b800*/  SHF.R.S32.HI R7, RZ, 0x3, R8 ;  /* 0x00000003ff077819 */ /* 0x000fc40000011408 */
[----:B------:R-:W-:Y:S01]  /*b810*/  LOP3.LUT R6, R11, 0xc0, RZ, 0xc0, !PT ;  /* 0x000000c00b067812 */ /* 0x000fe200078ec0ff */
[----:B------:R-:W-:Y:S01]  /*b820*/  IMAD.SHL.U32 R10, R10, 0x80, RZ ;  /* 0x000000800a0a7824 */ /* 0x000fe200078e00ff */
[----:B------:R-:W-:Y:S02]  /*b830*/  IADD3 R9, R64, -R9, RZ ;  /* 0x8000000940097210 */ /* 0x000fe40007ffe0ff */
[----:B------:R-:W-:Y:S02]  /*b840*/  LEA.HI R7, R12, R7, RZ, 0x1d ;  /* 0x000000070c077211 */ /* 0x000fe400078fe8ff */
[----:B------:R-:W-:Y:S01]  /*b850*/  LOP3.LUT R11, R6, 0x18, R8, 0xf8, !PT ;  /* 0x00000018060b7812 */ /* 0x000fe200078ef808 */
[----:B------:R-:W-:Y:S01]  /*b860*/  IMAD R8, R65, 0x8, R9 ;  /* 0x0000000841087824 */ /* 0x000fe200078e0209 */
[----:B------:R-:W-:Y:S02]  /*b870*/  SHF.R.U32.HI R13, RZ, 0x3, R6 ;  /* 0x00000003ff0d7819 */ /* 0x000fe40000011606 */
[----:B------:R-:W-:-:S02]  /*b880*/  LOP3.LUT R12, R10, 0x7ffff000, RZ, 0xc0, !PT ;  /* 0x7ffff0000a0c7812 */ /* 0x000fc400078ec0ff */
[----:B------:R-:W-:Y:S02]  /*b890*/  SHF.R.S32.HI R9, RZ, 0x1f, R7 ;  /* 0x0000001fff097819 */ /* 0x000fe40000011407 */
[----:B------:R-:W-:Y:S02]  /*b8a0*/  LOP3.LUT R10, R11, R13, RZ, 0x3c, !PT ;  /* 0x0000000d0b0a7212 */ /* 0x000fe400078e3cff */
[----:B------:R-:W-:Y:S01]  /*b8b0*/  SHF.L.U32 R11, R8, 0x5, RZ ;  /* 0x00000005080b7819 */ /* 0x000fe200000006ff */
[----:B------:R-:W-:Y:S01]  /*b8c0*/  IMAD.SHL.U32 R8, R7, 0x8, RZ ;  /* 0x0000000807087824 */ /* 0x000fe200078e00ff */
[----:B------:R-:W-:Y:S02]  /*b8d0*/  LEA.HI R7, R9, R7, RZ, 0x2 ;  /* 0x0000000709077211 */ /* 0x000fe400078f10ff */
[----:B------:R-:W-:Y:S02]  /*b8e0*/  IADD3 R9, R10, R12, R11 ;  /* 0x0000000c0a097210 */ /* 0x000fe40007ffe00b */
[----:B------:R-:W-:Y:S01]  /*b8f0*/  LOP3.LUT R8, R6, 0x18, R8, 0xf8, !PT ;  /* 0x0000001806087812 */ /* 0x000fe200078ef808 */
[----:B------:R-:W-:Y:S01]  /*b900*/  IMAD.SHL.U32 R6, R7, 0x400, RZ ;  /* 0x0000040007067824 */ /* 0x000fe200078e00ff */
[----:B------:R-:W-:Y:S01]  /*b910*/  SHF.L.U32 R34, R9, 0x1, RZ ;  /* 0x0000000109227819 */ /* 0x000fe200000006ff */
[----:B------:R-:W-:Y:S01]  /*b920*/  IMAD.U32 R7, R55, 0x10000, RZ ;  /* 0x0001000037077824 */ /* 0x000fe200078e00ff */
[----:B------:R-:W-:-:S02]  /*b930*/  LOP3.LUT R8, R8, R13, RZ, 0x3c, !PT ;  /* 0x0000000d08087212 */ /* 0x000fc400078e3cff */
[----:B------:R-:W-:Y:S01]  /*b940*/  LOP3.LUT R6, R6, 0x7ffff000, RZ, 0xc0, !PT ;  /* 0x7ffff00006067812 */ /* 0x000fe200078ec0ff */
[----:B------:R-:W1:Y:S03]  /*b950*/  LDS.128 R12, [R34+0x6100] ;  /* 0x00610000220c7984 */ /* 0x000e660000000c00 */
[----:B------:R-:W-:-:S05]  /*b960*/  IADD3 R6, R8, R6, R11 ;  /* 0x0000000608067210 */ /* 0x000fca0007ffe00b */
[----:B------:R-:W-:Y:S01]  /*b970*/  IMAD.SHL.U32 R31, R6, 0x2, RZ ;  /* 0x00000002061f7824 */ /* 0x000fe200078e00ff */
[----:B------:R-:W-:-:S04]  /*b980*/  LOP3.LUT R6, R47, 0xffff0000, RZ, 0xc0, !PT ;  /* 0xffff00002f067812 */ /* 0x000fc800078ec0ff */
[----:B------:R-:W2:Y:S01]  /*b990*/  LDS.128 R8, [R31+0x6100] ;  /* 0x006100001f087984 */ /* 0x000ea20000000c00 */
[C---:B-1----:R-:W-:Y:S01]  /*b9a0*/  SHF.L.U32 R22, R13.reuse, 0x10, RZ ;  /* 0x000000100d167819 */ /* 0x042fe200000006ff */
[----:B------:R-:W-:Y:S01]  /*b9b0*/  IMAD.U32 R18, R12, 0x10000, RZ ;  /* 0x000100000c127824 */ /* 0x000fe200078e00ff */
[----:B------:R-:W-:Y:S01]  /*b9c0*/  LOP3.LUT R28, R13, 0xffff0000, RZ, 0xc0, !PT ;  /* 0xffff00000d1c7812 */ /* 0x000fe200078ec0ff */
[----:B------:R-:W-:Y:S01]  /*b9d0*/  IMAD.U32 R16, R14, 0x10000, RZ ;  /* 0x000100000e107824 */ /* 0x000fe200078e00ff */
[----:B------:R-:W-:Y:S01]  /*b9e0*/  LOP3.LUT R21, R12, 0xffff0000, RZ, 0xc0, !PT ;  /* 0xffff00000c157812 */ /* 0x000fe200078ec0ff */
[----:B------:R-:W-:Y:S01]  /*b9f0*/  IMAD.U32 R25, R15, 0x10000, RZ ;  /* 0x000100000f197824 */ /* 0x000fe200078e00ff */
[----:B------:R-:W-:Y:S02]  /*ba00*/  SHF.L.U32 R13, R47, 0x10, RZ ;  /* 0x000000102f0d7819 */ /* 0x000fe400000006ff */
[----:B------:R-:W-:Y:S02]  /*ba10*/  LOP3.LUT R17, R14, 0xffff0000, RZ, 0xc0, !PT ;  /* 0xffff00000e117812 */ /* 0x000fe400078ec0ff */
[----:B------:R-:W-:Y:S01]  /*ba20*/  LOP3.LUT R27, R15, 0xffff0000, RZ, 0xc0, !PT ;  /* 0xffff00000f1b7812 */ /* 0x000fe200078ec0ff */
[----:B--2---:R-:W-:Y:S01]  /*ba30*/  IMAD.U32 R12, R10, 0x10000, RZ ;  /* 0x000100000a0c7824 */ /* 0x004fe200078e00ff */
[C---:B------:R-:W-:Y:S01]  /*ba40*/  LOP3.LUT R15, R8.reuse, 0xffff0000, RZ, 0xc0, !PT ;  /* 0xffff0000080f7812 */ /* 0x040fe200078ec0ff */
[----:B------:R-:W-:Y:S01]  /*ba50*/  IMAD.U32 R14, R8, 0x10000, RZ ;  /* 0x00010000080e7824 */ /* 0x000fe200078e00ff */
[----:B------:R-:W-:Y:S01]  /*ba60*/  LOP3.LUT R10, R10, 0xffff0000, RZ, 0xc0, !PT ;  /* 0xffff00000a0a7812 */ /* 0x000fe200078ec0ff */
[C---:B------:R-:W-:Y:S01]  /*ba70*/  FMUL.FTZ R8, R12.reuse, R13 ;  /* 0x0000000d0c087220 */ /* 0x040fe20000410000 */
[C---:B------:R-:W-:Y:S01]  /*ba80*/  SHF.L.U32 R20, R9.reuse, 0x10, RZ ;  /* 0x0000001009147819 */ /* 0x040fe200000006ff */
[-C--:B------:R-:W-:Y:S01]  /*ba90*/  FMUL.FTZ R12, R12, R7.reuse ;  /* 0x000000070c0c7220 */ /* 0x080fe20000410000 */
[----:B------:R-:W-:Y:S01]  /*baa0*/  LOP3.LUT R24, R9, 0xffff0000, RZ, 0xc0, !PT ;  /* 0xffff000009187812 */ /* 0x000fe200078ec0ff */
[----:B------:R-:W-:Y:S01]  /*bab0*/  FFMA.FTZ R36, R16, R7, -R8 ;  /* 0x0000000710247223 */ /* 0x000fe20000010808 */
[----:B------:R-:W-:Y:S01]  /*bac0*/  LOP3.LUT R7, R55, 0xffff0000, RZ, 0xc0, !PT ;  /* 0xffff000037077812 */ /* 0x000fe200078ec0ff */
[C---:B------:R-:W-:Y:S01]  /*bad0*/  IMAD.U32 R19, R11.reuse, 0x10000, RZ ;  /* 0x000100000b137824 */ /* 0x040fe200078e00ff */
[----:B------:R-:W-:Y:S01]  /*bae0*/  LOP3.LUT R23, R11, 0xffff0000, RZ, 0xc0, !PT ;  /* 0xffff00000b177812 */ /* 0x000fe200078ec0ff */
[----:B------:R-:W-:Y:S01]  /*baf0*/  FMUL.FTZ R11, R10, R6 ;  /* 0x000000060a0b7220 */ /* 0x000fe20000410000 */
[----:B------:R-:W-:Y:S01]  /*bb00*/  SHF.L.U32 R9, R54, 0x10, RZ ;  /* 0x0000001036097819 */ /* 0x000fe200000006ff */
[----:B------:R-:W-:-:S02]  /*bb10*/  IMAD.U32 R8, R58, 0x10000, RZ ;  /* 0x000100003a087824 */ /* 0x000fc400078e00ff */
[----:B------:R-:W-:Y:S02]  /*bb20*/  FMUL.FTZ R10, R10, R7 ;  /* 0x000000070a0a7220 */ /* 0x000fe40000410000 */
[----:B------:R-:W-:Y:S01]  /*bb30*/  FFMA.FTZ R35, R16, R13, R12 ;  /* 0x0000000d10237223 */ /* 0x000fe2000001000c */
[----:B------:R-:W-:Y:S01]  /*bb40*/  LOP3.LUT R12, R54, 0xffff0000, RZ, 0xc0, !PT ;  /* 0xffff0000360c7812 */ /* 0x000fe200078ec0ff */
[----:B------:R-:W-:Y:S02]  /*bb50*/  FFMA.FTZ R33, R17, R7, -R11 ;  /* 0x0000000711217223 */ /* 0x000fe4000001080b */
[CC--:B------:R-:W-:Y:S02]  /*bb60*/  FMUL.FTZ R7, R14.reuse, R9.reuse ;  /* 0x000000090e077220 */ /* 0x0c0fe40000410000 */
[----:B------:R-:W-:Y:S01]  /*bb70*/  FMUL.FTZ R11, R14, R8 ;  /* 0x000000080e0b7220 */ /* 0x000fe20000410000 */
[----:B------:R-:W-:Y:S01]  /*bb80*/  F2FP.BF16.PACK_AB R14, R33, R36 ;  /* 0x00000024210e723e */ /* 0x000fe200000010ff */
[----:B------:R-:W-:Y:S01]  /*bb90*/  FFMA.FTZ R32, R17, R6, R10 ;  /* 0x0000000611207223 */ /* 0x000fe2000001000a */
[----:B------:R-:W-:Y:S01]  /*bba0*/  LOP3.LUT R6, R58, 0xffff0000, RZ, 0xc0, !PT ;  /* 0xffff00003a067812 */ /* 0x000fe200078ec0ff */
[C---:B------:R-:W-:Y:S01]  /*bbb0*/  FFMA.FTZ R30, R18.reuse, R8, -R7 ;  /* 0x00000008121e7223 */ /* 0x040fe20000010807 */
[----:B------:R-:W-:Y:S01]  /*bbc0*/  SHF.L.U32 R7, R57, 0x10, RZ ;  /* 0x0000001039077819 */ /* 0x000fe200000006ff */
[----:B------:R-:W-:-:S02]  /*bbd0*/  FFMA.FTZ R29, R18, R9, R11 ;  /* 0x00000009121d7223 */ /* 0x000fc4000001000b */
[C---:B------:R-:W-:Y:S02]  /*bbe0*/  FMUL.FTZ R9, R15.reuse, R12 ;  /* 0x0000000c0f097220 */ /* 0x040fe40000410000 */
[-C--:B------:R-:W-:Y:S02]  /*bbf0*/  FMUL.FTZ R13, R15, R6.reuse ;  /* 0x000000060f0d7220 */ /* 0x080fe40000410000 */
[----:B------:R-:W-:Y:S02]  /*bc00*/  IMAD.U32 R8, R63, 0x10000, RZ ;  /* 0x000100003f087824 */ /* 0x000fe400078e00ff */
[----:B------:R-:W-:Y:S02]  /*bc10*/  IMAD.U32 R10, R60, 0x10000, RZ ;  /* 0x000100003c0a7824 */ /* 0x000fe400078e00ff */
[----:B------:R-:W-:Y:S01]  /*bc20*/  FFMA.FTZ R26, R21, R6, -R9 ;  /* 0x00000006151a7223 */ /* 0x000fe20000010809 */
[----:B------:R-:W-:Y:S01]  /*bc30*/  SHF.L.U32 R6, R61, 0x10, RZ ;  /* 0x000000103d067819 */ /* 0x000fe200000006ff */
[----:B------:R-:W-:-:S02]  /*bc40*/  FMUL.FTZ R11, R20, R7 ;  /* 0x00000007140b7220 */ /* 0x000fc40000410000 */
[----:B------:R-:W-:Y:S02]  /*bc50*/  FFMA.FTZ R21, R21, R12, R13 ;  /* 0x0000000c15157223 */ /* 0x000fe4000001000d */
[----:B------:R-:W-:Y:S02]  /*bc60*/  FMUL.FTZ R9, R20, R8 ;  /* 0x0000000814097220 */ /* 0x000fe40000410000 */
[----:B------:R-:W-:Y:S02]  /*bc70*/  FMUL.FTZ R12, R19, R10 ;  /* 0x0000000a130c7220 */ /* 0x000fe40000410000 */
[C---:B------:R-:W-:Y:S01]  /*bc80*/  FFMA.FTZ R20, R22.reuse, R8, -R11 ;  /* 0x0000000816147223 */ /* 0x040fe2000001080b */
        /* <DEDUP_REMOVED lines=25> */
.L_x_129:
[----:B------:R-:W-:Y:S05]  /*be20*/  BSYNC B1 ;  /* 0x0000000000017941 */ /* 0x000fea0003800000 */
.L_x_128:
[----:B------:R-:W-:-:S04]  /*be30*/  IADD3 R17, R64, 0x40, RZ ;  /* 0x0000004040117810 */ /* 0x000fc80007ffe0ff */
[----:B------:R-:W-:-:S13]  /*be40*/  ISETP.GE.AND P0, PT, R17, R51, PT ;  /* 0x000000331100720c */ /* 0x000fda0003f06270 */
[----:B------:R-:W-:Y:S05]  /*be50*/  @P0 BRA `(.L_x_115) ;  /* 0x000014a000000947 */ /* 0x000fea0003800000 */
[----:B------:R-:W-:Y:S01]  /*be60*/  ISETP.GE.AND P0, PT, R66, c[0x0][0x27c], PT ;  /* 0x00009f0042007a0c */ /* 0x000fe20003f06270 */
[----:B------:R-:W-:-:S12]  /*be70*/  BSSY B0, `(.L_x_134) ;  /* 0x0000068000007945 */ /* 0x000fd80003800000 */
[----:B------:R-:W-:Y:S05]  /*be80*/  @P0 BRA `(.L_x_135) ;  /* 0x0000066000000947 */ /* 0x000fea0003800000 */
[----:B-1----:R-:W-:Y:S01]  /*be90*/  IMAD.MOV.U32 R10, RZ, RZ, c[0x0][0x27c] ;  /* 0x00009f00ff0a7624 */ /* 0x002fe200078e00ff */
[----:B------:R-:W-:Y:S02]  /*bea0*/  SHF.R.S32.HI R6, RZ, 0x1f, R17 ;  /* 0x0000001fff067819 */ /* 0x000fe40000011411 */
[----:B------:R-:W-:Y:S02]  /*beb0*/  LEA.HI R9, R17, R17, RZ, 0x1 ;  /* 0x0000001111097211 */ /* 0x000fe400078f08ff */
[----:B------:R-:W-:Y:S02]  /*bec0*/  LEA.HI R10, R10, R59, RZ, 0x1d ;  /* 0x0000003b0a0a7211 */ /* 0x000fe400078fe8ff */
[----:B------:R-:W-:Y:S01]  /*bed0*/  LEA.HI R6, R6, R17, RZ, 0x3 ;  /* 0x0000001106067211 */ /* 0x000fe200078f18ff */
[C---:B------:R-:W-:Y:S01]  /*bee0*/  IMAD.SHL.U32 R8, R9.reuse, 0x20, RZ ;  /* 0x0000002009087824 */ /* 0x040fe200078e00ff */
[----:B------:R-:W-:Y:S02]  /*bef0*/  LOP3.LUT R9, R9, 0x7fffffe, RZ, 0xc0, !PT ;  /* 0x07fffffe09097812 */ /* 0x000fe400078ec0ff */
[----:B------:R-:W-:-:S02]  /*bf00*/  SHF.R.S32.HI R11, RZ, 0x1f, R10 ;  /* 0x0000001fff0b7819 */ /* 0x000fc4000001140a */
[----:B------:R-:W-:Y:S02]  /*bf10*/  SHF.L.U32 R7, R6, 0x5, RZ ;  /* 0x0000000506077819 */ /* 0x000fe400000006ff */
[----:B------:R-:W-:Y:S01]  /*bf20*/  LOP3.LUT R6, R8, 0xc0, RZ, 0xc0, !PT ;  /* 0x000000c008067812 */ /* 0x000fe200078ec0ff */
[----:B------:R-:W-:Y:S01]  /*bf30*/  IMAD.IADD R8, R17, 0x1, -R9 ;  /* 0x0000000111087824 */ /* 0x000fe200078e0a09 */
[----:B------:R-:W-:Y:S01]  /*bf40*/  LEA.HI R11, R11, R10, RZ, 0x2 ;  /* 0x0000000a0b0b7211 */ /* 0x000fe200078f10ff */
[----:B------:R-:W-:Y:S01]  /*bf50*/  IMAD.SHL.U32 R10, R10, 0x8, RZ ;  /* 0x000000080a0a7824 */ /* 0x000fe200078e00ff */
[----:B------:R-:W-:Y:S02]  /*bf60*/  LOP3.LUT R7, R7, 0xffffff00, RZ, 0xc0, !PT ;  /* 0xffffff0007077812 */ /* 0x000fe400078ec0ff */
[----:B------:R-:W-:Y:S02]  /*bf70*/  LOP3.LUT R9, R6, 0x18, R66, 0xf8, !PT ;  /* 0x0000001806097812 */ /* 0x000fe400078ef842 */
[----:B------:R-:W-:-:S02]  /*bf80*/  SHF.R.U32.HI R12, RZ, 0x3, R6 ;  /* 0x00000003ff0c7819 */ /* 0x000fc40000011606 */
[----:B------:R-:W-:Y:S02]  /*bf90*/  LEA R7, R8, R7, 0x5 ;  /* 0x0000000708077211 */ /* 0x000fe400078e28ff */
[----:B------:R-:W-:Y:S01]  /*bfa0*/  LOP3.LUT R8, R6, 0x18, R10, 0xf8, !PT ;  /* 0x0000001806087812 */ /* 0x000fe200078ef80a */
[----:B------:R-:W-:Y:S01]  /*bfb0*/  IMAD.SHL.U32 R6, R11, 0x400, RZ ;  /* 0x000004000b067824 */ /* 0x000fe200078e00ff */
[-C--:B------:R-:W-:Y:S02]  /*bfc0*/  LOP3.LUT R9, R9, R12.reuse, RZ, 0x3c, !PT ;  /* 0x0000000c09097212 */ /* 0x080fe400078e3cff */
[----:B------:R-:W-:Y:S02]  /*bfd0*/  LOP3.LUT R8, R8, R12, RZ, 0x3c, !PT ;  /* 0x0000000c08087212 */ /* 0x000fe400078e3cff */
[----:B------:R-:W-:Y:S01]  /*bfe0*/  LOP3.LUT R6, R6, 0x7ffff000, RZ, 0xc0, !PT ;  /* 0x7ffff00006067812 */ /* 0x000fe200078ec0ff */
[----:B------:R-:W-:-:S03]  /*bff0*/  IMAD.IADD R9, R7, 0x1, R9 ;  /* 0x0000000107097824 */ /* 0x000fc600078e0209 */
[----:B------:R-:W-:Y:S01]  /*c000*/  IADD3 R6, R8, R6, R7 ;  /* 0x0000000608067210 */ /* 0x000fe20007ffe007 */
[----:B------:R-:W-:Y:S01]  /*c010*/  IMAD.U32 R7, R53, 0x10000, RZ ;  /* 0x0001000035077824 */ /* 0x000fe200078e00ff */
[----:B------:R-:W-:-:S03]  /*c020*/  SHF.L.U32 R34, R9, 0x1, RZ ;  /* 0x0000000109227819 */ /* 0x000fc600000006ff */
[----:B------:R-:W-:Y:S01]  /*c030*/  IMAD.SHL.U32 R32, R6, 0x2, RZ ;  /* 0x0000000206207824 */ /* 0x000fe200078e00ff */
[----:B------:R-:W-:Y:S01]  /*c040*/  LOP3.LUT R6, R37, 0xffff0000, RZ, 0xc0, !PT ;  /* 0xffff000025067812 */ /* 0x000fe200078ec0ff */
[----:B------:R-:W1:Y:S04]  /*c050*/  LDS.128 R12, [R34+0x6100] ;  /* 0x00610000220c7984 */ /* 0x000e680000000c00 */
[----:B------:R-:W2:Y:S01]  /*c060*/  LDS.128 R8, [R32+0x6100] ;  /* 0x0061000020087984 */ /* 0x000ea20000000c00 */
[C---:B-1----:R-:W-:Y:S01]  /*c070*/  SHF.L.U32 R23, R13.reuse, 0x10, RZ ;  /* 0x000000100d177819 */ /* 0x042fe200000006ff */
[----:B------:R-:W-:Y:S01]  /*c080*/  IMAD.U32 R19, R12, 0x10000, RZ ;  /* 0x000100000c137824 */ /* 0x000fe200078e00ff */
[----:B------:R-:W-:Y:S01]  /*c090*/  LOP3.LUT R28, R13, 0xffff0000, RZ, 0xc0, !PT ;  /* 0xffff00000d1c7812 */ /* 0x000fe200078ec0ff */
[----:B------:R-:W-:Y:S01]  /*c0a0*/  IMAD.U32 R16, R14, 0x10000, RZ ;  /* 0x000100000e107824 */ /* 0x000fe200078e00ff */
[----:B------:R-:W-:Y:S01]  /*c0b0*/  LOP3.LUT R22, R12, 0xffff0000, RZ, 0xc0, !PT ;  /* 0xffff00000c167812 */ /* 0x000fe200078ec0ff */
[----:B--2---:R-:W-:Y:S01]  /*c0c0*/  IMAD.U32 R12, R10, 0x10000, RZ ;  /* 0x000100000a0c7824 */ /* 0x004fe200078e00ff */
[----:B------:R-:W-:Y:S01]  /*c0d0*/  SHF.L.U32 R13, R37, 0x10, RZ ;  /* 0x00000010250d7819 */ /* 0x000fe200000006ff */
[C---:B------:R-:W-:Y:S01]  /*c0e0*/  IMAD.U32 R26, R15.reuse, 0x10000, RZ ;  /* 0x000100000f1a7824 */ /* 0x040fe200078e00ff */
[----:B------:R-:W-:Y:S01]  /*c0f0*/  LOP3.LUT R18, R14, 0xffff0000, RZ, 0xc0, !PT ;  /* 0xffff00000e127812 */ /* 0x000fe200078ec0ff */
[----:B------:R-:W-:Y:S01]  /*c100*/  IMAD.U32 R14, R8, 0x10000, RZ ;  /* 0x00010000080e7824 */ /* 0x000fe200078e00ff */
[----:B------:R-:W-:-:S02]  /*c110*/  LOP3.LUT R27, R15, 0xffff0000, RZ, 0xc0, !PT ;  /* 0xffff00000f1b7812 */ /* 0x000fc400078ec0ff */
[----:B------:R-:W-:Y:S01]  /*c120*/  LOP3.LUT R15, R8, 0xffff0000, RZ, 0xc0, !PT ;  /* 0xffff0000080f7812 */ /* 0x000fe200078ec0ff */
[-C--:B------:R-:W-:Y:S01]  /*c130*/  FMUL.FTZ R8, R13, R12.reuse ;  /* 0x0000000c0d087220 */ /* 0x080fe20000410000 */
[----:B------:R-:W-:Y:S01]  /*c140*/  LOP3.LUT R10, R10, 0xffff0000, RZ, 0xc0, !PT ;  /* 0xffff00000a0a7812 */ /* 0x000fe200078ec0ff */
[----:B------:R-:W-:Y:S01]  /*c150*/  FMUL.FTZ R12, R7, R12 ;  /* 0x0000000c070c7220 */ /* 0x000fe20000410000 */
[----:B------:R-:W-:Y:S01]  /*c160*/  SHF.L.U32 R20, R11, 0x10, RZ ;  /* 0x000000100b147819 */ /* 0x000fe200000006ff */
[-C--:B------:R-:W-:Y:S01]  /*c170*/  FFMA.FTZ R37, R7, R16.reuse, -R8 ;  /* 0x0000001007257223 */ /* 0x080fe20000010808 */
[----:B------:R-:W-:Y:S01]  /*c180*/  LOP3.LUT R7, R53, 0xffff0000, RZ, 0xc0, !PT ;  /* 0xffff000035077812 */ /* 0x000fe200078ec0ff */
[----:B------:R-:W-:Y:S01]  /*c190*/  FFMA.FTZ R36, R13, R16, R12 ;  /* 0x000000100d247223 */ /* 0x000fe2000001000c */
[----:B------:R-:W-:Y:S01]  /*c1a0*/  LOP3.LUT R24, R11, 0xffff0000, RZ, 0xc0, !PT ;  /* 0xffff00000b187812 */ /* 0x000fe200078ec0ff */
[-C--:B------:R-:W-:Y:S01]  /*c1b0*/  FMUL.FTZ R11, R6, R10.reuse ;  /* 0x0000000a060b7220 */ /* 0x080fe20000410000 */
[----:B------:R-:W-:Y:S01]  /*c1c0*/  SHF.L.U32 R21, R9, 0x10, RZ ;  /* 0x0000001009157819 */ /* 0x000fe200000006ff */
[----:B------:R-:W-:Y:S01]  /*c1d0*/  FMUL.FTZ R10, R7, R10 ;  /* 0x0000000a070a7220 */ /* 0x000fe20000410000 */
        /* <DEDUP_REMOVED lines=10> */
[-C--:B------:R-:W-:Y:S01]  /*c280*/  FFMA.FTZ R31, R8, R19.reuse, -R7 ;  /* 0x00000013081f7223 */ /* 0x080fe20000010807 */
[----:B------:R-:W-:Y:S01]  /*c290*/  SHF.L.U32 R7, R39, 0x10, RZ ;  /* 0x0000001027077819 */ /* 0x000fe200000006ff */
[----:B------:R-:W-:Y:S02]  /*c2a0*/  FFMA.FTZ R30, R9, R19, R11 ;  /* 0x00000013091e7223 */ /* 0x000fe4000001000b */
[-C--:B------:R-:W-:Y:S02]  /*c2b0*/  FMUL.FTZ R9, R12, R15.reuse ;  /* 0x0000000f0c097220 */ /* 0x080fe40000410000 */
[----:B------:R-:W-:-:S02]  /*c2c0*/  FMUL.FTZ R13, R6, R15 ;  /* 0x0000000f060d7220 */ /* 0x000fc40000410000 */
[----:B------:R-:W-:Y:S02]  /*c2d0*/  IMAD.U32 R8, R52, 0x10000, RZ ;  /* 0x0001000034087824 */ /* 0x000fe400078e00ff */
[----:B------:R-:W-:Y:S02]  /*c2e0*/  IMAD.U32 R10, R40, 0x10000, RZ ;  /* 0x00010000280a7824 */ /* 0x000fe400078e00ff */
[-C--:B------:R-:W-:Y:S01]  /*c2f0*/  FFMA.FTZ R29, R6, R22.reuse, -R9 ;  /* 0x00000016061d7223 */ /* 0x080fe20000010809 */
[----:B------:R-:W-:Y:S01]  /*c300*/  SHF.L.U32 R6, R48, 0x10, RZ ;  /* 0x0000001030067819 */ /* 0x000fe200000006ff */
[-C--:B------:R-:W-:Y:S02]  /*c310*/  FMUL.FTZ R11, R7, R21.reuse ;  /* 0x00000015070b7220 */ /* 0x080fe40000410000 */
[----:B------:R-:W-:Y:S02]  /*c320*/  FFMA.FTZ R22, R12, R22, R13 ;  /* 0x000000160c167223 */ /* 0x000fe4000001000d */
[----:B------:R-:W-:-:S02]  /*c330*/  FMUL.FTZ R9, R8, R21 ;  /* 0x0000001508097220 */ /* 0x000fc40000410000 */
[-C--:B------:R-:W-:Y:S02]  /*c340*/  FMUL.FTZ R12, R10, R20.reuse ;  /* 0x000000140a0c7220 */ /* 0x080fe40000410000 */
[-C--:B------:R-:W-:Y:S01]  /*c350*/  FFMA.FTZ R21, R8, R23.reuse, -R11 ;  /* 0x0000001708157223 */ /* 0x080fe2000001080b */
[----:B------:R-:W-:Y:S01]  /*c360*/  LOP3.LUT R8, R48, 0xffff0000, RZ, 0xc0, !PT ;  /* 0xffff000030087812 */ /* 0x000fe200078ec0ff */
[----:B------:R-:W-:Y:S01]  /*c370*/  FFMA.FTZ R19, R7, R23, R9 ;  /* 0x0000001707137223 */ /* 0x000fe20000010009 */
[----:B------:R-:W-:Y:S01]  /*c380*/  LOP3.LUT R7, R39, 0xffff0000, RZ, 0xc0, !PT ;  /* 0xffff000027077812 */ /* 0x000fe200078ec0ff */
[----:B------:R-:W-:Y:S01]  /*c390*/  FMUL.FTZ R11, R6, R20 ;  /* 0x00000014060b7220 */ /* 0x000fe20000410000 */
[----:B------:R-:W-:Y:S01]  /*c3a0*/  LOP3.LUT R9, R52, 0xffff0000, RZ, 0xc0, !PT ;  /* 0xffff000034097812 */ /* 0x000fe200078ec0ff */
[-C--:B------:R-:W-:Y:S01]  /*c3b0*/  FFMA.FTZ R18, R6, R26.reuse, -R12 ;  /* 0x0000001a06127223 */ /* 0x080fe2000001080c */
[----:B------:R-:W-:Y:S01]  /*c3c0*/  LOP3.LUT R6, R40, 0xffff0000, RZ, 0xc0, !PT ;  /* 0xffff000028067812 */ /* 0x000fe200078ec0ff */
[----:B------:R-:W-:-:S02]  /*c3d0*/  FFMA.FTZ R16, R10, R26, R11 ;  /* 0x0000001a0a107223 */ /* 0x000fc4000001000b */
[-C--:B------:R-:W-:Y:S02]  /*c3e0*/  FMUL.FTZ R13, R7, R25.reuse ;  /* 0x00000019070d7220 */ /* 0x080fe40000410000 */
[-C--:B------:R-:W-:Y:S02]  /*c3f0*/  FMUL.FTZ R11, R6, R24.reuse ;  /* 0x00000018060b7220 */ /* 0x080fe40000410000 */
[C---:B------:R-:W-:Y:S02]  /*c400*/  FMUL.FTZ R12, R9.reuse, R25 ;  /* 0x00000019090c7220 */ /* 0x040fe40000410000 */
[C---:B------:R-:W-:Y:S02]  /*c410*/  FMUL.FTZ R10, R8.reuse, R24 ;  /* 0x00000018080a7220 */ /* 0x040fe40000410000 */
[----:B------:R-:W-:Y:S02]  /*c420*/  FFMA.FTZ R13, R9, R28, -R13 ;  /* 0x0000001c090d7223 */ /* 0x000fe4000001080d */
        /* <DEDUP_REMOVED lines=12> */
.L_x_135:
[----:B------:R-:W-:Y:S05]  /*c4f0*/  BSYNC B0 ;  /* 0x0000000000007941 */ /* 0x000fea0003800000 */
.L_x_134:
[----:B------:R-:W-:Y:S01]  /*c500*/  IADD3 R6, R66, 0x10, RZ ;  /* 0x0000001042067810 */ /* 0x000fe20007ffe0ff */
[----:B------:R-:W-:Y:S03]  /*c510*/  BSSY B0, `(.L_x_136) ;  /* 0x000006f000007945 */ /* 0x000fe60003800000 */
[----:B------:R-:W-:-:S13]  /*c520*/  ISETP.GE.AND P0, PT, R6, c[0x0][0x27c], PT ;  /* 0x00009f0006007a0c */ /* 0x000fda0003f06270 */
[----:B------:R-:W-:Y:S05]  /*c530*/  @P0 BRA `(.L_x_137) ;  /* 0x000006c000000947 */ /* 0x000fea0003800000 */
[----:B------:R-:W-:Y:S01]  /*c540*/  SHF.R.S32.HI R7, RZ, 0x1f, R6 ;  /* 0x0000001fff077819 */ /* 0x000fe20000011406 */
[----:B-1----:R-:W-:Y:S01]  /*c550*/  IMAD.MOV.U32 R13, RZ, RZ, c[0x0][0x27c] ;  /* 0x00009f00ff0d7624 */ /* 0x002fe200078e00ff */
[----:B------:R-:W-:Y:S02]  /*c560*/  SHF.R.S32.HI R9, RZ, 0x1f, R17 ;  /* 0x0000001fff097819 */ /* 0x000fe40000011411 */
[CC--:B------:R-:W-:Y:S02]  /*c570*/  LEA.HI R8, R7.reuse, R6.reuse, RZ, 0x3 ;  /* 0x0000000607087211 */ /* 0x0c0fe400078f18ff */
[----:B------:R-:W-:Y:S02]  /*c580*/  LEA.HI R12, R7, R6, RZ, 0x5 ;  /* 0x00000006070c7211 */ /* 0x000fe400078f28ff */
[-C--:B------:R-:W-:Y:S02]  /*c590*/  LEA.HI R11, R17, R17.reuse, RZ, 0x1 ;  /* 0x00000011110b7211 */ /* 0x080fe400078f08ff */
[----:B------:R-:W-:-:S02]  /*c5a0*/  LEA.HI R6, R9, R17, RZ, 0x3 ;  /* 0x0000001109067211 */ /* 0x000fc400078f18ff */
[----:B------:R-:W-:Y:S01]  /*c5b0*/  SHF.R.S32.HI R7, RZ, 0x3, R8 ;  /* 0x00000003ff077819 */ /* 0x000fe20000011408 */
[C---:B------:R-:W-:Y:S01]  /*c5c0*/  IMAD.SHL.U32 R10, R11.reuse, 0x20, RZ ;  /* 0x000000200b0a7824 */ /* 0x040fe200078e00ff */
[----:B------:R-:W-:Y:S01]  /*c5d0*/  LOP3.LUT R11, R11, 0x7fffffe, RZ, 0xc0, !PT ;  /* 0x07fffffe0b0b7812 */ /* 0x000fe200078ec0ff */
[----:B------:R-:W-:Y:S01]  /*c5e0*/  IMAD.SHL.U32 R9, R6, 0x20, RZ ;  /* 0x0000002006097824 */ /* 0x000fe200078e00ff */
[----:B------:R-:W-:Y:S02]  /*c5f0*/  LEA.HI R7, R13, R7, RZ, 0x1d ;  /* 0x000000070d077211 */ /* 0x000fe400078fe8ff */
[----:B------:R-:W-:Y:S01]  /*c600*/  LOP3.LUT R6, R10, 0xc0, RZ, 0xc0, !PT ;  /* 0x000000c00a067812 */ /* 0x000fe200078ec0ff */
[----:B------:R-:W-:Y:S01]  /*c610*/  IMAD.SHL.U32 R10, R12, 0x80, RZ ;  /* 0x000000800c0a7824 */ /* 0x000fe200078e00ff */
[----:B------:R-:W-:Y:S02]  /*c620*/  IADD3 R11, R17, -R11, RZ ;  /* 0x8000000b110b7210 */ /* 0x000fe40007ffe0ff */
[----:B------:R-:W-:-:S02]  /*c630*/  LOP3.LUT R9, R9, 0xffffff00, RZ, 0xc0, !PT ;  /* 0xffffff0009097812 */ /* 0x000fc400078ec0ff */
[----:B------:R-:W-:Y:S02]  /*c640*/  LOP3.LUT R12, R6, 0x18, R8, 0xf8, !PT ;  /* 0x00000018060c7812 */ /* 0x000fe400078ef808 */
[----:B------:R-:W-:Y:S01]  /*c650*/  SHF.R.S32.HI R8, RZ, 0x1f, R7 ;  /* 0x0000001fff087819 */ /* 0x000fe20000011407 */
[----:B------:R-:W-:Y:S01]  /*c660*/  IMAD R16, R11, 0x20, R9 ;  /* 0x000000200b107824 */ /* 0x000fe200078e0209 */
[----:B------:R-:W-:Y:S01]  /*c670*/  SHF.R.U32.HI R13, RZ, 0x3, R6 ;  /* 0x00000003ff0d7819 */ /* 0x000fe20000011606 */
[----:B------:R-:W-:Y:S01]  /*c680*/  IMAD.SHL.U32 R11, R7, 0x8, RZ ;  /* 0x00000008070b7824 */ /* 0x000fe200078e00ff */
[----:B------:R-:W-:Y:S02]  /*c690*/  LEA.HI R7, R8, R7, RZ, 0x2 ;  /* 0x0000000708077211 */ /* 0x000fe400078f10ff */
[----:B------:R-:W-:Y:S02]  /*c6a0*/  LOP3.LUT R9, R10, 0x7ffff000, RZ, 0xc0, !PT ;  /* 0x7ffff0000a097812 */ /* 0x000fe400078ec0ff */
[----:B------:R-:W-:-:S02]  /*c6b0*/  LOP3.LUT R8, R6, 0x18, R11, 0xf8, !PT ;  /* 0x0000001806087812 */ /* 0x000fc400078ef80b */
[----:B------:R-:W-:Y:S02]  /*c6c0*/  SHF.L.U32 R6, R7, 0xa, RZ ;  /* 0x0000000a07067819 */ /* 0x000fe400000006ff */
[-C--:B------:R-:W-:Y:S02]  /*c6d0*/  LOP3.LUT R10, R12, R13.reuse, RZ, 0x3c, !PT ;  /* 0x0000000d0c0a7212 */ /* 0x080fe400078e3cff */
[----:B------:R-:W-:Y:S02]  /*c6e0*/  LOP3.LUT R8, R8, R13, RZ, 0x3c, !PT ;  /* 0x0000000d08087212 */ /* 0x000fe400078e3cff */
[----:B------:R-:W-:Y:S02]  /*c6f0*/  LOP3.LUT R6, R6, 0x7ffff000, RZ, 0xc0, !PT ;  /* 0x7ffff00006067812 */ /* 0x000fe400078ec0ff */
[----:B------:R-:W-:Y:S02]  /*c700*/  IADD3 R9, R10, R16, R9 ;  /* 0x000000100a097210 */ /* 0x000fe40007ffe009 */
[----:B------:R-:W-:-:S02]  /*c710*/  IADD3 R6, R8, R6, R16 ;  /* 0x0000000608067210 */ /* 0x000fc40007ffe010 */
[----:B------:R-:W-:Y:S01]  /*c720*/  SHF.L.U32 R7, R45, 0x10, RZ ;  /* 0x000000102d077819 */ /* 0x000fe200000006ff */
[----:B------:R-:W-:Y:S02]  /*c730*/  IMAD.SHL.U32 R35, R9, 0x2, RZ ;  /* 0x0000000209237824 */ /* 0x000fe400078e00ff */
[----:B------:R-:W-:Y:S01]  /*c740*/  IMAD.SHL.U32 R32, R6, 0x2, RZ ;  /* 0x0000000206207824 */ /* 0x000fe200078e00ff */
[----:B------:R-:W-:Y:S02]  /*c750*/  LOP3.LUT R6, R41, 0xffff0000, RZ, 0xc0, !PT ;  /* 0xffff000029067812 */ /* 0x000fe400078ec0ff */
[----:B------:R-:W1:Y:S04]  /*c760*/  LDS.128 R12, [R35+0x6100] ;  /* 0x00610000230c7984 */ /* 0x000e680000000c00 */
[----:B------:R-:W2:Y:S01]  /*c770*/  LDS.128 R8, [R32+0x6100] ;  /* 0x0061000020087984 */ /* 0x000ea20000000c00 */
[C---:B-1----:R-:W-:Y:S01]  /*c780*/  IMAD.U32 R19, R12.reuse, 0x10000, RZ ;  /* 0x000100000c137824 */ /* 0x042fe200078e00ff */
[----:B------:R-:W-:Y:S01]  /*c790*/  LOP3.LUT R22, R12, 0xffff0000, RZ, 0xc0, !PT ;  /* 0xffff00000c167812 */ /* 0x000fe200078ec0ff */
[----:B------:R-:W-:Y:S01]  /*c7a0*/  IMAD.U32 R16, R14, 0x10000, RZ ;  /* 0x000100000e107824 */ /* 0x000fe200078e00ff */
[----:B------:R-:W-:Y:S01]  /*c7b0*/  SHF.L.U32 R23, R13, 0x10, RZ ;  /* 0x000000100d177819 */ /* 0x000fe200000006ff */
[----:B------:R-:W-:Y:S01]  /*c7c0*/  IMAD.U32 R26, R15, 0x10000, RZ ;  /* 0x000100000f1a7824 */ /* 0x000fe200078e00ff */
[----:B------:R-:W-:Y:S01]  /*c7d0*/  LOP3.LUT R29, R13, 0xffff0000, RZ, 0xc0, !PT ;  /* 0xffff00000d1d7812 */ /* 0x000fe200078ec0ff */
[----:B------:R-:W-:Y:S01]  /*c7e0*/  IMAD.U32 R13, R41, 0x10000, RZ ;  /* 0x00010000290d7824 */ /* 0x000fe200078e00ff */
[----:B--2---:R-:W-:Y:S01]  /*c7f0*/  SHF.L.U32 R12, R10, 0x10, RZ ;  /* 0x000000100a0c7819 */ /* 0x004fe200000006ff */
[----:B------:R-:W-:Y:S01]  /*c800*/  IMAD.U32 R20, R11, 0x10000, RZ ;  /* 0x000100000b147824 */ /* 0x000fe200078e00ff */
[----:B------:R-:W-:Y:S01]  /*c810*/  LOP3.LUT R18, R14, 0xffff0000, RZ, 0xc0, !PT ;  /* 0xffff00000e127812 */ /* 0x000fe200078ec0ff */
[C---:B------:R-:W-:Y:S01]  /*c820*/  IMAD.U32 R14, R8.reuse, 0x10000, RZ ;  /* 0x00010000080e7824 */ /* 0x040fe200078e00ff */
[----:B------:R-:W-:Y:S01]  /*c830*/  LOP3.LUT R28, R15, 0xffff0000, RZ, 0xc0, !PT ;  /* 0xffff00000f1c7812 */ /* 0x000fe200078ec0ff */
[----:B------:R-:W-:Y:S01]  /*c840*/  IMAD.U32 R21, R9, 0x10000, RZ ;  /* 0x0001000009157824 */ /* 0x000fe200078e00ff */
[----:B------:R-:W-:Y:S01]  /*c850*/  LOP3.LUT R15, R8, 0xffff0000, RZ, 0xc0, !PT ;  /* 0xffff0000080f7812 */ /* 0x000fe200078ec0ff */
[-C--:B------:R-:W-:Y:S01]  /*c860*/  FMUL.FTZ R8, R13, R12.reuse ;  /* 0x0000000c0d087220 */ /* 0x080fe20000410000 */
[----:B------:R-:W-:Y:S01]  /*c870*/  LOP3.LUT R10, R10, 0xffff0000, RZ, 0xc0, !PT ;  /* 0xffff00000a0a7812 */ /* 0x000fe200078ec0ff */
[----:B------:R-:W-:Y:S01]  /*c880*/  FMUL.FTZ R12, R7, R12 ;  /* 0x0000000c070c7220 */ /* 0x000fe20000410000 */
[----:B------:R-:W-:Y:S01]  /*c890*/  LOP3.LUT R24, R11, 0xffff0000, RZ, 0xc0, !PT ;  /* 0xffff00000b187812 */ /* 0x000fe200078ec0ff */
[----:B------:R-:W-:Y:S01]  /*c8a0*/  FFMA.FTZ R37, R7, R16, -R8 ;  /* 0x0000001007257223 */ /* 0x000fe20000010808 */
[----:B------:R-:W-:Y:S01]  /*c8b0*/  LOP3.LUT R7, R45, 0xffff0000, RZ, 0xc0, !PT ;  /* 0xffff00002d077812 */ /* 0x000fe200078ec0ff */
[----:B------:R-:W-:Y:S01]  /*c8c0*/  FMUL.FTZ R11, R6, R10 ;  /* 0x0000000a060b7220 */ /* 0x000fe20000410000 */
[----:B------:R-:W-:Y:S01]  /*c8d0*/  SHF.L.U32 R8, R49, 0x10, RZ ;  /* 0x0000001031087819 */ /* 0x000fe200000006ff */
[----:B------:R-:W-:Y:S01]  /*c8e0*/  FFMA.FTZ R36, R13, R16, R12 ;  /* 0x000000100d247223 */ /* 0x000fe2000001000c */
[----:B------:R-:W-:Y:S01]  /*c8f0*/  LOP3.LUT R25, R9, 0xffff0000, RZ, 0xc0, !PT ;  /* 0xffff000009197812 */ /* 0x000fe200078ec0ff */
[----:B------:R-:W-:Y:S01]  /*c900*/  FMUL.FTZ R10, R7, R10 ;  /* 0x0000000a070a7220 */ /* 0x000fe20000410000 */
[C---:B------:R-:W-:Y:S01]  /*c910*/  LOP3.LUT R12, R42.reuse, 0xffff0000, RZ, 0xc0, !PT ;  /* 0xffff00002a0c7812 */ /* 0x040fe200078ec0ff */
[----:B------:R-:W-:-:S02]  /*c920*/  IMAD.U32 R9, R42, 0x10000, RZ ;  /* 0x000100002a097824 */ /* 0x000fc400078e00ff */
[----:B------:R-:W-:Y:S02]  /*c930*/  FFMA.FTZ R34, R7, R18, -R11 ;  /* 0x0000001207227223 */ /* 0x000fe4000001080b */
[----:B------:R-:W-:Y:S02]  /*c940*/  FMUL.FTZ R11, R8, R14 ;  /* 0x0000000e080b7220 */ /* 0x000fe40000410000 */
[----:B------:R-:W-:Y:S01]  /*c950*/  FFMA.FTZ R33, R6, R18, R10 ;  /* 0x0000001206217223 */ /* 0x000fe2000001000a */
[----:B------:R-:W-:Y:S01]  /*c960*/  LOP3.LUT R6, R49, 0xffff0000, RZ, 0xc0, !PT ;  /* 0xffff000031067812 */ /* 0x000fe200078ec0ff */
[C---:B------:R-:W-:Y:S01]  /*c970*/  FMUL.FTZ R7, R9.reuse, R14 ;  /* 0x0000000e09077220 */ /* 0x040fe20000410000 */
[----:B------:R-:W-:Y:S01]  /*c980*/  SHF.L.U32 R10, R44, 0x10, RZ ;  /* 0x000000102c0a7819 */ /* 0x000fe200000006ff */
[----:B------:R-:W-:Y:S01]  /*c990*/  FFMA.FTZ R30, R9, R19, R11 ;  /* 0x00000013091e7223 */ /* 0x000fe2000001000b */
[----:B------:R-:W-:Y:S01]  /*c9a0*/  F2FP.BF16.PACK_AB R14, R34, R37 ;  /* 0x00000025220e723e */ /* 0x000fe200000010ff */
[----:B------:R-:W-:-:S02]  /*c9b0*/  FFMA.FTZ R31, R8, R19, -R7 ;  /* 0x00000013081f7223 */ /* 0x000fc40000010807 */
[-C--:B------:R-:W-:Y:S02]  /*c9c0*/  FMUL.FTZ R9, R12, R15.reuse ;  /* 0x0000000f0c097220 */ /* 0x080fe40000410000 */
[----:B------:R-:W-:Y:S02]  /*c9d0*/  IMAD.U32 R7, R43, 0x10000, RZ ;  /* 0x000100002b077824 */ /* 0x000fe400078e00ff */
[----:B------:R-:W-:Y:S02]  /*c9e0*/  FMUL.FTZ R13, R6, R15 ;  /* 0x0000000f060d7220 */ /* 0x000fe40000410000 */
[----:B------:R-:W-:Y:S02]  /*c9f0*/  IMAD.U32 R8, R50, 0x10000, RZ ;  /* 0x0001000032087824 */ /* 0x000fe400078e00ff */
[----:B------:R-:W-:Y:S02]  /*ca00*/  FFMA.FTZ R27, R6, R22, -R9 ;  /* 0x00000016061b7223 */ /* 0x000fe40000010809 */
[----:B------:R-:W-:-:S02]  /*ca10*/  FMUL.FTZ R11, R7, R21 ;  /* 0x00000015070b7220 */ /* 0x000fc40000410000 */
[----:B------:R-:W-:Y:S02]  /*ca20*/  FFMA.FTZ R22, R12, R22, R13 ;  /* 0x000000160c167223 */ /* 0x000fe4000001000d */
[----:B------:R-:W-:Y:S02]  /*ca30*/  IMAD.U32 R6, R46, 0x10000, RZ ;  /* 0x000100002e067824 */ /* 0x000fe400078e00ff */
[----:B------:R-:W-:Y:S02]  /*ca40*/  FMUL.FTZ R9, R8, R21 ;  /* 0x0000001508097220 */ /* 0x000fe40000410000 */
        /* <DEDUP_REMOVED lines=14> */
[-C--:B------:R-:W-:Y:S02]  /*cb30*/  FFMA.FTZ R13, R9, R29.reuse, -R13 ;  /* 0x0000001d090d7223 */ /* 0x080fe4000001080d */
        /* <DEDUP_REMOVED lines=12> */
.L_x_137:
[----:B------:R-:W-:Y:S05]  /*cc00*/  BSYNC B0 ;  /* 0x0000000000007941 */ /* 0x000fea0003800000 */
.L_x_136:
[----:B------:R-:W-:-:S04]  /*cc10*/  IADD3 R6, R66, 0x20, RZ ;  /* 0x0000002042067810 */ /* 0x000fc80007ffe0ff */
[----:B------:R-:W-:-:S13]  /*cc20*/  ISETP.GE.AND P0, PT, R6, c[0x0][0x27c], PT ;  /* 0x00009f0006007a0c */ /* 0x000fda0003f06270 */
[----:B------:R-:W-:Y:S05]  /*cc30*/  @P0 BRA `(.L_x_115) ;  /* 0x000006c000000947 */ /* 0x000fea0003800000 */
[----:B-1----:R-:W-:Y:S01]  /*cc40*/  SHF.R.S32.HI R12, RZ, 0x1f, R6 ;  /* 0x0000001fff0c7819 */ /* 0x002fe20000011406 */
[----:B------:R-:W-:Y:S01]  /*cc50*/  IMAD.MOV.U32 R13, RZ, RZ, c[0x0][0x27c] ;  /* 0x00009f00ff0d7624 */ /* 0x000fe200078e00ff */
[----:B------:R-:W-:Y:S02]  /*cc60*/  SHF.R.S32.HI R7, RZ, 0x1f, R17 ;  /* 0x0000001fff077819 */ /* 0x000fe40000011411 */
[-C--:B------:R-:W-:Y:S02]  /*cc70*/  LEA.HI R9, R17, R17.reuse, RZ, 0x1 ;  /* 0x0000001111097211 */ /* 0x080fe400078f08ff */
[CC--:B------:R-:W-:Y:S02]  /*cc80*/  LEA.HI R8, R12.reuse, R6.reuse, RZ, 0x3 ;  /* 0x000000060c087211 */ /* 0x0c0fe400078f18ff */
[----:B------:R-:W-:Y:S02]  /*cc90*/  LEA.HI R12, R12, R6, RZ, 0x5 ;  /* 0x000000060c0c7211 */ /* 0x000fe400078f28ff */
[----:B------:R-:W-:-:S02]  /*cca0*/  LEA.HI R6, R7, R17, RZ, 0x3 ;  /* 0x0000001107067211 */ /* 0x000fc400078f18ff */
[C---:B------:R-:W-:Y:S01]  /*ccb0*/  LOP3.LUT R7, R9.reuse, 0x7fffffe, RZ, 0xc0, !PT ;  /* 0x07fffffe09077812 */ /* 0x040fe200078ec0ff */
[----:B------:R-:W-:Y:S01]  /*ccc0*/  IMAD.SHL.U32 R9, R9, 0x20, RZ ;  /* 0x0000002009097824 */ /* 0x000fe200078e00ff */
[----:B------:R-:W-:Y:S01]  /*ccd0*/  SHF.R.S32.HI R11, RZ, 0x3, R8 ;  /* 0x00000003ff0b7819 */ /* 0x000fe20000011408 */
[----:B------:R-:W-:Y:S01]  /*cce0*/  IMAD.SHL.U32 R10, R6, 0x20, RZ ;  /* 0x00000020060a7824 */ /* 0x000fe200078e00ff */
[----:B------:R-:W-:Y:S02]  /*ccf0*/  IADD3 R16, R17, -R7, RZ ;  /* 0x8000000711107210 */ /* 0x000fe40007ffe0ff */
[----:B------:R-:W-:Y:S02]  /*cd00*/  LOP3.LUT R6, R9, 0xc0, RZ, 0xc0, !PT ;  /* 0x000000c009067812 */ /* 0x000fe400078ec0ff */
[----:B------:R-:W-:Y:S01]  /*cd10*/  LEA.HI R7, R13, R11, RZ, 0x1d ;  /* 0x0000000b0d077211 */ /* 0x000fe200078fe8ff */
[----:B------:R-:W-:Y:S01]  /*cd20*/  IMAD.SHL.U32 R11, R12, 0x80, RZ ;  /* 0x000000800c0b7824 */ /* 0x000fe200078e00ff */
[----:B------:R-:W-:-:S02]  /*cd30*/  LOP3.LUT R9, R10, 0xffffff00, RZ, 0xc0, !PT ;  /* 0xffffff000a097812 */ /* 0x000fc400078ec0ff */
[----:B------:R-:W-:Y:S02]  /*cd40*/  LOP3.LUT R10, R6, 0x18, R8, 0xf8, !PT ;  /* 0x00000018060a7812 */ /* 0x000fe400078ef808 */
[----:B------:R-:W-:Y:S01]  /*cd50*/  SHF.R.U32.HI R12, RZ, 0x3, R6 ;  /* 0x00000003ff0c7819 */ /* 0x000fe20000011606 */
[----:B------:R-:W-:Y:S01]  /*cd60*/  IMAD R16, R16, 0x20, R9 ;  /* 0x0000002010107824 */ /* 0x000fe200078e0209 */
[----:B------:R-:W-:Y:S02]  /*cd70*/  SHF.R.S32.HI R8, RZ, 0x1f, R7 ;  /* 0x0000001fff087819 */ /* 0x000fe40000011407 */
[----:B------:R-:W-:Y:S01]  /*cd80*/  LOP3.LUT R9, R10, R12, RZ, 0x3c, !PT ;  /* 0x0000000c0a097212 */ /* 0x000fe200078e3cff */
[----:B------:R-:W-:Y:S01]  /*cd90*/  IMAD.SHL.U32 R10, R7, 0x8, RZ ;  /* 0x00000008070a7824 */ /* 0x000fe200078e00ff */
[----:B------:R-:W-:Y:S02]  /*cda0*/  LEA.HI R7, R8, R7, RZ, 0x2 ;  /* 0x0000000708077211 */ /* 0x000fe400078f10ff */
[----:B------:R-:W-:-:S02]  /*cdb0*/  LOP3.LUT R11, R11, 0x7ffff000, RZ, 0xc0, !PT ;  /* 0x7ffff0000b0b7812 */ /* 0x000fc400078ec0ff */
[----:B------:R-:W-:Y:S02]  /*cdc0*/  LOP3.LUT R8, R6, 0x18, R10, 0xf8, !PT ;  /* 0x0000001806087812 */ /* 0x000fe400078ef80a */
[----:B------:R-:W-:Y:S02]  /*cdd0*/  SHF.L.U32 R6, R7, 0xa, RZ ;  /* 0x0000000a07067819 */ /* 0x000fe400000006ff */
        /* <DEDUP_REMOVED lines=37> */
[-C--:B------:R-:W-:Y:S02]  /*d030*/  FFMA.FTZ R33, R7, R17.reuse, -R11 ;  /* 0x0000001107217223 */ /* 0x080fe4000001080b */
[-C--:B------:R-:W-:Y:S02]  /*d040*/  FMUL.FTZ R11, R8, R14.reuse ;  /* 0x0000000e080b7220 */ /* 0x080fe40000410000 */
        /* <DEDUP_REMOVED lines=9> */
[C---:B------:R-:W-:Y:S02]  /*d0e0*/  FMUL.FTZ R13, R6.reuse, R15 ;  /* 0x0000000f060d7220 */ /* 0x040fe40000410000 */
[----:B------:R-:W-:Y:S02]  /*d0f0*/  IMAD.U32 R8, R63, 0x10000, RZ ;  /* 0x000100003f087824 */ /* 0x000fe400078e00ff */
[----:B------:R-:W-:Y:S02]  /*d100*/  FFMA.FTZ R26, R6, R21, -R9 ;  /* 0x00000015061a7223 */ /* 0x000fe40000010809 */
[----:B------:R-:W-:-:S02]  /*d110*/  FMUL.FTZ R11, R7, R20 ;  /* 0x00000014070b7220 */ /* 0x000fc40000410000 */
[----:B------:R-:W-:Y:S02]  /*d120*/  FFMA.FTZ R21, R12, R21, R13 ;  /* 0x000000150c157223 */ /* 0x000fe4000001000d */
[C---:B------:R-:W-:Y:S02]  /*d130*/  IMAD.U32 R6, R61.reuse, 0x10000, RZ ;  /* 0x000100003d067824 */ /* 0x040fe400078e00ff */
[----:B------:R-:W-:Y:S02]  /*d140*/  FMUL.FTZ R9, R8, R20 ;  /* 0x0000001408097220 */ /* 0x000fe40000410000 */
[-C--:B------:R-:W-:Y:S02]  /*d150*/  FMUL.FTZ R12, R10, R19.reuse ;  /* 0x000000130a0c7220 */ /* 0x080fe40000410000 */
[-C--:B------:R-:W-:Y:S01]  /*d160*/  FFMA.FTZ R20, R8, R22.reuse, -R11 ;  /* 0x0000001608147223 */ /* 0x080fe2000001080b */
[----:B------:R-:W-:Y:S01]  /*d170*/  LOP3.LUT R8, R61, 0xffff0000, RZ, 0xc0, !PT ;  /* 0xffff00003d087812 */ /* 0x000fe200078ec0ff */
[----:B------:R-:W-:Y:S01]  /*d180*/  FFMA.FTZ R18, R7, R22, R9 ;  /* 0x0000001607127223 */ /* 0x000fe20000010009 */
[----:B------:R-:W-:Y:S01]  /*d190*/  LOP3.LUT R7, R57, 0xffff0000, RZ, 0xc0, !PT ;  /* 0xffff000039077812 */ /* 0x000fe200078ec0ff */
[C---:B------:R-:W-:Y:S01]  /*d1a0*/  FMUL.FTZ R11, R6.reuse, R19 ;  /* 0x00000013060b7220 */ /* 0x040fe20000410000 */
        /* <DEDUP_REMOVED lines=21> */
.L_x_115:
[----:B------:R-:W-:Y:S05]  /*d300*/  BSYNC B2 ;  /* 0x0000000000027941 */ /* 0x000fea0003800000 */
.L_x_99:
[----:B-1----:R-:W-:Y:S01]  /*d310*/  IMAD R8, R70, c[0x0][0x208], RZ ;  /* 0x0000820046087a24 */ /* 0x002fe200078e02ff */
[----:B------:R-:W-:-:S04]  /*d320*/  DEPBAR.LE SB0, 0x0 ;  /* 0x000080000000791a */ /* 0x000fc80000000000 */
[----:B------:R-:W-:Y:S01]  /*d330*/  IMAD.WIDE.U32 R6, R251, c[0x0][0x208], RZ ;  /* 0x00008200fb067a25 */ /* 0x000fe200078e00ff */
[C---:B------:R-:W-:Y:S02]  /*d340*/  ISETP.GE.AND P2, PT, R176.reuse, c[0x0][0x1d4], PT ;  /* 0x00007500b0007a0c */ /* 0x040fe40003f46270 */
[----:B------:R-:W-:Y:S01]  /*d350*/  SHF.L.U32 R220, R3, 0x1, RZ ;  /* 0x0000000103dc7819 */ /* 0x000fe200000006ff */
[----:B------:R-:W-:Y:S01]  /*d360*/  IMAD R8, R251, c[0x0][0x20c], R8 ;  /* 0x00008300fb087a24 */ /* 0x000fe200078e0208 */
[----:B------:R-:W-:Y:S01]  /*d370*/  BAR.SYNC.DEFER_BLOCKING 0x0 ;  /* 0x0000000000007b1d */ /* 0x000fe20000010000 */
[----:B------:R-:W-:Y:S01]  /*d380*/  IMAD.WIDE R14, R176, 0x2, RZ ;  /* 0x00000002b00e7825 */ /* 0x000fe200078e02ff */
[----:B------:R-:W-:Y:S02]  /*d390*/  SHF.L.U32 R224, R0, 0x1, RZ ;  /* 0x0000000100e07819 */ /* 0x000fe400000006ff */
[----:B------:R-:W-:Y:S01]  /*d3a0*/  IADD3 R7, R7, R8, RZ ;  /* 0x0000000807077210 */ /* 0x000fe20007ffe0ff */
[----:B------:R-:W-:Y:S01]  /*d3b0*/  IMAD R8, R71, c[0x0][0x218], RZ ;  /* 0x0000860047087a24 */ /* 0x000fe200078e02ff */
[----:B------:R-:W-:-:S02]  /*d3c0*/  LEA R0, R2, R220, 0x1 ;  /* 0x000000dc02007211 */ /* 0x000fc400078e08ff */
[----:B------:R-:W-:Y:S01]  /*d3d0*/  LEA R225, R4, R224, 0x1 ;  /* 0x000000e004e17211 */ /* 0x000fe200078e08ff */
[----:B------:R-:W-:Y:S01]  /*d3e0*/  IMAD.WIDE.U32 R6, R248, c[0x0][0x218], R6 ;  /* 0x00008600f8067a25 */ /* 0x000fe200078e0006 */
[----:B------:R-:W-:Y:S02]  /*d3f0*/  SHF.L.U32 R226, R226, 0x1, RZ ;  /* 0x00000001e2e27819 */ /* 0x000fe400000006ff */
[----:B------:R-:W-:Y:S01]  /*d400*/  P2R R34, PR, RZ, 0x8 ;  /* 0x00000008ff227803 */ /* 0x000fe20000000000 */
[----:B------:R-:W-:Y:S01]  /*d410*/  IMAD R8, R248, c[0x0][0x21c], R8 ;  /* 0x00008700f8087a24 */ /* 0x000fe200078e0208 */
[----:B------:R-:W-:Y:S02]  /*d420*/  IADD3 R6, P0, R74, R6, RZ ;  /* 0x000000064a067210 */ /* 0x000fe40007f1e0ff */
[----:B------:R-:W-:Y:S02]  /*d430*/  SHF.R.S32.HI R161, RZ, 0x1f, R176 ;  /* 0x0000001fffa17819 */ /* 0x000fe400000114b0 */
[----:B------:R-:W-:-:S02]  /*d440*/  IADD3.X R8, R72, R7, R8, P0, !PT ;  /* 0x0000000748087210 */ /* 0x000fc400007fe408 */
[----:B------:R-:W-:-:S04]  /*d450*/  LEA R7, P0, R6, c[0x0][0x1f8], 0x1 ;  /* 0x00007e0006077a11 */ /* 0x000fc800078008ff */
[----:B------:R-:W-:Y:S01]  /*d460*/  LEA.HI.X R6, R6, c[0x0][0x1fc], R8, 0x1, P0 ;  /* 0x00007f0006067a11 */ /* 0x000fe200000f0c08 */
[----:B------:R-:W1:Y:S04]  /*d470*/  SHFL.IDX PT, R13, R7, RZ, 0x1c1f ;  /* 0x001c1fff070d7589 */ /* 0x000e6800000e0000 */
[----:B------:R2:W3:Y:S04]  /*d480*/  SHFL.IDX PT, R11, R7, 0x1, 0x1c1f ;  /* 0x003c1f00070b7f89 */ /* 0x0004e800000e0000 */
[----:B------:R-:W4:Y:S04]  /*d490*/  SHFL.IDX PT, R12, R6, RZ, 0x1c1f ;  /* 0x001c1fff060c7589 */ /* 0x000f2800000e0000 */
[----:B------:R5:W5:Y:S04]  /*d4a0*/  SHFL.IDX PT, R10, R6, 0x1, 0x1c1f ;  /* 0x003c1f00060a7f89 */ /* 0x000b6800000e0000 */
[----:B------:R-:W-:Y:S04]  /*d4b0*/  LDSM.16.M88.4 R20, [R220+0x3100] ;  /* 0x00310000dc14783b */ /* 0x000fe80000000200 */
[----:B------:R-:W-:Y:S01]  /*d4c0*/  LDSM.16.M88.4 R52, [R220+0x3500] ;  /* 0x00350000dc34783b */ /* 0x000fe20000000200 */
[----:B-1----:R-:W-:-:S03]  /*d4d0*/  IADD3 R32, P1, R13, R14, RZ ;  /* 0x0000000e0d207210 */ /* 0x002fc60007f3e0ff */
[----:B------:R-:W-:Y:S01]  /*d4e0*/  LDSM.16.M88.4 R48, [R220+0x3900] ;  /* 0x00390000dc30783b */ /* 0x000fe20000000200 */
[----:B--2---:R-:W-:Y:S02]  /*d4f0*/  SHF.R.S32.HI R7, RZ, 0x1f, R69 ;  /* 0x0000001fff077819 */ /* 0x004fe40000011445 */
[----:B---3--:R-:W-:Y:S01]  /*d500*/  IADD3 R28, P0, R14, R11, RZ ;  /* 0x0000000b0e1c7210 */ /* 0x008fe20007f1e0ff */
[----:B------:R-:W-:Y:S01]  /*d510*/  LDSM.16.M88.4 R44, [R220+0x3d00] ;  /* 0x003d0000dc2c783b */ /* 0x000fe20000000200 */
[----:B------:R-:W-:Y:S02]  /*d520*/  LEA.HI R7, R7, R69, RZ, 0x3 ;  /* 0x0000004507077211 */ /* 0x000fe400078f18ff */
[----:B----4-:R-:W-:Y:S01]  /*d530*/  IADD3.X R33, R12, R15, RZ, P1, !PT ;  /* 0x0000000f0c217210 */ /* 0x010fe20000ffe4ff */
[----:B------:R-:W-:Y:S01]  /*d540*/  LDSM.16.M88.4 R56, [R0+0x3100] ;  /* 0x003100000038783b */ /* 0x000fe20000000200 */
[----:B-----5:R-:W-:Y:S02]  /*d550*/  SHF.R.S32.HI R6, RZ, 0x1f, R68 ;  /* 0x0000001fff067819 */ /* 0x020fe40000011444 */
[----:B------:R-:W-:Y:S01]  /*d560*/  LOP3.LUT R240, R7, 0xfffffff8, RZ, 0xc0, !PT ;  /* 0xfffffff807f07812 */ /* 0x000fe200078ec0ff */
[----:B------:R-:W-:Y:S01]  /*d570*/  LDSM.16.M88.4 R80, [R0+0x3500] ;  /* 0x003500000050783b */ /* 0x000fe20000000200 */
[----:B------:R-:W-:-:S02]  /*d580*/  LEA.HI R6, R6, R68, RZ, 0x3 ;  /* 0x0000004406067211 */ /* 0x000fc400078f18ff */
[----:B------:R-:W-:Y:S01]  /*d590*/  IADD3.X R29, R15, R10, RZ, P0, !PT ;  /* 0x0000000a0f1d7210 */ /* 0x000fe200007fe4ff */
[----:B------:R-:W-:Y:S01]  /*d5a0*/  IMAD.WIDE R8, R240, 0x2, RZ ;  /* 0x00000002f0087825 */ /* 0x000fe200078e02ff */
[----:B------:R-:W-:Y:S01]  /*d5b0*/  LOP3.LUT R241, R6, 0xfffffff8, RZ, 0xc0, !PT ;  /* 0xfffffff806f17812 */ /* 0x000fe200078ec0ff */
[----:B------:R-:W-:Y:S01]  /*d5c0*/  LDSM.16.M88.4 R100, [R0+0x3900] ;  /* 0x003900000064783b */ /* 0x000fe20000000200 */
[----:B------:R-:W-:Y:S02]  /*d5d0*/  SHF.R.S32.HI R160, RZ, 0x1f, R240 ;  /* 0x0000001fffa07819 */ /* 0x000fe400000114f0 */
[----:B------:R-:W-:Y:S01]  /*d5e0*/  IADD3 R30, P1, R13, R8, RZ ;  /* 0x000000080d1e7210 */ /* 0x000fe20007f3e0ff */
[----:B------:R-:W-:Y:S01]  /*d5f0*/  IMAD.WIDE R6, R241, 0x2, RZ ;  /* 0x00000002f1067825 */ /* 0x000fe200078e02ff */
[----:B------:R-:W-:Y:S01]  /*d600*/  IADD3 R26, P0, R8, R11, RZ ;  /* 0x0000000b081a7210 */ /* 0x000fe20007f1e0ff */
[----:B------:R1:W-:Y:S01]  /*d610*/  LDSM.16.M88.4 R104, [R0+0x3d00] ;  /* 0x003d00000068783b */ /* 0x0003e20000000200 */
[----:B------:R-:W-:-:S02]  /*d620*/  IADD3.X R31, R12, R9, RZ, P1, !PT ;  /* 0x000000090c1f7210 */ /* 0x000fc40000ffe4ff */
[----:B------:R-:W-:Y:S01]  /*d630*/  IADD3.X R27, R9, R10, RZ, P0, !PT ;  /* 0x0000000a091b7210 */ /* 0x000fe200007fe4ff */
[----:B------:R-:W-:Y:S01]  /*d640*/  LDSM.16.M88.4 R40, [R225+0x6100] ;  /* 0x00610000e128783b */ /* 0x000fe20000000200 */
[----:B------:R-:W-:Y:S02]  /*d650*/  IADD3 R24, P1, R13, R6, RZ ;  /* 0x000000060d187210 */ /* 0x000fe40007f3e0ff */
[----:B------:R-:W-:Y:S01]  /*d660*/  IADD3 R6, P0, R6, R11, RZ ;  /* 0x0000000b06067210 */ /* 0x000fe20007f1e0ff */
[----:B------:R-:W-:Y:S01]  /*d670*/  LDSM.16.M88.4 R16, [R225+0x7100] ;  /* 0x00710000e110783b */ /* 0x000fe20000000200 */
[----:B------:R-:W-:Y:S02]  /*d680*/  IADD3.X R25, R12, R7, RZ, P1, !PT ;  /* 0x000000070c197210 */ /* 0x000fe40000ffe4ff */
[----:B------:R-:W-:Y:S01]  /*d690*/  IADD3.X R7, R7, R10, RZ, P0, !PT ;  /* 0x0000000a07077210 */ /* 0x000fe200007fe4ff */
[----:B------:R-:W2:Y:S01]  /*d6a0*/  LDSM.16.M88.4 R12, [R224+0x6100] ;  /* 0x00610000e00c783b */ /* 0x000ea20000000200 */
[----:B------:R-:W-:-:S02]  /*d6b0*/  ISETP.LT.OR P0, PT, R67, 0x1, P2 ;  /* 0x000000014300780c */ /* 0x000fc40001701670 */
[----:B------:R-:W-:Y:S01]  /*d6c0*/  ISETP.GE.AND P1, PT, R69, c[0x0][0x1d4], PT ;  /* 0x0000750045007a0c */ /* 0x000fe20003f26270 */
[----:B------:R-:W3:Y:S01]  /*d6d0*/  LDSM.16.M88.4 R8, [R224+0x7100] ;  /* 0x00710000e008783b */ /* 0x000ee20000000200 */
[----:B------:R-:W-:Y:S02]  /*d6e0*/  ISETP.LT.OR P2, PT, R67, 0x21, P2 ;  /* 0x000000214300780c */ /* 0x000fe40001741670 */
[----:B------:R-:W-:Y:S02]  /*d6f0*/  SHF.R.S32.HI R157, RZ, 0x1f, R241 ;  /* 0x0000001fff9d7819 */ /* 0x000fe400000114f1 */
[----:B-1----:R-:W-:-:S05]  /*d700*/  IADD3 R0, R220, 0x3100, RZ ;  /* 0x00003100dc007810 */ /* 0x002fca0007ffe0ff */
[----:B------:R-:W-:Y:S01]  /*d710*/  @!PT LDS RZ, [RZ] ;  /* 0x00000000fffff984 */ /* 0x000fe20000000800 */
[----:B------:R-:W-:Y:S01]  /*d720*/  @!PT LDS RZ, [RZ] ;  /* 0x00000000fffff984 */ /* 0x000fe20000000800 */
[----:B------:R-:W-:Y:S01]  /*d730*/  @!PT LDS RZ, [RZ] ;  /* 0x00000000fffff984 */ /* 0x000fe20000000800 */
[----:B------:R1:W-:Y:S01]  /*d740*/  LDGSTS.E.BYPASS.LTC128B.128 [R226+0x100], [R32.64], !P0 ;  /* 0x0010000020e27fae */ /* 0x0003e2000c101d46 */
[C---:B------:R-:W-:Y:S02]  /*d750*/  ISETP.LT.OR P0, PT, R67.reuse, 0x1, P1 ;  /* 0x000000014300780c */ /* 0x040fe40000f01670 */
[----:B------:R-:W-:Y:S02]  /*d760*/  ISETP.LT.OR P1, PT, R67, 0x21, P1 ;  /* 0x000000214300780c */ /* 0x000fe40000f21670 */
[----:B------:R-:W-:-:S09]  /*d770*/  LEA R223, R2, R0, 0x1 ;  /* 0x0000000002df7211 */ /* 0x000fd200078e08ff */
[----:B------:R4:W-:Y:S01]  /*d780*/  LDGSTS.E.BYPASS.LTC128B.128 [R226+0x1100], [R30.64], !P0 ;  /* 0x011000001ee27fae */ /* 0x0009e2000c101d46 */
[----:B------:R-:W-:-:S04]  /*d790*/  ISETP.GE.AND P0, PT, R68, c[0x0][0x1d4], PT ;  /* 0x0000750044007a0c */ /* 0x000fc80003f06270 */
[C---:B------:R-:W-:Y:S02]  /*d7a0*/  ISETP.LT.OR P3, PT, R67.reuse, 0x1, P0 ;  /* 0x000000014300780c */ /* 0x040fe40000761670 */
[----:B------:R-:W-:Y:S01]  /*d7b0*/  ISETP.LT.OR P0, PT, R67, 0x21, P0 ;  /* 0x000000214300780c */ /* 0x000fe20000701670 */
[----:B--2---:R-:W-:Y:S10]  /*d7c0*/  HMMA.16816.F32.BF16 R76, R12, R22, RZ ;  /* 0x000000160c4c723c */ /* 0x004ff400000418ff */
[----:B------:R2:W-:Y:S01]  /*d7d0*/  LDGSTS.E.BYPASS.LTC128B.128 [R226+0x2100], [R24.64], !P3 ;  /* 0x0210000018e27fae */ /* 0x0005e2000d901d46 */
[----:B------:R-:W-:Y:S01]  /*d7e0*/  ISETP.NE.AND P3, PT, R34, RZ, PT ;  /* 0x000000ff2200720c */ /* 0x000fe20003f65270 */
[----:B---3--:R-:W-:Y:S02]  /*d7f0*/  HMMA.16816.F32.BF16 R92, R8, R52, RZ ;  /* 0x00000034085c723c */ /* 0x008fe400000418ff */
[----:B------:R4:W-:Y:S01]  /*d800*/  LDGSTS.E.BYPASS.LTC128B.128 [R226+0x900], [R28.64], !P2 ;  /* 0x009000001ce27fae */ /* 0x0009e2000d101d46 */
[----:B------:R-:W-:-:S03]  /*d810*/  ISETP.GE.AND P2, PT, R169, 0x41, PT ;  /* 0x00000041a900780c */ /* 0x000fc60003f46270 */
[----:B------:R2:W-:Y:S02]  /*d820*/  LDGSTS.E.BYPASS.LTC128B.128 [R226+0x1900], [R26.64], !P1 ;  /* 0x019000001ae27fae */ /* 0x0005e4000c901d46 */
[C---:B------:R-:W-:Y:S02]  /*d830*/  HMMA.16816.F32.BF16 R84, R8.reuse, R48, RZ ;  /* 0x000000300854723c */ /* 0x040fe400000418ff */
[----:B------:R3:W-:Y:S04]  /*d840*/  LDGSTS.E.BYPASS.LTC128B.128 [R226+0x2900], [R6.64], !P0 ;  /* 0x0290000006e27fae */ /* 0x0007e8000c101d46 */
[----:B------:R-:W-:Y:S02]  /*d850*/  LDSM.16.M88.4 R64, [R220+0x4100] ;  /* 0x00410000dc40783b */ /* 0x000fe40000000200 */
[C---:B------:R-:W-:Y:S02]  /*d860*/  HMMA.16816.F32.BF16 R68, R8.reuse, R44, RZ ;  /* 0x0000002c0844723c */ /* 0x040fe400000418ff */
[----:B------:R-:W5:Y:S04]  /*d870*/  LDSM.16.M88.4 R36, [R224+0x8100] ;  /* 0x00810000e024783b */ /* 0x000f680000000200 */
[----:B-1----:R-:W1:Y:S02]  /*d880*/  LDSM.16.M88.4 R32, [R224+0x9100] ;  /* 0x00910000e020783b */ /* 0x002e640000000200 */
[C---:B------:R-:W-:Y:S02]  /*d890*/  HMMA.16816.F32.BF16 R96, R8.reuse, R22, RZ ;  /* 0x000000160860723c */ /* 0x040fe400000418ff */
[----:B------:R-:W0:Y:S06]  /*d8a0*/  LDGDEPBAR ;  /* 0x00000000000079af */ /* 0x000e2c0000000000 */
[C---:B----4-:R-:W-:Y:S01]  /*d8b0*/  HMMA.16816.F32.BF16 R28, R8.reuse, R20, RZ ;  /* 0x00000014081c723c */ /* 0x050fe200000418ff */
[----:B--2---:R-:W-:Y:S07]  /*d8c0*/  LDSM.16.M88.4 R24, [R225+0x9100] ;  /* 0x00910000e118783b */ /* 0x004fee0000000200 */
[C---:B------:R-:W-:Y:S08]  /*d8d0*/  HMMA.16816.F32.BF16 R88, R8.reuse, R54, RZ ;  /* 0x000000360858723c */ /* 0x040ff000000418ff */
[C---:B------:R-:W-:Y:S08]  /*d8e0*/  HMMA.16816.F32.BF16 R72, R8.reuse, R50, RZ ;  /* 0x000000320848723c */ /* 0x040ff000000418ff */
[----:B------:R-:W-:Y:S08]  /*d8f0*/  HMMA.16816.F32.BF16 R60, R8, R46, RZ ;  /* 0x0000002e083c723c */ /* 0x000ff000000418ff */
[C---:B------:R-:W-:Y:S08]  /*d900*/  HMMA.16816.F32.BF16 R8, R12.reuse, R20, RZ ;  /* 0x000000140c08723c */ /* 0x040ff000000418ff */
[C---:B------:R-:W-:Y:S08]  /*d910*/  HMMA.16816.F32.BF16 R20, R12.reuse, R52, RZ ;  /* 0x000000340c14723c */ /* 0x040ff000000418ff */
[----:B------:R-:W-:Y:S01]  /*d920*/  HMMA.16816.F32.BF16 R116, R12, R54, RZ ;  /* 0x000000360c74723c */ /* 0x000fe200000418ff */
[----:B------:R-:W-:Y:S07]  /*d930*/  LDSM.16.M88.4 R52, [R223+0x1000] ;  /* 0x00100000df34783b */ /* 0x000fee0000000200 */
[----:B------:R-:W-:Y:S08]  /*d940*/  HMMA.16816.F32.BF16 R8, R40, R56, R8 ;  /* 0x000000382808723c */ /* 0x000ff00000041808 */
[C---:B------:R-:W-:Y:S08]  /*d950*/  HMMA.16816.F32.BF16 R108, R12.reuse, R48, RZ ;  /* 0x000000300c6c723c */ /* 0x040ff000000418ff */
[C---:B------:R-:W-:Y:S01]  /*d960*/  HMMA.16816.F32.BF16 R128, R12.reuse, R50, RZ ;  /* 0x000000320c80723c */ /* 0x040fe200000418ff */
[----:B------:R-:W-:Y:S07]  /*d970*/  LDSM.16.M88.4 R48, [R223+0x2000] ;  /* 0x00200000df30783b */ /* 0x000fee0000000200 */
[C---:B------:R-:W-:Y:S08]  /*d980*/  HMMA.16816.F32.BF16 R112, R12.reuse, R44, RZ ;  /* 0x0000002c0c70723c */ /* 0x040ff000000418ff */
[----:B------:R-:W-:Y:S01]  /*d990*/  HMMA.16816.F32.BF16 R120, R12, R46, RZ ;  /* 0x0000002e0c78723c */ /* 0x000fe200000418ff */
[----:B------:R-:W-:Y:S07]  /*d9a0*/  LDSM.16.M88.4 R44, [R220+0x5100] ;  /* 0x00510000dc2c783b */ /* 0x000fee0000000200 */
[----:B------:R-:W-:Y:S01]  /*d9b0*/  HMMA.16816.F32.BF16 R12, R16, R56, R28 ;  /* 0x00000038100c723c */ /* 0x000fe2000004181c */
[----:B------:R-:W2:Y:S07]  /*d9c0*/  LDSM.16.M88.4 R28, [R225+0x8100] ;  /* 0x00810000e11c783b */ /* 0x000eae0000000200 */
[----:B-----5:R-:W-:Y:S08]  /*d9d0*/  HMMA.16816.F32.BF16 R8, R36, R64, R8 ;  /* 0x000000402408723c */ /* 0x020ff00000041808 */
[----:B------:R-:W-:Y:S08]  /*d9e0*/  HMMA.16816.F32.BF16 R132, R16, R82, R88 ;  /* 0x000000521084723c */ /* 0x000ff00000041858 */
[----:B------:R-:W-:Y:S01]  /*d9f0*/  HMMA.16816.F32.BF16 R88, R40, R80, R20 ;  /* 0x000000502858723c */ /* 0x000fe20000041814 */
[----:B------:R-:W4:Y:S07]  /*da00*/  LDSM.16.M88.4 R20, [R224+0xa100] ;  /* 0x00a10000e014783b */ /* 0x000f2e0000000200 */
[-C--:B------:R-:W-:Y:S08]  /*da10*/  HMMA.16816.F32.BF16 R96, R16, R58.reuse, R96 ;  /* 0x0000003a1060723c */ /* 0x080ff00000041860 */
[----:B------:R-:W-:Y:S08]  /*da20*/  HMMA.16816.F32.BF16 R76, R40, R58, R76 ;  /* 0x0000003a284c723c */ /* 0x000ff0000004184c */
[----:B-1----:R-:W-:Y:S01]  /*da30*/  HMMA.16816.F32.BF16 R56, R32, R64, R12 ;  /* 0x000000402038723c */ /* 0x002fe2000004180c */
[----:B------:R-:W-:Y:S07]  /*da40*/  LDSM.16.M88.4 R12, [R225+0xa100] ;  /* 0x00a10000e10c783b */ /* 0x000fee0000000200 */
[C---:B------:R-:W-:Y:S08]  /*da50*/  HMMA.16816.F32.BF16 R124, R16.reuse, R80, R92 ;  /* 0x00000050107c723c */ /* 0x040ff0000004185c */
[C---:B------:R-:W-:Y:S08]  /*da60*/  HMMA.16816.F32.BF16 R136, R16.reuse, R100, R84 ;  /* 0x000000641088723c */ /* 0x040ff00000041854 */
[C---:B------:R-:W-:Y:S08]  /*da70*/  HMMA.16816.F32.BF16 R144, R16.reuse, R104, R68 ;  /* 0x000000681090723c */ /* 0x040ff00000041844 */
[C---:B------:R-:W-:Y:S08]  /*da80*/  HMMA.16816.F32.BF16 R140, R16.reuse, R102, R72 ;  /* 0x00000066108c723c */ /* 0x040ff00000041848 */
[----:B------:R-:W-:Y:S01]  /*da90*/  HMMA.16816.F32.BF16 R148, R16, R106, R60 ;  /* 0x0000006a1094723c */ /* 0x000fe2000004183c */
[----:B------:R-:W1:Y:S07]  /*daa0*/  LDSM.16.M88.4 R16, [R224+0xb100] ;  /* 0x00b10000e010783b */ /* 0x000e6e0000000200 */
[-C--:B--2---:R-:W-:Y:S01]  /*dab0*/  HMMA.16816.F32.BF16 R68, R28, R52.reuse, R8 ;  /* 0x000000341c44723c */ /* 0x084fe20000041808 */
[----:B------:R-:W-:Y:S07]  /*dac0*/  LDSM.16.M88.4 R8, [R225+0xb100] ;  /* 0x00b10000e108783b */ /* 0x000fee0000000200 */
[----:B------:R-:W-:Y:S01]  /*dad0*/  HMMA.16816.F32.BF16 R60, R24, R52, R56 ;  /* 0x00000034183c723c */ /* 0x000fe20000041838 */
[----:B------:R-:W2:Y:S07]  /*dae0*/  LDSM.16.M88.4 R56, [R220+0x4500] ;  /* 0x00450000dc38783b */ /* 0x000eae0000000200 */
[----:B------:R-:W-:Y:S08]  /*daf0*/  HMMA.16816.F32.BF16 R76, R36, R66, R76 ;  /* 0x00000042244c723c */ /* 0x000ff0000004184c */
[----:B----4-:R-:W-:Y:S08]  /*db00*/  HMMA.16816.F32.BF16 R72, R20, R44, R68 ;  /* 0x0000002c1448723c */ /* 0x010ff00000041844 */
[----:B------:R-:W-:Y:S08]  /*db10*/  HMMA.16816.F32.BF16 R92, R40, R82, R116 ;  /* 0x00000052285c723c */ /* 0x000ff00000041874 */
[----:B------:R-:W-:Y:S08]  /*db20*/  HMMA.16816.F32.BF16 R80, R32, R66, R96 ;  /* 0x000000422050723c */ /* 0x000ff00000041860 */
[----:B-1----:R-:W-:Y:S01]  /*db30*/  HMMA.16816.F32.BF16 R64, R16, R44, R60 ;  /* 0x0000002c1040723c */ /* 0x002fe2000004183c */
[----:B------:R-:W1:Y:S07]  /*db40*/  LDSM.16.M88.4 R60, [R223+0x1400] ;  /* 0x00140000df3c783b */ /* 0x000e6e0000000200 */
[----:B------:R-:W-:Y:S08]  /*db50*/  HMMA.16816.F32.BF16 R68, R28, R54, R76 ;  /* 0x000000361c44723c */ /* 0x000ff0000004184c */
[----:B------:R-:W-:Y:S08]  /*db60*/  HMMA.16816.F32.BF16 R84, R12, R48, R72 ;  /* 0x000000300c54723c */ /* 0x000ff00000041848 */
[----:B------:R-:W-:Y:S08]  /*db70*/  HMMA.16816.F32.BF16 R76, R24, R54, R80 ;  /* 0x00000036184c723c */ /* 0x000ff00000041850 */
[----:B--2---:R-:W-:Y:S08]  /*db80*/  HMMA.16816.F32.BF16 R72, R36, R56, R88 ;  /* 0x000000382448723c */ /* 0x004ff00000041858 */
[----:B------:R-:W-:Y:S01]  /*db90*/  HMMA.16816.F32.BF16 R108, R40, R100, R108 ;  /* 0x00000064286c723c */ /* 0x000fe2000004186c */
[----:B------:R-:W-:-:S04]  /*dba0*/  FMUL.FTZ R0, R84, c[0x0][0x320] ;  /* 0x0000c80054007a20 */ /* 0x000fc80000410000 */
[----:B------:R2:W4:Y:S03]  /*dbb0*/  MUFU.TANH R155, R0 ;  /* 0x00000000009b7308 */ /* 0x0005260000002400 */
[C---:B------:R-:W-:Y:S08]  /*dbc0*/  HMMA.16816.F32.BF16 R112, R40.reuse, R104, R112 ;  /* 0x000000682870723c */ /* 0x040ff00000041870 */
[----:B------:R-:W-:Y:S01]  /*dbd0*/  HMMA.16816.F32.BF16 R128, R40, R102, R128 ;  /* 0x000000662880723c */ /* 0x000fe20000041880 */
[----:B--2---:R-:W-:-:S07]  /*dbe0*/  FMUL.FTZ R0, R85, c[0x0][0x320] ;  /* 0x0000c80055007a20 */ /* 0x004fce0000410000 */
[----:B------:R-:W-:Y:S01]  /*dbf0*/  HMMA.16816.F32.BF16 R120, R40, R106, R120 ;  /* 0x0000006a2878723c */ /* 0x000fe20000041878 */
[----:B------:R-:W2:Y:S01]  /*dc00*/  LDSM.16.M88.4 R40, [R220+0x5500] ;  /* 0x00550000dc28783b */ /* 0x000ea20000000200 */
[----:B------:R5:W1:Y:S06]  /*dc10*/  MUFU.TANH R154, R0 ;  /* 0x00000000009a7308 */ /* 0x000a6c0000002400 */
[----:B------:R-:W-:Y:S08]  /*dc20*/  HMMA.16816.F32.BF16 R80, R8, R48, R64 ;  /* 0x000000300850723c */ /* 0x000ff00000041840 */
[----:B------:R-:W-:Y:S01]  /*dc30*/  HMMA.16816.F32.BF16 R64, R20, R46, R68 ;  /* 0x0000002e1440723c */ /* 0x000fe20000041844 */
[----:B-----5:R-:W-:-:S04]  /*dc40*/  FMUL.FTZ R0, R86, c[0x0][0x320] ;  /* 0x0000c80056007a20 */ /* 0x020fc80000410000 */
[----:B------:R5:W1:Y:S03]  /*dc50*/  MUFU.TANH R153, R0 ;  /* 0x0000000000997308 */ /* 0x000a660000002400 */
[----:B------:R-:W-:Y:S08]  /*dc60*/  HMMA.16816.F32.BF16 R52, R32, R56, R124 ;  /* 0x000000382034723c */ /* 0x000ff0000004187c */
[----:B------:R-:W-:Y:S01]  /*dc70*/  HMMA.16816.F32.BF16 R68, R16, R46, R76 ;  /* 0x0000002e1044723c */ /* 0x000fe2000004184c */
[----:B------:R-:W2:Y:S01]  /*dc80*/  LDSM.16.M88.4 R44, [R223+0x2400] ;  /* 0x00240000df2c783b */ /* 0x000ea20000000200 */
[----:B-----5:R-:W-:-:S06]  /*dc90*/  FMUL.FTZ R0, R87, c[0x0][0x320] ;  /* 0x0000c80057007a20 */ /* 0x020fcc0000410000 */
[----:B-1----:R-:W-:Y:S01]  /*dca0*/  HMMA.16816.F32.BF16 R72, R28, R60, R72 ;  /* 0x0000003c1c48723c */ /* 0x002fe20000041848 */
[----:B------:R1:W1:Y:S07]  /*dcb0*/  MUFU.TANH R152, R0 ;  /* 0x0000000000987308 */ /* 0x00026e0000002400 */
[----:B------:R-:W-:Y:S08]  /*dcc0*/  HMMA.16816.F32.BF16 R76, R12, R50, R64 ;  /* 0x000000320c4c723c */ /* 0x000ff00000041840 */
[----:B------:R-:W-:Y:S01]  /*dcd0*/  HMMA.16816.F32.BF16 R64, R24, R60, R52 ;  /* 0x0000003c1840723c */ /* 0x000fe20000041834 */
[----:B------:R-:W5:Y:S01]  /*dce0*/  LDSM.16.M88.4 R52, [R220+0x4900] ;  /* 0x00490000dc34783b */ /* 0x000f620000000200 */
[----:B-1----:R-:W-:-:S04]  /*dcf0*/  FMUL.FTZ R0, R80, c[0x0][0x320] ;  /* 0x0000c80050007a20 */ /* 0x002fc80000410000 */
[----:B------:R1:W1:Y:S02]  /*dd00*/  MUFU.TANH R127, R0 ;  /* 0x00000000007f7308 */ /* 0x0002640000002400 */
[----:B------:R-:W-:Y:S08]  /*dd10*/  HMMA.16816.F32.BF16 R84, R8, R50, R68 ;  /* 0x000000320854723c */ /* 0x000ff00000041844 */
[----:B------:R-:W-:Y:S01]  /*dd20*/  HMMA.16816.F32.BF16 R48, R36, R58, R92 ;  /* 0x0000003a2430723c */ /* 0x000fe2000004185c */
[----:B-1----:R-:W-:-:S07]  /*dd30*/  FMUL.FTZ R0, R81, c[0x0][0x320] ;  /* 0x0000c80051007a20 */ /* 0x002fce0000410000 */
[----:B--2---:R-:W-:Y:S01]  /*dd40*/  HMMA.16816.F32.BF16 R68, R20, R40, R72 ;  /* 0x000000281444723c */ /* 0x004fe20000041848 */
[----:B------:R1:W2:Y:S07]  /*dd50*/  MUFU.TANH R126, R0 ;  /* 0x00000000007e7308 */ /* 0x0002ae0000002400 */
[----:B------:R-:W-:Y:S08]  /*dd60*/  HMMA.16816.F32.BF16 R72, R32, R58, R132 ;  /* 0x0000003a2048723c */ /* 0x000ff00000041884 */
[----:B------:R-:W-:Y:S01]  /*dd70*/  HMMA.16816.F32.BF16 R56, R16, R40, R64 ;  /* 0x000000281038723c */ /* 0x000fe20000041840 */
[----:B-1----:R-:W-:-:S04]  /*dd80*/  FMUL.FTZ R0, R82, c[0x0][0x320] ;  /* 0x0000c80052007a20 */ /* 0x002fc80000410000 */
[----:B------:R1:W1:Y:S03]  /*dd90*/  MUFU.TANH R125, R0 ;  /* 0x00000000007d7308 */ /* 0x0002660000002400 */
[----:B------:R-:W-:Y:S01]  /*dda0*/  HMMA.16816.F32.BF16 R64, R28, R62, R48 ;  /* 0x0000003e1c40723c */ /* 0x000fe20000041830 */
[----:B------:R-:W2:Y:S01]  /*ddb0*/  LDSM.16.M88.4 R48, [R223+0x1800] ;  /* 0x00180000df30783b */ /* 0x000ea20000000200 */
[----:B-1----:R-:W-:Y:S11]  /*ddc0*/  FMUL.FTZ R0, R83, c[0x0][0x320] ;  /* 0x0000c80053007a20 */ /* 0x002ff60000410000 */
[----:B------:R-:W-:Y:S03]  /*ddd0*/  @!UPT UIADD3 URZ, URZ, URZ, URZ ;  /* 0x0000003f3f3ff290 */ /* 0x000fe6000fffe03f */
[----:B------:R-:W-:Y:S01]  /*dde0*/  HMMA.16816.F32.BF16 R80, R8, R44, R56 ;  /* 0x0000002c0850723c */ /* 0x000fe20000041838 */
[----:B------:R-:W1:Y:S01]  /*ddf0*/  LDSM.16.M88.4 R56, [R220+0x5900] ;  /* 0x00590000dc38783b */ /* 0x000e620000000200 */
        /* <DEDUP_REMOVED lines=12> */
[----:B-----5:R-:W-:Y:S01]  /*dec0*/  HMMA.16816.F32.BF16 R72, R36, R52, R108 ;  /* 0x000000342448723c */ /* 0x020fe2000004186c */
[----:B---3--:R-:W-:-:S04]  /*ded0*/  FMUL.FTZ R0, R84, c[0x0][0x320] ;  /* 0x0000c80054007a20 */ /* 0x008fc80000410000 */
[----:B------:R3:W1:Y:S03]  /*dee0*/  MUFU.TANH R107, R0 ;  /* 0x00000000006b7308 */ /* 0x0006660000002400 */
[----:B------:R-:W-:Y:S08]  /*def0*/  HMMA.16816.F32.BF16 R60, R32, R52, R136 ;  /* 0x00000034203c723c */ /* 0x000ff00000041888 */
[----:B------:R-:W-:Y:S01]  /*df00*/  HMMA.16816.F32.BF16 R68, R16, R42, R68 ;  /* 0x0000002a1044723c */ /* 0x000fe20000041844 */
[----:B------:R-:W5:Y:S01]  /*df10*/  LDSM.16.M88.4 R40, [R223+0x2800] ;  /* 0x00280000df28783b */ /* 0x000f620000000200 */
[----:B---3--:R-:W-:-:S06]  /*df20*/  FMUL.FTZ R0, R85, c[0x0][0x320] ;  /* 0x0000c80055007a20 */ /* 0x008fcc0000410000 */
[-C--:B--2---:R-:W-:Y:S01]  /*df30*/  HMMA.16816.F32.BF16 R72, R28, R48.reuse, R72 ;  /* 0x000000301c48723c */ /* 0x084fe20000041848 */
[----:B------:R2:W3:Y:S07]  /*df40*/  MUFU.TANH R106, R0 ;  /* 0x00000000006a7308 */ /* 0x0004ee0000002400 */
[----:B------:R-:W-:Y:S01]  /*df50*/  HMMA.16816.F32.BF16 R60, R24, R48, R60 ;  /* 0x00000030183c723c */ /* 0x000fe2000004183c */
[----:B--2---:R-:W-:-:S04]  /*df60*/  FMUL.FTZ R0, R86, c[0x0][0x320] ;  /* 0x0000c80056007a20 */ /* 0x004fc80000410000 */
[----:B------:R2:W2:Y:S11]  /*df70*/  MUFU.TANH R105, R0 ;  /* 0x0000000000697308 */ /* 0x0004b60000002400 */
[----:B------:R-:W-:Y:S08]  /*df80*/  @!UPT UIADD3 URZ, URZ, URZ, URZ ;  /* 0x0000003f3f3ff290 */ /* 0x000ff0000fffe03f */
[----:B-1----:R-:W-:Y:S01]  /*df90*/  HMMA.16816.F32.BF16 R60, R16, R56, R60 ;  /* 0x00000038103c723c */ /* 0x002fe2000004183c */
[----:B--2---:R-:W-:-:S07]  /*dfa0*/  FMUL.FTZ R0, R87, c[0x0][0x320] ;  /* 0x0000c80057007a20 */ /* 0x004fce0000410000 */
        /* <DEDUP_REMOVED lines=20> */
[----:B-----5:R-:W-:Y:S01]  /*e0f0*/  HMMA.16816.F32.BF16 R72, R8, R42, R72 ;  /* 0x0000002a0848723c */ /* 0x020fe20000041848 */
[----:B--2---:R-:W-:-:S04]  /*e100*/  FMUL.FTZ R0, R80, c[0x0][0x320] ;  /* 0x0000c80050007a20 */ /* 0x004fc80000410000 */
[----:B------:R2:W1:Y:S11]  /*e110*/  MUFU.TANH R99, R0 ;  /* 0x0000000000637308 */ /* 0x0004760000002400 */
[----:B------:R-:W-:Y:S01]  /*e120*/  HMMA.16816.F32.BF16 R64, R28, R50, R64 ;  /* 0x000000321c40723c */ /* 0x000fe20000041840 */
[----:B------:R-:W5:Y:S01]  /*e130*/  LDSM.16.M88.4 R48, [R220+0x5d00] ;  /* 0x005d0000dc30783b */ /* 0x000f620000000200 */
        /* <DEDUP_REMOVED lines=37> */
[----:B-----5:R-:W-:Y:S01]  /*e390*/  HMMA.16816.F32.BF16 R56, R20, R48, R56 ;  /* 0x000000301438723c */ /* 0x020fe20000041838 */
        /* <DEDUP_REMOVED lines=15> */
[----:B-----5:R-:W-:-:S07]  /*e490*/  FMUL.FTZ R0, R76, c[0x0][0x320] ;  /* 0x0000c8004c007a20 */ /* 0x020fce0000410000 */
[C---:B------:R-:W-:Y:S01]  /*e4a0*/  HMMA.16816.F32.BF16 R28, R8.reuse, R36, R40 ;  /* 0x00000024081c723c */ /* 0x040fe20000041828 */
[----:B------:R5:W1:Y:S07]  /*e4b0*/  MUFU.TANH R87, R0 ;  /* 0x0000000000577308 */ /* 0x000a6e0000002400 */
[----:B------:R-:W-:Y:S01]  /*e4c0*/  HMMA.16816.F32.BF16 R8, R8, R38, R16 ;  /* 0x000000260808723c */ /* 0x000fe20000041810 */
[----:B------:R-:W-:Y:S02]  /*e4d0*/  FMUL.FTZ R56, R56, c[0x0][0x320] ;  /* 0x0000c80038387a20 */ /* 0x000fe40000410000 */
[----:B------:R-:W-:-:S02]  /*e4e0*/  FMUL.FTZ R57, R57, c[0x0][0x320] ;  /* 0x0000c80039397a20 */ /* 0x000fc40000410000 */
[----:B------:R-:W-:Y:S02]  /*e4f0*/  FMUL.FTZ R58, R58, c[0x0][0x320] ;  /* 0x0000c8003a3a7a20 */ /* 0x000fe40000410000 */
[----:B------:R-:W1:Y:S01]  /*e500*/  MUFU.TANH R56, R56 ;  /* 0x0000003800387308 */ /* 0x000e620000002400 */
[----:B------:R-:W-:Y:S01]  /*e510*/  HMMA.16816.F32.BF16 R12, R12, R38, R20 ;  /* 0x000000260c0c723c */ /* 0x000fe20000041814 */
[----:B-----5:R-:W-:-:S06]  /*e520*/  FMUL.FTZ R0, R77, c[0x0][0x320] ;  /* 0x0000c8004d007a20 */ /* 0x020fcc0000410000 */
[----:B------:R5:W1:Y:S08]  /*e530*/  MUFU.TANH R86, R0 ;  /* 0x0000000000567308 */ /* 0x000a700000002400 */
[----:B------:R-:W1:Y:S01]  /*e540*/  MUFU.TANH R57, R57 ;  /* 0x0000003900397308 */ /* 0x000e620000002400 */
[----:B------:R-:W-:Y:S02]  /*e550*/  FMUL.FTZ R8, R8, c[0x0][0x320] ;  /* 0x0000c80008087a20 */ /* 0x000fe40000410000 */
[----:B------:R-:W-:-:S02]  /*e560*/  FMUL.FTZ R9, R9, c[0x0][0x320] ;  /* 0x0000c80009097a20 */ /* 0x000fc40000410000 */
[----:B------:R-:W-:Y:S02]  /*e570*/  FMUL.FTZ R10, R10, c[0x0][0x320] ;  /* 0x0000c8000a0a7a20 */ /* 0x000fe40000410000 */
[----:B------:R-:W-:Y:S01]  /*e580*/  FMUL.FTZ R11, R11, c[0x0][0x320] ;  /* 0x0000c8000b0b7a20 */ /* 0x000fe20000410000 */
[----:B------:R-:W1:Y:S01]  /*e590*/  MUFU.TANH R58, R58 ;  /* 0x0000003a003a7308 */ /* 0x000e620000002400 */
[----:B-----5:R-:W-:Y:S02]  /*e5a0*/  FMUL.FTZ R0, R78, c[0x0][0x320] ;  /* 0x0000c8004e007a20 */ /* 0x020fe40000410000 */
[----:B------:R-:W-:Y:S02]  /*e5b0*/  FMUL.FTZ R12, R12, c[0x0][0x320] ;  /* 0x0000c8000c0c7a20 */ /* 0x000fe40000410000 */
[----:B------:R-:W-:Y:S02]  /*e5c0*/  FMUL.FTZ R13, R13, c[0x0][0x320] ;  /* 0x0000c8000d0d7a20 */ /* 0x000fe40000410000 */
[----:B------:R-:W-:Y:S01]  /*e5d0*/  FMUL.FTZ R14, R14, c[0x0][0x320] ;  /* 0x0000c8000e0e7a20 */ /* 0x000fe20000410000 */
[----:B------:R5:W1:Y:S01]  /*e5e0*/  MUFU.TANH R85, R0 ;  /* 0x0000000000557308 */ /* 0x000a620000002400 */
[----:B------:R-:W-:-:S07]  /*e5f0*/  FMUL.FTZ R15, R15, c[0x0][0x320] ;  /* 0x0000c8000f0f7a20 */ /* 0x000fce0000410000 */
        /* <DEDUP_REMOVED lines=29> */
[----:B------:R-:W1:Y:S08]  /*e7d0*/  MUFU.TANH R30, R11 ;  /* 0x0000000b001e7308 */ /* 0x000e700000002400 */
[----:B------:R5:W1:Y:S02]  /*e7e0*/  MUFU.TANH R27, R0 ;  /* 0x00000000001b7308 */ /* 0x000a640000002400 */
[----:B-----5:R-:W-:-:S06]  /*e7f0*/  FMUL.FTZ R0, R31, c[0x0][0x320] ;  /* 0x0000c8001f007a20 */ /* 0x020fcc0000410000 */
[----:B------:R1:W1:Y:S08]  /*e800*/  MUFU.TANH R31, R13 ;  /* 0x0000000d001f7308 */ /* 0x0002700000002400 */
[----:B------:R1:W1:Y:S01]  /*e810*/  MUFU.TANH R29, R0 ;  /* 0x00000000001d7308 */ /* 0x0002620000002400 */
[----:B------:R-:W-:Y:S06]  /*e820*/  BAR.SYNC.DEFER_BLOCKING 0x0 ;  /* 0x0000000000007b1d */ /* 0x000fec0000010000 */
[----:B------:R-:W-:Y:S05]  /*e830*/  @!P2 BRA `(.L_x_138) ;  /* 0x000004200000a947 */ /* 0x000fea0003800000 */
[----:B--234-:R-:W-:Y:S01]  /*e840*/  ISETP.NE.AND P1, PT, R171, 0x1, PT ;  /* 0x00000001ab00780c */ /* 0x01cfe20003f25270 */
[----:B------:R-:W-:Y:S01]  /*e850*/  IMAD.MOV.U32 R248, RZ, RZ, RZ ;  /* 0x000000fffff87224 */ /* 0x000fe200078e00ff */
[----:B------:R-:W-:-:S04]  /*e860*/  IADD3 R2, R168, R173, R170 ;  /* 0x000000ada8027210 */ /* 0x000fc80007ffe0aa */
[----:B------:R-:W-:-:S05]  /*e870*/  IADD3 R2, R2, -0x80, RZ ;  /* 0xffffff8002027810 */ /* 0x000fca0007ffe0ff */
[----:B-1----:R-:W-:Y:S02]  /*e880*/  IMAD.MOV.U32 R0, RZ, RZ, R2 ;  /* 0x000000ffff007224 */ /* 0x002fe400078e0002 */
[----:B------:R-:W-:-:S05]  /*e890*/  @P1 IMAD.HI.U32 R3, R2, c[0x0][0x2bc], RZ ;  /* 0x0000af0002031a27 */ /* 0x000fca00078e00ff */
[----:B------:R-:W-:-:S04]  /*e8a0*/  @P1 SHF.R.U32.HI R0, RZ, c[0x0][0x2c0], R3 ;  /* 0x0000b000ff001a19 */ /* 0x000fc80000011603 */
[----:B------:R-:W-:-:S04]  /*e8b0*/  @!P3 IADD3 R3, P0, R0, R166, RZ ;  /* 0x000000a60003b210 */ /* 0x000fc80007f1e0ff */
[----:B------:R-:W-:Y:S02]  /*e8c0*/  @!P3 LEA.HI.X.SX32 R7, R0, R163, 0x1, P0 ;  /* 0x000000a30007b211 */ /* 0x000fe400000f0eff */
[----:B------:R-:W-:-:S04]  /*e8d0*/  @!P3 LEA R6, P0, R3, c[0x0][0x2a0], 0x2 ;  /* 0x0000a8000306ba11 */ /* 0x000fc800078010ff */
[----:B------:R-:W-:-:S05]  /*e8e0*/  @!P3 LEA.HI.X R7, R3, c[0x0][0x2a4], R7, 0x2, P0 ;  /* 0x0000a9000307ba11 */ /* 0x000fca00000f1407 */
[----:B------:R-:W2:Y:S01]  /*e8f0*/  @!P3 LDG.E R248, [R6.64] ;  /* 0x0000000606f8b981 */ /* 0x000ea2000c1e1900 */
[----:B------:R-:W-:Y:S01]  /*e900*/  IMAD.MOV R0, RZ, RZ, -R0 ;  /* 0x000000ffff007224 */ /* 0x000fe200078e0a00 */
[----:B------:R-:W-:Y:S01]  /*e910*/  SEL R21, RZ, 0x10, P6 ;  /* 0x00000010ff157807 */ /* 0x000fe20003000000 */
[----:B------:R-:W-:Y:S01]  /*e920*/  IMAD.SHL.U32 R10, R176, 0x2, RZ ;  /* 0x00000002b00a7824 */ /* 0x000fe200078e00ff */
[----:B------:R-:W-:Y:S01]  /*e930*/  SEL R20, RZ, 0x10, P5 ;  /* 0x00000010ff147807 */ /* 0x000fe20002800000 */
[----:B------:R-:W-:Y:S01]  /*e940*/  IMAD R251, R0, c[0x0][0x2b8], R2 ;  /* 0x0000ae0000fb7a24 */ /* 0x000fe200078e0202 */
[----:B------:R-:W-:Y:S01]  /*e950*/  SHF.L.U64.HI R9, R176, 0x1, R161 ;  /* 0x00000001b0097819 */ /* 0x000fe200000102a1 */
[----:B------:R-:W-:Y:S01]  /*e960*/  IMAD.SHL.U32 R8, R240, 0x2, RZ ;  /* 0x00000002f0087824 */ /* 0x000fe200078e00ff */
[----:B------:R-:W-:Y:S01]  /*e970*/  IADD3 R14, -R20, 0x10, RZ ;  /* 0x00000010140e7810 */ /* 0x000fe20007ffe1ff */
[----:B------:R-:W-:Y:S01]  /*e980*/  IMAD.WIDE.U32 R2, R251, c[0x0][0x1e0], RZ ;  /* 0x00007800fb027a25 */ /* 0x000fe200078e00ff */
[----:B------:R-:W-:-:S02]  /*e990*/  SHF.R.S32.HI R0, RZ, 0x1f, R251 ;  /* 0x0000001fff007819 */ /* 0x000fc400000114fb */
[----:B------:R-:W-:Y:S02]  /*e9a0*/  LOP3.LUT R14, R14, 0xf, RZ, 0xc0, !PT ;  /* 0x0000000f0e0e7812 */ /* 0x000fe400078ec0ff */
[----:B------:R-:W-:Y:S01]  /*e9b0*/  IADD3 R12, -R158, 0x10, RZ ;  /* 0x000000109e0c7810 */ /* 0x000fe20007ffe1ff */
[----:B------:R-:W-:Y:S01]  /*e9c0*/  IMAD R0, R0, c[0x0][0x1e0], RZ ;  /* 0x0000780000007a24 */ /* 0x000fe200078e02ff */
[----:B------:R-:W-:Y:S02]  /*e9d0*/  SHF.L.U64.HI R18, R240, 0x1, R160 ;  /* 0x00000001f0127819 */ /* 0x000fe400000102a0 */
[----:B------:R-:W-:Y:S01]  /*e9e0*/  LOP3.LUT R12, R12, 0xf, RZ, 0xc0, !PT ;  /* 0x0000000f0c0c7812 */ /* 0x000fe200078ec0ff */
[----:B------:R-:W-:Y:S01]  /*e9f0*/  IMAD R0, R251, c[0x0][0x1e4], R0 ;  /* 0x00007900fb007a24 */ /* 0x000fe200078e0200 */
[----:B------:R-:W-:-:S03]  /*ea00*/  SHF.L.U64.HI R19, R241, 0x1, R157 ;  /* 0x00000001f1137819 */ /* 0x000fc6000001029d */
[----:B------:R-:W-:Y:S01]  /*ea10*/  IMAD.IADD R3, R3, 0x1, R0 ;  /* 0x0000000103037824 */ /* 0x000fe200078e0200 */
[----:B--2---:R-:W-:-:S03]  /*ea20*/  SHF.R.S32.HI R0, RZ, 0x1f, R248 ;  /* 0x0000001fff007819 */ /* 0x004fc600000114f8 */
[----:B------:R-:W-:-:S04]  /*ea30*/  IMAD.WIDE.U32 R2, R248, c[0x0][0x1f0], R2 ;  /* 0x00007c00f8027a25 */ /* 0x000fc800078e0002 */
[----:B------:R-:W-:-:S04]  /*ea40*/  IMAD R0, R0, c[0x0][0x1f0], RZ ;  /* 0x00007c0000007a24 */ /* 0x000fc800078e02ff */
[----:B------:R-:W-:Y:S01]  /*ea50*/  IMAD R6, R248, c[0x0][0x1f4], R0 ;  /* 0x00007d00f8067a24 */ /* 0x000fe200078e0200 */
[----:B------:R-:W-:-:S04]  /*ea60*/  IADD3 R0, P0, R164, R2, RZ ;  /* 0x00000002a4007210 */ /* 0x000fc80007f1e0ff */
[----:B------:R-:W-:Y:S02]  /*ea70*/  IADD3.X R3, R162, R3, R6, P0, !PT ;  /* 0x00000003a2037210 */ /* 0x000fe400007fe406 */
[C---:B------:R-:W-:Y:S02]  /*ea80*/  LEA R7, P0, R0.reuse, c[0x0][0x1c8], 0x1 ;  /* 0x0000720000077a11 */ /* 0x040fe400078008ff */
[----:B------:R-:W-:Y:S02]  /*ea90*/  IADD3 R6, -R21, 0x10, RZ ;  /* 0x0000001015067810 */ /* 0x000fe40007ffe1ff */
[----:B------:R-:W-:Y:S02]  /*eaa0*/  LEA.HI.X R3, R0, c[0x0][0x1cc], R3, 0x1, P0 ;  /* 0x0000730000037a11 */ /* 0x000fe400000f0c03 */
[----:B------:R-:W1:Y:S01]  /*eab0*/  SHFL.IDX PT, R0, R7, 0x1, 0x1c1f ;  /* 0x003c1f0007007f89 */ /* 0x000e6200000e0000 */
[----:B------:R-:W-:-:S03]  /*eac0*/  LOP3.LUT R6, R6, 0xf, RZ, 0xc0, !PT ;  /* 0x0000000f06067812 */ /* 0x000fc600078ec0ff */
[----:B------:R-:W2:Y:S01]  /*ead0*/  SHFL.IDX PT, R2, R3, 0x1, 0x1c1f ;  /* 0x003c1f0003027f89 */ /* 0x000ea200000e0000 */
[----:B-1----:R-:W-:Y:S01]  /*eae0*/  IADD3 R16, P1, P0, R6, R0, R10 ;  /* 0x0000000006107210 */ /* 0x002fe2000783e00a */
[----:B------:R-:W-:-:S03]  /*eaf0*/  IMAD.SHL.U32 R6, R241, 0x2, RZ ;  /* 0x00000002f1067824 */ /* 0x000fc600078e00ff */
[----:B--2---:R-:W-:Y:S02]  /*eb00*/  IADD3.X R17, RZ, R2, R9, P1, P0 ;  /* 0x00000002ff117210 */ /* 0x004fe40000fe0409 */
[----:B------:R-:W-:-:S04]  /*eb10*/  IADD3 R14, P1, P0, R14, R0, R8 ;  /* 0x000000000e0e7210 */ /* 0x000fc8000783e008 */
[----:B------:R-:W-:Y:S02]  /*eb20*/  IADD3.X R15, RZ, R2, R18, P1, P0 ;  /* 0x00000002ff0f7210 */ /* 0x000fe40000fe0412 */
        /* <DEDUP_REMOVED lines=19> */
.L_x_138:
        /* <DEDUP_REMOVED lines=105> */
[----:B------:R-:W-:Y:S02]  /*f2f0*/  FMNMX.FTZ R6, R32, R36, !PT ;  /* 0x0000002420067209 */ /* 0x000fe40007810000 */
[----:B------:R-:W-:-:S02]  /*f300*/  ISETP.GT.AND P0, PT, R0, 0x39, PT ;  /* 0x000000390000780c */ /* 0x000fc40003f04270 */
[----:B------:R-:W-:Y:S02]  /*f310*/  FMNMX.FTZ R0, R205, R2, !PT ;  /* 0x00000002cd007209 */ /* 0x000fe40007810000 */
[----:B------:R-:W-:Y:S02]  /*f320*/  FMNMX.FTZ R2, R161, R3, !PT ;  /* 0x00000003a1027209 */ /* 0x000fe40007810000 */
[----:B------:R-:W-:Y:S02]  /*f330*/  FMNMX.FTZ R3, R40, R6, !PT ;  /* 0x0000000628037209 */ /* 0x000fe40007810000 */
[----:B------:R-:W-:Y:S02]  /*f340*/  FSEL R203, R24, -INF , P0 ;  /* 0xff80000018cb7808 */ /* 0x000fe40000000000 */
[----:B------:R-:W-:Y:S01]  /*f350*/  FMNMX.FTZ R0, R204, R0, !PT ;  /* 0x00000000cc007209 */ /* 0x000fe20007810000 */
[----:B------:R-:W-:Y:S01]  /*f360*/  LDSM.16.MT88.4 R24, [R221+0x100] ;  /* 0x00010000dd18783b */ /* 0x000fe20000004200 */
[----:B------:R-:W-:-:S02]  /*f370*/  FMNMX.FTZ R2, R162, R2, !PT ;  /* 0x00000002a2027209 */ /* 0x000fc40007810000 */
[----:B------:R-:W-:Y:S02]  /*f380*/  FMNMX.FTZ R3, R41, R3, !PT ;  /* 0x0000000329037209 */ /* 0x000fe40007810000 */
[----:B------:R-:W-:Y:S02]  /*f390*/  FMNMX.FTZ R6, R203, R0, !PT ;  /* 0x00000000cb067209 */ /* 0x000fe40007810000 */
[----:B------:R-:W-:Y:S02]  /*f3a0*/  FMNMX.FTZ R0, R163, R2, !PT ;  /* 0x00000002a3007209 */ /* 0x000fe40007810000 */
[----:B------:R-:W-:Y:S01]  /*f3b0*/  FMNMX.FTZ R2, R102, R3, !PT ;  /* 0x0000000366027209 */ /* 0x000fe20007810000 */
[----:B------:R-:W1:Y:S01]  /*f3c0*/  SHFL.BFLY PT, R7, R6, 0x2, 0x1f ;  /* 0x0c401f0006077f89 */ /* 0x000e6200000e0000 */
[----:B------:R-:W-:Y:S02]  /*f3d0*/  FMNMX.FTZ R0, R177, R0, !PT ;  /* 0x00000000b1007209 */ /* 0x000fe40007810000 */
[----:B------:R-:W-:-:S02]  /*f3e0*/  FMNMX.FTZ R2, R106, R2, !PT ;  /* 0x000000026a027209 */ /* 0x000fc40007810000 */
[----:B------:R-:W-:Y:S02]  /*f3f0*/  FMNMX.FTZ R0, R213, R0, !PT ;  /* 0x00000000d5007209 */ /* 0x000fe40007810000 */
[----:B------:R-:W-:Y:S02]  /*f400*/  FMNMX.FTZ R2, R107, R2, !PT ;  /* 0x000000026b027209 */ /* 0x000fe40007810000 */
[----:B------:R-:W-:Y:S02]  /*f410*/  FMNMX.FTZ R0, R215, R0, !PT ;  /* 0x00000000d7007209 */ /* 0x000fe40007810000 */
[----:B------:R-:W-:Y:S02]  /*f420*/  FMNMX.FTZ R2, R124, R2, !PT ;  /* 0x000000027c027209 */ /* 0x000fe40007810000 */
[----:B------:R-:W-:Y:S02]  /*f430*/  FSEL R207, R30, -INF , P0 ;  /* 0xff8000001ecf7808 */ /* 0x000fe40000000000 */
[----:B------:R-:W-:-:S02]  /*f440*/  FMNMX.FTZ R0, R212, R0, !PT ;  /* 0x00000000d4007209 */ /* 0x000fc40007810000 */
[----:B------:R-:W-:Y:S02]  /*f450*/  FMNMX.FTZ R2, R178, R2, !PT ;  /* 0x00000002b2027209 */ /* 0x000fe40007810000 */
[----:B------:R-:W-:Y:S02]  /*f460*/  FMNMX.FTZ R3, R42, R43, !PT ;  /* 0x0000002b2a037209 */ /* 0x000fe40007810000 */
[----:B------:R-:W-:Y:S02]  /*f470*/  FMNMX.FTZ R9, R207, R0, !PT ;  /* 0x00000000cf097209 */ /* 0x000fe40007810000 */
[----:B------:R-:W-:Y:S02]  /*f480*/  FMNMX.FTZ R0, R187, R2, !PT ;  /* 0x00000002bb007209 */ /* 0x000fe40007810000 */
[----:B------:R-:W-:Y:S01]  /*f490*/  FMNMX.FTZ R3, R44, R3, !PT ;  /* 0x000000032c037209 */ /* 0x000fe20007810000 */
[----:B------:R-:W2:Y:S01]  /*f4a0*/  SHFL.BFLY PT, R8, R9, 0x2, 0x1f ;  /* 0x0c401f0009087f89 */ /* 0x000ea200000e0000 */
[----:B------:R-:W-:-:S02]  /*f4b0*/  FMNMX.FTZ R0, R190, R0, !PT ;  /* 0x00000000be007209 */ /* 0x000fc40007810000 */
[----:B------:R-:W-:Y:S02]  /*f4c0*/  FMNMX.FTZ R2, R45, R3, !PT ;  /* 0x000000032d027209 */ /* 0x000fe40007810000 */
[----:B------:R-:W-:Y:S02]  /*f4d0*/  FMNMX.FTZ R0, R189, R0, !PT ;  /* 0x00000000bd007209 */ /* 0x000fe40007810000 */
[----:B------:R-:W-:Y:S02]  /*f4e0*/  FMNMX.FTZ R2, R125, R2, !PT ;  /* 0x000000027d027209 */ /* 0x000fe40007810000 */
[----:B------:R-:W-:Y:S02]  /*f4f0*/  FMNMX.FTZ R0, R229, R0, !PT ;  /* 0x00000000e5007209 */ /* 0x000fe40007810000 */
[----:B-1----:R-:W-:Y:S02]  /*f500*/  FMNMX.FTZ R6, R6, R7, !PT ;  /* 0x0000000706067209 */ /* 0x002fe40007810000 */
[----:B------:R-:W-:-:S02]  /*f510*/  FMNMX.FTZ R2, R126, R2, !PT ;  /* 0x000000027e027209 */ /* 0x000fc40007810000 */
[----:B------:R-:W-:Y:S01]  /*f520*/  FMNMX.FTZ R0, R228, R0, !PT ;  /* 0x00000000e4007209 */ /* 0x000fe20007810000 */
[----:B------:R-:W1:Y:S01]  /*f530*/  SHFL.BFLY PT, R103, R6, 0x1, 0x1f ;  /* 0x0c201f0006677f89 */ /* 0x000e6200000e0000 */
[----:B------:R-:W-:Y:S02]  /*f540*/  FMNMX.FTZ R2, R127, R2, !PT ;  /* 0x000000027f027209 */ /* 0x000fe40007810000 */
[----:B------:R-:W-:Y:S02]  /*f550*/  FSEL R214, R31, -INF , P0 ;  /* 0xff8000001fd67808 */ /* 0x000fe40000000000 */
[----:B------:R-:W-:Y:S02]  /*f560*/  FMNMX.FTZ R0, R234, R0, !PT ;  /* 0x00000000ea007209 */ /* 0x000fe40007810000 */
[----:B------:R-:W-:Y:S02]  /*f570*/  FMNMX.FTZ R2, R128, R2, !PT ;  /* 0x0000000280027209 */ /* 0x000fe40007810000 */
[----:B------:R-:W-:-:S02]  /*f580*/  FMNMX.FTZ R7, R214, R0, !PT ;  /* 0x00000000d6077209 */ /* 0x000fc40007810000 */
[----:B------:R-:W-:Y:S02]  /*f590*/  FMNMX.FTZ R2, R196, R2, !PT ;  /* 0x00000002c4027209 */ /* 0x000fe40007810000 */
[----:B--2---:R-:W-:Y:S02]  /*f5a0*/  FMNMX.FTZ R9, R9, R8, !PT ;  /* 0x0000000809097209 */ /* 0x004fe40007810000 */
[----:B------:R-:W2:Y:S01]  /*f5b0*/  SHFL.BFLY PT, R8, R7, 0x2, 0x1f ;  /* 0x0c401f0007087f89 */ /* 0x000ea200000e0000 */
[----:B------:R-:W-:Y:S02]  /*f5c0*/  FMNMX.FTZ R0, R198, R2, !PT ;  /* 0x00000002c6007209 */ /* 0x000fe40007810000 */
[----:B------:R-:W-:Y:S01]  /*f5d0*/  FSEL R227, R37, -INF , P0 ;  /* 0xff80000025e37808 */ /* 0x000fe20000000000 */
[----:B------:R-:W3:Y:S01]  /*f5e0*/  SHFL.BFLY PT, R2, R9, 0x1, 0x1f ;  /* 0x0c201f0009027f89 */ /* 0x000ee200000e0000 */
[----:B------:R-:W-:-:S04]  /*f5f0*/  FMNMX.FTZ R0, R200, R0, !PT ;  /* 0x00000000c8007209 */ /* 0x000fc80007810000 */
[----:B------:R-:W-:Y:S02]  /*f600*/  FMNMX.FTZ R0, R199, R0, !PT ;  /* 0x00000000c7007209 */ /* 0x000fe40007810000 */
[----:B-1----:R-:W-:Y:S02]  /*f610*/  FMNMX.FTZ R103, R6, R103, !PT ;  /* 0x0000006706677209 */ /* 0x002fe40007810000 */
[----:B------:R-:W-:Y:S02]  /*f620*/  FMNMX.FTZ R0, R179, R0, !PT ;  /* 0x00000000b3007209 */ /* 0x000fe40007810000 */
[C---:B------:R-:W-:Y:S01]  /*f630*/  FSETP.NEU.FTZ.AND P0, PT, R103.reuse, -INF , PT ;  /* 0xff8000006700780b */ /* 0x040fe20003f1d000 */
[----:B------:R-:W-:Y:S01]  /*f640*/  FMUL.FTZ R3, R103, c[0x0][0x2d0] ;  /* 0x0000b40067037a20 */ /* 0x000fe20000410000 */
[----:B------:R-:W-:-:S04]  /*f650*/  FMNMX.FTZ R6, R252, R0, !PT ;  /* 0x00000000fc067209 */ /* 0x000fc80007810000 */
[----:B------:R-:W-:Y:S02]  /*f660*/  FMNMX.FTZ R6, R250, R6, !PT ;  /* 0x00000006fa067209 */ /* 0x000fe40007810000 */
[----:B------:R-:W-:Y:S02]  /*f670*/  FSEL R3, R3, RZ, P0 ;  /* 0x000000ff03037208 */ /* 0x000fe40000000000 */
[----:B--2---:R-:W-:Y:S02]  /*f680*/  FMNMX.FTZ R8, R7, R8, !PT ;  /* 0x0000000807087209 */ /* 0x004fe40007810000 */
[----:B------:R-:W-:Y:S01]  /*f690*/  FMNMX.FTZ R6, R227, R6, !PT ;  /* 0x00000006e3067209 */ /* 0x000fe20007810000 */
[--C-:B------:R-:W-:Y:S01]  /*f6a0*/  FFMA.FTZ R0, R10, c[0x0][0x2d0], -R3.reuse ;  /* 0x0000b4000a007a23 */ /* 0x100fe20000010803 */
[----:B---3--:R-:W-:Y:S01]  /*f6b0*/  FMNMX.FTZ R2, R2, R9, !PT ;  /* 0x0000000902027209 */ /* 0x008fe20007810000 */
[----:B------:R-:W1:Y:S01]  /*f6c0*/  SHFL.BFLY PT, R10, R8, 0x1, 0x1f ;  /* 0x0c201f00080a7f89 */ /* 0x000e6200000e0000 */
[--C-:B------:R-:W-:Y:S01]  /*f6d0*/  FFMA.FTZ R7, R12, c[0x0][0x2d0], -R3.reuse ;  /* 0x0000b4000c077a23 */ /* 0x100fe20000010803 */
[----:B------:R2:W-:Y:S01]  /*f6e0*/  MUFU.EX2 R17, R0 ;  /* 0x0000000000117308 */ /* 0x0005e20000000800 */
[----:B------:R-:W-:Y:S01]  /*f6f0*/  FSETP.NEU.FTZ.AND P0, PT, R2, -INF , PT ;  /* 0xff8000000200780b */ /* 0x000fe20003f1d000 */
[----:B------:R-:W3:Y:S06]  /*f700*/  SHFL.BFLY PT, R9, R6, 0x2, 0x1f ;  /* 0x0c401f0006097f89 */ /* 0x000eec00000e0000 */
[----:B------:R4:W-:Y:S01]  /*f710*/  MUFU.EX2 R137, R7 ;  /* 0x0000000700897308 */ /* 0x0009e20000000800 */
[----:B--2---:R-:W-:-:S07]  /*f720*/  FFMA.FTZ R0, R11, c[0x0][0x2d0], -R3 ;  /* 0x0000b4000b007a23 */ /* 0x004fce0000010803 */
[----:B------:R2:W5:Y:S01]  /*f730*/  MUFU.EX2 R18, R0 ;  /* 0x0000000000127308 */ /* 0x0005620000000800 */
[----:B-1----:R-:W-:Y:S01]  /*f740*/  FMNMX.FTZ R105, R8, R10, !PT ;  /* 0x0000000a08697209 */ /* 0x002fe20007810000 */
[----:B----4-:R-:W-:Y:S01]  /*f750*/  FFMA.FTZ R7, R13, c[0x0][0x2d0], -R3 ;  /* 0x0000b4000d077a23 */ /* 0x010fe20000010803 */
[----:B---3--:R-:W-:-:S05]  /*f760*/  FMNMX.FTZ R6, R6, R9, !PT ;  /* 0x0000000906067209 */ /* 0x008fca0007810000 */
[----:B------:R1:W3:Y:S01]  /*f770*/  MUFU.EX2 R185, R7 ;  /* 0x0000000700b97308 */ /* 0x0002e20000000800 */
[----:B--2---:R-:W-:-:S05]  /*f780*/  FMUL.FTZ R0, R2, c[0x0][0x2d0] ;  /* 0x0000b40002007a20 */ /* 0x004fca0000410000 */
[----:B------:R-:W-:Y:S02]  /*f790*/  FSEL R0, R0, RZ, P0 ;  /* 0x000000ff00007208 */ /* 0x000fe40000000000 */
[----:B------:R-:W-:-:S03]  /*f7a0*/  FSETP.NEU.FTZ.AND P0, PT, R105, -INF , PT ;  /* 0xff8000006900780b */ /* 0x000fc60003f1d000 */
[--C-:B-1----:R-:W-:Y:S02]  /*f7b0*/  FFMA.FTZ R7, R14, c[0x0][0x2d0], -R0.reuse ;  /* 0x0000b4000e077a23 */ /* 0x102fe40000010800 */
[--C-:B------:R-:W-:Y:S02]  /*f7c0*/  FFMA.FTZ R4, R16, c[0x0][0x2d0], -R0.reuse ;  /* 0x0000b40010047a23 */ /* 0x100fe40000010800 */
[----:B------:R1:W-:Y:S01]  /*f7d0*/  MUFU.EX2 R138, R7 ;  /* 0x00000007008a7308 */ /* 0x0003e20000000800 */
[----:B------:R-:W-:Y:S02]  /*f7e0*/  FFMA.FTZ R5, R15, c[0x0][0x2d0], -R0 ;  /* 0x0000b4000f057a23 */ /* 0x000fe40000010800 */
[----:B-----5:R-:W-:Y:S02]  /*f7f0*/  IMAD.MOV.U32 R14, RZ, RZ, R18 ;  /* 0x000000ffff0e7224 */ /* 0x020fe400078e0012 */
[----:B------:R-:W-:Y:S02]  /*f800*/  IMAD.MOV.U32 R15, RZ, RZ, R17 ;  /* 0x000000ffff0f7224 */ /* 0x000fe400078e0011 */
[----:B------:R-:W-:Y:S01]  /*f810*/  LDSM.16.MT88.4 R16, [R222+0x100] ;  /* 0x00010000de10783b */ /* 0x000fe20000004200 */
[----:B------:R2:W-:Y:S03]  /*f820*/  MUFU.EX2 R136, R4 ;  /* 0x0000000400887308 */ /* 0x0005e60000000800 */
[----:B-1----:R-:W1:Y:S05]  /*f830*/  SHFL.BFLY PT, R7, R6, 0x1, 0x1f ;  /* 0x0c201f0006077f89 */ /* 0x002e6a00000e0000 */
[----:B------:R4:W5:Y:S01]  /*f840*/  MUFU.EX2 R139, R5 ;  /* 0x00000005008b7308 */ /* 0x0009620000000800 */
[----:B--2---:R-:W-:-:S05]  /*f850*/  FMUL.FTZ R4, R105, c[0x0][0x2d0] ;  /* 0x0000b40069047a20 */ /* 0x004fca0000410000 */
[----:B------:R-:W-:Y:S01]  /*f860*/  FSEL R12, R4, RZ, P0 ;  /* 0x000000ff040c7208 */ /* 0x000fe20000000000 */
[----:B----4-:R-:W-:-:S04]  /*f870*/  FFMA.FTZ R5, R28, c[0x0][0x2d0], -R0 ;  /* 0x0000b4001c057a23 */ /* 0x010fc80000010800 */
[--C-:B------:R-:W-:Y:S01]  /*f880*/  FFMA.FTZ R4, R32, c[0x0][0x2d0], -R12.reuse ;  /* 0x0000b40020047a23 */ /* 0x100fe2000001080c */
[----:B------:R-:W2:Y:S01]  /*f890*/  LDSM.16.MT88.4 R28, [R222+0x1100] ;  /* 0x00110000de1c783b */ /* 0x000ea20000004200 */
[----:B------:R5:W4:Y:S01]  /*f8a0*/  MUFU.EX2 R184, R5 ;  /* 0x0000000500b87308 */ /* 0x000b220000000800 */
[----:B------:R-:W-:Y:S02]  /*f8b0*/  FFMA.FTZ R9, R40, c[0x0][0x2d0], -R12 ;  /* 0x0000b40028097a23 */ /* 0x000fe4000001080c */
[----:B------:R-:W2:Y:S01]  /*f8c0*/  LDSM.16.MT88.4 R32, [R221+0x2100] ;  /* 0x00210000dd20783b */ /* 0x000ea20000004200 */
[----:B-1----:R-:W-:Y:S02]  /*f8d0*/  FMNMX.FTZ R104, R6, R7, !PT ;  /* 0x0000000706687209 */ /* 0x002fe40007810000 */
[----:B---3--:R-:W-:Y:S02]  /*f8e0*/  F2FP.BF16.PACK_AB R6, R185, R137 ;  /* 0x00000089b906723e */ /* 0x008fe400000010ff */
[----:B------:R1:W-:Y:S01]  /*f8f0*/  MUFU.EX2 R246, R4 ;  /* 0x0000000400f67308 */ /* 0x0003e20000000800 */
[C---:B------:R-:W-:Y:S01]  /*f900*/  FMUL.FTZ R8, R104.reuse, c[0x0][0x2d0] ;  /* 0x0000b40068087a20 */ /* 0x040fe20000410000 */
[----:B------:R-:W-:-:S04]  /*f910*/  FSETP.NEU.FTZ.AND P0, PT, R104, -INF , PT ;  /* 0xff8000006800780b */ /* 0x000fc80003f1d000 */
[----:B------:R-:W-:Y:S01]  /*f920*/  FSEL R13, R8, RZ, P0 ;  /* 0x000000ff080d7208 */ /* 0x000fe20000000000 */
[--C-:B------:R-:W-:Y:S01]  /*f930*/  FFMA.FTZ R8, R41, c[0x0][0x2d0], -R12.reuse ;  /* 0x0000b40029087a23 */ /* 0x100fe2000001080c */
[----:B-----5:R-:W-:Y:S01]  /*f940*/  F2FP.BF16.PACK_AB R5, R139, R138 ;  /* 0x0000008a8b05723e */ /* 0x020fe200000010ff */
[----:B------:R-:W-:Y:S01]  /*f950*/  MUFU.EX2 R247, R9 ;  /* 0x0000000900f77308 */ /* 0x000fe20000000800 */
[----:B----4-:R-:W-:Y:S01]  /*f960*/  F2FP.BF16.PACK_AB R7, R184, R136 ;  /* 0x00000088b807723e */ /* 0x010fe200000010ff */
[----:B-1----:R-:W-:-:S06]  /*f970*/  FFMA.FTZ R4, R36, c[0x0][0x2d0], -R12 ;  /* 0x0000b40024047a23 */ /* 0x002fcc000001080c */
[----:B------:R1:W3:Y:S01]  /*f980*/  MUFU.EX2 R249, R8 ;  /* 0x0000000800f97308 */ /* 0x0002e20000000800 */
[----:B------:R-:W4:Y:S07]  /*f990*/  LDSM.16.MT88.4 R36, [R222+0x2100] ;  /* 0x00210000de24783b */ /* 0x000f2e0000004200 */
[----:B------:R5:W-:Y:S01]  /*f9a0*/  MUFU.EX2 R239, R4 ;  /* 0x0000000400ef7308 */ /* 0x000be20000000800 */
[----:B-1----:R-:W-:Y:S01]  /*f9b0*/  FFMA.FTZ R8, R42, c[0x0][0x2d0], -R13 ;  /* 0x0000b4002a087a23 */ /* 0x002fe2000001080d */
[----:B---3--:R-:W-:-:S06]  /*f9c0*/  F2FP.BF16.PACK_AB R10, R249, R247 ;  /* 0x000000f7f90a723e */ /* 0x008fcc00000010ff */
[----:B------:R1:W-:Y:S01]  /*f9d0*/  MUFU.EX2 R236, R8 ;  /* 0x0000000800ec7308 */ /* 0x0003e20000000800 */
[----:B-----5:R-:W-:-:S07]  /*f9e0*/  F2FP.BF16.PACK_AB R4, R14, R15 ;  /* 0x0000000f0e04723e */ /* 0x020fce00000010ff */
[C---:B------:R-:W-:Y:S01]  /*f9f0*/  HMMA.16816.F32.BF16 R120, R4.reuse, R24, RZ ;  /* 0x000000180478723c */ /* 0x040fe200000418ff */
[--C-:B-1----:R-:W-:Y:S02]  /*fa00*/  FFMA.FTZ R8, R43, c[0x0][0x2d0], -R13.reuse ;  /* 0x0000b4002b087a23 */ /* 0x102fe4000001080d */
[----:B------:R-:W-:Y:S05]  /*fa10*/  LDSM.16.MT88.4 R40, [R222+0x2500] ;  /* 0x00250000de28783b */ /* 0x000fea0000004200 */
[C---:B------:R-:W-:Y:S01]  /*fa20*/  HMMA.16816.F32.BF16 R116, R4.reuse, R16, RZ ;  /* 0x000000100474723c */ /* 0x040fe200000418ff */
[----:B------:R1:W3:Y:S07]  /*fa30*/  MUFU.EX2 R235, R8 ;  /* 0x0000000800eb7308 */ /* 0x0002ee0000000800 */
[C---:B------:R-:W-:Y:S08]  /*fa40*/  HMMA.16816.F32.BF16 R112, R4.reuse, R20, RZ ;  /* 0x000000140470723c */ /* 0x040ff000000418ff */
[----:B--2---:R-:W-:Y:S01]  /*fa50*/  HMMA.16816.F32.BF16 R108, R4, R28, RZ ;  /* 0x0000001c046c723c */ /* 0x004fe200000418ff */
[----:B-1----:R-:W-:Y:S01]  /*fa60*/  FFMA.FTZ R8, R44, c[0x0][0x2d0], -R13 ;  /* 0x0000b4002c087a23 */ /* 0x002fe2000001080d */
[----:B---3--:R-:W-:-:S03]  /*fa70*/  F2FP.BF16.PACK_AB R9, R235, R236 ;  /* 0x000000eceb09723e */ /* 0x008fc600000010ff */
[----:B------:R1:W-:Y:S03]  /*fa80*/  MUFU.EX2 R238, R8 ;  /* 0x0000000800ee7308 */ /* 0x0003e60000000800 */
[C---:B------:R-:W-:Y:S08]  /*fa90*/  HMMA.16816.F32.BF16 R96, R4.reuse, R32, RZ ;  /* 0x000000200460723c */ /* 0x040ff000000418ff */
[----:B----4-:R-:W-:Y:S01]  /*faa0*/  HMMA.16816.F32.BF16 R92, R4, R36, RZ ;  /* 0x00000024045c723c */ /* 0x010fe200000418ff */
        /* <DEDUP_REMOVED lines=14> */
[----:B------:R-:W2:Y:S07]  /*fb90*/  LDSM.16.MT88.4 R24, [R221+0x500] ;  /* 0x00050000dd18783b */ /* 0x000eae0000004200 */
        /* <DEDUP_REMOVED lines=8> */
[----:B------:R-:W1:Y:S01]  /*fc20*/  LDSM.16.MT88.4 R20, [R222+0x500] ;  /* 0x00050000de14783b */ /* 0x000e620000004200 */
[----:B------:R3:W-:Y:S06]  /*fc30*/  MUFU.EX2 R243, R4 ;  /* 0x0000000400f37308 */ /* 0x0007ec0000000800 */
[C---:B------:R-:W-:Y:S08]  /*fc40*/  HMMA.16816.F32.BF16 R52, R8.reuse, R28, RZ ;  /* 0x0000001c0834723c */ /* 0x040ff000000418ff */
[----:B------:R-:W-:Y:S01]  /*fc50*/  HMMA.16816.F32.BF16 R152, R8, R30, RZ ;  /* 0x0000001e0898723c */ /* 0x000fe200000418ff */
[----:B------:R-:W4:Y:S01]  /*fc60*/  LDSM.16.MT88.4 R28, [R222+0x1500] ;  /* 0x00150000de1c783b */ /* 0x000f220000004200 */
[----:B---3--:R-:W-:-:S04]  /*fc70*/  FFMA.FTZ R4, R49, c[0x0][0x2d0], -R3 ;  /* 0x0000b40031047a23 */ /* 0x008fc80000010803 */
[----:B------:R3:W5:Y:S02]  /*fc80*/  MUFU.EX2 R242, R4 ;  /* 0x0000000400f27308 */ /* 0x0007640000000800 */
[C---:B------:R-:W-:Y:S08]  /*fc90*/  HMMA.16816.F32.BF16 R164, R8.reuse, R34, RZ ;  /* 0x0000002208a4723c */ /* 0x040ff000000418ff */
[----:B------:R-:W-:Y:S01]  /*fca0*/  HMMA.16816.F32.BF16 R44, R8, R36, RZ ;  /* 0x00000024082c723c */ /* 0x000fe200000418ff */
[----:B---3--:R-:W-:-:S07]  /*fcb0*/  FFMA.FTZ R4, R50, c[0x0][0x2d0], -R0 ;  /* 0x0000b40032047a23 */ /* 0x008fce0000010800 */
[----:B------:R-:W-:Y:S01]  /*fcc0*/  HMMA.16816.F32.BF16 R168, R8, R38, RZ ;  /* 0x0000002608a8723c */ /* 0x000fe200000418ff */
[----:B-----5:R-:W-:Y:S01]  /*fcd0*/  F2FP.BF16.PACK_AB R6, R242, R243 ;  /* 0x000000f3f206723e */ /* 0x020fe200000010ff */
[----:B------:R-:W-:Y:S01]  /*fce0*/  LDSM.16.MT88.4 R36, [R222+0x2900] ;  /* 0x00290000de24783b */ /* 0x000fe20000004200 */
[----:B------:R3:W-:Y:S02]  /*fcf0*/  MUFU.EX2 R230, R4 ;  /* 0x0000000400e67308 */ /* 0x0007e40000000800 */
[----:B---3--:R-:W-:-:S03]  /*fd00*/  FFMA.FTZ R4, R51, c[0x0][0x2d0], -R0 ;  /* 0x0000b40033047a23 */ /* 0x008fc60000010800 */
[----:B------:R-:W-:Y:S01]  /*fd10*/  HMMA.16816.F32.BF16 R48, R8, R32, RZ ;  /* 0x000000200830723c */ /* 0x000fe200000418ff */
[----:B------:R-:W3:Y:S02]  /*fd20*/  LDSM.16.MT88.4 R32, [R221+0x2500] ;  /* 0x00250000dd20783b */ /* 0x000ee40000004200 */
[----:B------:R5:W1:Y:S04]  /*fd30*/  MUFU.EX2 R233, R4 ;  /* 0x0000000400e97308 */ /* 0x000a680000000800 */
[----:B------:R-:W-:Y:S02]  /*fd40*/  FFMA.FTZ R8, R107, c[0x0][0x2d0], -R12 ;  /* 0x0000b4006b087a23 */ /* 0x000fe4000001080c */
[----:B------:R-:W-:Y:S02]  /*fd50*/  IMAD.MOV.U32 R9, RZ, RZ, R139 ;  /* 0x000000ffff097224 */ /* 0x000fe400078e008b */
[----:B------:R2:W-:Y:S01]  /*fd60*/  MUFU.EX2 R217, R8 ;  /* 0x0000000800d97308 */ /* 0x0005e20000000800 */
[----:B------:R-:W-:-:S02]  /*fd70*/  IMAD.MOV.U32 R11, RZ, RZ, R138 ;  /* 0x000000ffff0b7224 */ /* 0x000fc400078e008a */
[----:B------:R-:W-:Y:S02]  /*fd80*/  IMAD.MOV.U32 R10, RZ, RZ, R137 ;  /* 0x000000ffff0a7224 */ /* 0x000fe400078e0089 */
[----:B-----5:R-:W-:Y:S01]  /*fd90*/  FFMA.FTZ R4, R100, c[0x0][0x2d0], -R0 ;  /* 0x0000b40064047a23 */ /* 0x020fe20000010800 */
[----:B-1----:R-:W-:Y:S01]  /*fda0*/  F2FP.BF16.PACK_AB R5, R233, R230 ;  /* 0x000000e6e905723e */ /* 0x002fe200000010ff */
[----:B------:R-:W-:Y:S02]  /*fdb0*/  IMAD.MOV.U32 R100, RZ, RZ, R136 ;  /* 0x000000ffff647224 */ /* 0x000fe400078e0088 */
[----:B------:R1:W-:Y:S01]  /*fdc0*/  MUFU.EX2 R232, R4 ;  /* 0x0000000400e87308 */ /* 0x0003e20000000800 */
[----:B--2---:R-:W-:-:S07]  /*fdd0*/  FFMA.FTZ R8, R124, c[0x0][0x2d0], -R12 ;  /* 0x0000b4007c087a23 */ /* 0x004fce000001080c */
[----:B------:R2:W-:Y:S01]  /*fde0*/  MUFU.EX2 R216, R8 ;  /* 0x0000000800d87308 */ /* 0x0005e20000000800 */
[----:B-1----:R-:W-:-:S07]  /*fdf0*/  FFMA.FTZ R4, R101, c[0x0][0x2d0], -R0 ;  /* 0x0000b40065047a23 */ /* 0x002fce0000010800 */
[----:B------:R1:W5:Y:S01]  /*fe00*/  MUFU.EX2 R231, R4 ;  /* 0x0000000400e77308 */ /* 0x0003620000000800 */
[----:B--2---:R-:W-:-:S07]  /*fe10*/  FFMA.FTZ R8, R125, c[0x0][0x2d0], -R13 ;  /* 0x0000b4007d087a23 */ /* 0x004fce000001080d */
[----:B------:R2:W-:Y:S01]  /*fe20*/  MUFU.EX2 R210, R8 ;  /* 0x0000000800d27308 */ /* 0x0005e20000000800 */
[----:B-1----:R-:W-:Y:S01]  /*fe30*/  FFMA.FTZ R4, R102, c[0x0][0x2d0], -R12 ;  /* 0x0000b40066047a23 */ /* 0x002fe2000001080c */
[----:B-----5:R-:W-:-:S06]  /*fe40*/  F2FP.BF16.PACK_AB R7, R231, R232 ;  /* 0x000000e8e707723e */ /* 0x020fcc00000010ff */
[----:B------:R1:W-:Y:S01]  /*fe50*/  MUFU.EX2 R219, R4 ;  /* 0x0000000400db7308 */ /* 0x0003e20000000800 */
[----:B--2---:R-:W-:-:S07]  /*fe60*/  FFMA.FTZ R8, R126, c[0x0][0x2d0], -R13 ;  /* 0x0000b4007e087a23 */ /* 0x004fce000001080d */
[----:B------:R2:W-:Y:S01]  /*fe70*/  MUFU.EX2 R211, R8 ;  /* 0x0000000800d37308 */ /* 0x0005e20000000800 */
[----:B-1----:R-:W-:-:S07]  /*fe80*/  FFMA.FTZ R4, R106, c[0x0][0x2d0], -R12 ;  /* 0x0000b4006a047a23 */ /* 0x002fce000001080c */
[----:B------:R1:W5:Y:S01]  /*fe90*/  MUFU.EX2 R218, R4 ;  /* 0x0000000400da7308 */ /* 0x0003620000000800 */
[----:B--2---:R-:W-:Y:S02]  /*fea0*/  FFMA.FTZ R8, R127, c[0x0][0x2d0], -R13 ;  /* 0x0000b4007f087a23 */ /* 0x004fe4000001080d */
[----:B------:R-:W-:Y:S05]  /*feb0*/  LDSM.16.MT88.4 R124, [R221+0xd00] ;  /* 0x000d0000dd7c783b */ /* 0x000fea0000004200 */
[----:B------:R2:W-:Y:S01]  /*fec0*/  MUFU.EX2 R209, R8 ;  /* 0x0000000800d17308 */ /* 0x0005e20000000800 */
[----:B-1----:R-:W-:-:S07]  /*fed0*/  F2FP.BF16.PACK_AB R4, R244, R237 ;  /* 0x000000edf404723e */ /* 0x002fce00000010ff */
[----:B------:R-:W-:Y:S01]  /*fee0*/  HMMA.16816.F32.BF16 R180, R4, R24, R120 ;  /* 0x0000001804b4723c */ /* 0x000fe20000041878 */
[----:B--2---:R-:W-:-:S04]  /*fef0*/  FFMA.FTZ R8, R128, c[0x0][0x2d0], -R13 ;  /* 0x0000b40080087a23 */ /* 0x004fc8000001080d */
[----:B------:R1:W2:Y:S03]  /*ff00*/  MUFU.EX2 R208, R8 ;  /* 0x0000000800d07308 */ /* 0x0002a60000000800 */
[C---:B------:R-:W-:Y:S08]  /*ff10*/  HMMA.16816.F32.BF16 R172, R4.reuse, R20, R116 ;  /* 0x0000001404ac723c */ /* 0x040ff00000041874 */
[----:B----4-:R-:W-:Y:S01]  /*ff20*/  HMMA.16816.F32.BF16 R144, R4, R28, R108 ;  /* 0x0000001c0490723c */ /* 0x010fe2000004186c */
[----:B-1----:R-:W-:-:S07]  /*ff30*/  FFMA.FTZ R8, R129, c[0x0][0x2d0], -R3 ;  /* 0x0000b40081087a23 */ /* 0x002fce0000010803 */
[C---:B---3--:R-:W-:Y:S01]  /*ff40*/  HMMA.16816.F32.BF16 R116, R4.reuse, R32, R96 ;  /* 0x000000200474723c */ /* 0x048fe20000041860 */
[----:B------:R1:W-:Y:S07]  /*ff50*/  MUFU.EX2 R202, R8 ;  /* 0x0000000800ca7308 */ /* 0x0003ee0000000800 */
[C---:B------:R-:W-:Y:S08]  /*ff60*/  HMMA.16816.F32.BF16 R108, R4.reuse, R40, R92 ;  /* 0x00000028046c723c */ /* 0x040ff0000004185c */
[----:B------:R-:W-:Y:S01]  /*ff70*/  HMMA.16816.F32.BF16 R120, R4, R26, R88 ;  /* 0x0000001a0478723c */ /* 0x000fe20000041858 */
[----:B-1----:R-:W-:-:S04]  /*ff80*/  FFMA.FTZ R8, R160, c[0x0][0x2d0], -R3 ;  /* 0x0000b400a0087a23 */ /* 0x002fc80000010803 */
[----:B------:R1:W3:Y:S03]  /*ff90*/  MUFU.EX2 R201, R8 ;  /* 0x0000000800c97308 */ /* 0x0002e60000000800 */
[C---:B------:R-:W-:Y:S08]  /*ffa0*/  HMMA.16816.F32.BF16 R136, R4.reuse, R22, R84 ;  /* 0x000000160488723c */ /* 0x040ff00000041854 */
[----:B------:R-:W-:Y:S01]  /*ffb0*/  HMMA.16816.F32.BF16 R156, R4, R16, R112 ;  /* 0x00000010049c723c */ /* 0x000fe20000041870 */
[----:B-1----:R-:W-:-:S07]  /*ffc0*/  FFMA.FTZ R8, R131, c[0x0][0x2d0], -R3 ;  /* 0x0000b40083087a23 */ /* 0x002fce0000010803 */
[C---:B------:R-:W-:Y:S01]  /*ffd0*/  HMMA.16816.F32.BF16 R96, R4.reuse, R18, R80 ;  /* 0x000000120460723c */ /* 0x040fe20000041850 */
[----:B------:R1:W-:Y:S07]  /*ffe0*/  MUFU.EX2 R197, R8 ;  /* 0x0000000800c57308 */ /* 0x0003ee0000000800 */
[C---:B------:R-:W-:Y:S08]  /*fff0*/  HMMA.16816.F32.BF16 R92, R4.reuse, R30, R76 ;  /* 0x0000001e045c723c */ /* 0x040ff0000004184c */
[----:B------:R-:W-:Y:S01]  /*10000*/  HMMA.16816.F32.BF16 R88, R4, R34, R72 ;  /* 0x000000220458723c */ /* 0x000fe20000041848 */
[----:B-1----:R-:W-:-:S04]  /*10010*/  FFMA.FTZ R8, R130, c[0x0][0x2d0], -R3 ;  /* 0x0000b40082087a23 */ /* 0x002fc80000010803 */
[----:B------:R1:W-:Y:S03]  /*10020*/  MUFU.EX2 R191, R8 ;  /* 0x0000000800bf7308 */ /* 0x0003e60000000800 */
[----:B------:R-:W-:Y:S07]  /*10030*/  HMMA.16816.F32.BF16 R84, R4, R42, R64 ;  /* 0x0000002a0454723c */ /* 0x000fee0000041840 */
[----:B-----5:R-:W-:-:S02]  /*10040*/  F2FP.BF16.PACK_AB R4, R218, R219 ;  /* 0x000000dbda04723e */ /* 0x020fc400000010ff */
[----:B------:R-:W-:Y:S02]  /*10050*/  F2FP.BF16.PACK_AB R5, R211, R210 ;  /* 0x000000d2d305723e */ /* 0x000fe400000010ff */
[----:B------:R-:W-:Y:S02]  /*10060*/  F2FP.BF16.PACK_AB R6, R216, R217 ;  /* 0x000000d9d806723e */ /* 0x000fe400000010ff */
[----:B--2---:R-:W-:Y:S01]  /*10070*/  F2FP.BF16.PACK_AB R7, R208, R209 ;  /* 0x000000d1d007723e */ /* 0x004fe200000010ff */
[----:B-1----:R-:W-:-:S04]  /*10080*/  FFMA.FTZ R8, R161, c[0x0][0x2d0], -R0 ;  /* 0x0000b400a1087a23 */ /* 0x002fc80000010800 */
[----:B------:R1:W-:Y:S02]  /*10090*/  MUFU.EX2 R188, R8 ;  /* 0x0000000800bc7308 */ /* 0x0003e40000000800 */
[C---:B------:R-:W-:Y:S08]  /*100a0*/  HMMA.16816.F32.BF16 R192, R4.reuse, R40, R44 ;  /* 0x0000002804c0723c */ /* 0x040ff0000004182c */
[----:B------:R-:W-:Y:S01]  /*100b0*/  HMMA.16816.F32.BF16 R44, R4, R30, R152 ;  /* 0x0000001e042c723c */ /* 0x000fe20000041898 */
[----:B-1----:R-:W-:-:S06]  /*100c0*/  FFMA.FTZ R8, R162, c[0x0][0x2d0], -R0 ;  /* 0x0000b400a2087a23 */ /* 0x002fcc0000010800 */
[----:B------:R-:W-:Y:S01]  /*100d0*/  IMAD.MOV.U32 R153, RZ, RZ, R184 ;  /* 0x000000ffff997224 */ /* 0x000fe200078e00b8 */
[C---:B------:R-:W-:Y:S01]  /*100e0*/  HMMA.16816.F32.BF16 R76, R4.reuse, R20, R60 ;  /* 0x00000014044c723c */ /* 0x040fe2000004183c */
[----:B------:R1:W2:Y:S01]  /*100f0*/  MUFU.EX2 R186, R8 ;  /* 0x0000000800ba7308 */ /* 0x0002a20000000800 */
[----:B------:R-:W-:Y:S02]  /*10100*/  IMAD.MOV.U32 R154, RZ, RZ, R185 ;  /* 0x000000ffff9a7224 */ /* 0x000fe400078e00b9 */
[----:B------:R-:W-:Y:S02]  /*10110*/  IMAD.MOV.U32 R152, RZ, RZ, R179 ;  /* 0x000000ffff987224 */ /* 0x000fe400078e00b3 */
[----:B------:R-:W-:Y:S02]  /*10120*/  IMAD.MOV.U32 R155, RZ, RZ, R100 ;  /* 0x000000ffff9b7224 */ /* 0x000fe400078e0064 */
[C---:B------:R-:W-:Y:S08]  /*10130*/  HMMA.16816.F32.BF16 R80, R4.reuse, R24, R68 ;  /* 0x000000180450723c */ /* 0x040ff00000041844 */
[C---:B------:R-:W-:Y:S01]  /*10140*/  HMMA.16816.F32.BF16 R60, R4.reuse, R26, R148 ;  /* 0x0000001a043c723c */ /* 0x040fe20000041894 */
[--C-:B-1----:R-:W-:Y:S01]  /*10150*/  FFMA.FTZ R8, R163, c[0x0][0x2d0], -R0.reuse ;  /* 0x0000b400a3087a23 */ /* 0x102fe20000010800 */
[----:B------:R-:W1:Y:S03]  /*10160*/  LDSM.16.MT88.4 R24, [R221+0x900] ;  /* 0x00090000dd18783b */ /* 0x000e660000004200 */
[----:B------:R4:W-:Y:S03]  /*10170*/  MUFU.EX2 R184, R8 ;  /* 0x0000000800b87308 */ /* 0x0009e60000000800 */
[C---:B------:R-:W-:Y:S08]  /*10180*/  HMMA.16816.F32.BF16 R72, R4.reuse, R16, R56 ;  /* 0x000000100448723c */ /* 0x040ff00000041838 */
[----:B------:R-:W-:Y:S01]  /*10190*/  HMMA.16816.F32.BF16 R68, R4, R28, R52 ;  /* 0x0000001c0444723c */ /* 0x000fe20000041834 */
[----:B------:R-:W-:Y:S01]  /*101a0*/  LDSM.16.MT88.4 R28, [R222+0x1900] ;  /* 0x00190000de1c783b */ /* 0x000fe20000004200 */
[----:B----4-:R-:W-:-:S06]  /*101b0*/  FFMA.FTZ R8, R177, c[0x0][0x2d0], -R0 ;  /* 0x0000b400b1087a23 */ /* 0x010fcc0000010800 */
[C---:B------:R-:W-:Y:S01]  /*101c0*/  HMMA.16816.F32.BF16 R64, R4.reuse, R32, R48 ;  /* 0x000000200440723c */ /* 0x040fe20000041830 */
[----:B------:R4:W5:Y:S07]  /*101d0*/  MUFU.EX2 R185, R8 ;  /* 0x0000000800b97308 */ /* 0x00096e0000000800 */
[C---:B------:R-:W-:Y:S01]  /*101e0*/  HMMA.16816.F32.BF16 R52, R4.reuse, R22, R140 ;  /* 0x000000160434723c */ /* 0x040fe2000004188c */
[----:B------:R-:W-:Y:S04]  /*101f0*/  LDSM.16.MT88.4 R20, [R221+0x1900] ;  /* 0x00190000dd14783b */ /* 0x000fe80000004200 */
[----:B------:R-:W-:Y:S03]  /*10200*/  LDSM.16.MT88.4 R140, [R222+0xd00] ;  /* 0x000d0000de8c783b */ /* 0x000fe60000004200 */
[C---:B------:R-:W-:Y:S01]  /*10210*/  HMMA.16816.F32.BF16 R48, R4.reuse, R18, R132 ;  /* 0x000000120430723c */ /* 0x040fe20000041884 */
[--C-:B----4-:R-:W-:Y:S01]  /*10220*/  FFMA.FTZ R8, R178, c[0x0][0x2d0], -R12.reuse ;  /* 0x0000b400b2087a23 */ /* 0x110fe2000001080c */
[----:B------:R-:W4:Y:S03]  /*10230*/  LDSM.16.MT88.4 R16, [R222+0x900] ;  /* 0x00090000de10783b */ /* 0x000f260000004200 */
[----:B------:R1:W-:Y:S03]  /*10240*/  MUFU.EX2 R179, R8 ;  /* 0x0000000800b37308 */ /* 0x0003e60000000800 */
[C---:B------:R-:W-:Y:S01]  /*10250*/  HMMA.16816.F32.BF16 R56, R4.reuse, R34, R164 ;  /* 0x000000220438723c */ /* 0x040fe200000418a4 */
[----:B------:R-:W4:Y:S07]  /*10260*/  LDSM.16.MT88.4 R32, [R221+0x2900] ;  /* 0x00290000dd20783b */ /* 0x000f2e0000004200 */
[----:B------:R-:W-:Y:S01]  /*10270*/  HMMA.16816.F32.BF16 R40, R4, R42, R168 ;  /* 0x0000002a0428723c */ /* 0x000fe200000418a8 */
[----:B-1----:R-:W-:-:S06]  /*10280*/  FFMA.FTZ R8, R187, c[0x0][0x2d0], -R12 ;  /* 0x0000b400bb087a23 */ /* 0x002fcc000001080c */
[----:B---3--:R-:W-:Y:S01]  /*10290*/  F2FP.BF16.PACK_AB R4, R201, R202 ;  /* 0x000000cac904723e */ /* 0x008fe200000010ff */
[----:B------:R-:W-:Y:S01]  /*102a0*/  IMAD.MOV.U32 R187, RZ, RZ, R153 ;  /* 0x000000ffffbb7224 */ /* 0x000fe200078e0099 */
[----:B------:R1:W3:Y:S01]  /*102b0*/  MUFU.EX2 R107, R8 ;  /* 0x00000008006b7308 */ /* 0x0002e20000000800 */
[----:B--2---:R-:W-:Y:S02]  /*102c0*/  F2FP.BF16.PACK_AB R5, R186, R188 ;  /* 0x000000bcba05723e */ /* 0x004fe400000010ff */
[----:B------:R-:W-:Y:S02]  /*102d0*/  F2FP.BF16.PACK_AB R6, R191, R197 ;  /* 0x000000c5bf06723e */ /* 0x000fe400000010ff */
[----:B-----5:R-:W-:-:S07]  /*102e0*/  F2FP.BF16.PACK_AB R7, R185, R184 ;  /* 0x000000b8b907723e */ /* 0x020fce00000010ff */
[C---:B------:R-:W-:Y:S01]  /*102f0*/  HMMA.16816.F32.BF16 R112, R4.reuse, R24, R180 ;  /* 0x000000180470723c */ /* 0x040fe200000418b4 */
[----:B-1----:R-:W-:Y:S02]  /*10300*/  FFMA.FTZ R8, R190, c[0x0][0x2d0], -R12 ;  /* 0x0000b400be087a23 */ /* 0x002fe4000001080c */
[----:B------:R-:W-:Y:S02]  /*10310*/  IMAD.MOV.U32 R190, RZ, RZ, R154 ;  /* 0x000000ffffbe7224 */ /* 0x000fe400078e009a */
[----:B------:R1:W-:Y:S03]  /*10320*/  MUFU.EX2 R177, R8 ;  /* 0x0000000800b17308 */ /* 0x0003e60000000800 */
[C---:B------:R-:W-:Y:S08]  /*10330*/  HMMA.16816.F32.BF16 R180, R4.reuse, R36, R108 ;  /* 0x0000002404b4723c */ /* 0x040ff0000004186c */
[----:B----4-:R-:W-:Y:S01]  /*10340*/  HMMA.16816.F32.BF16 R132, R4, R16, R172 ;  /* 0x000000100484723c */ /* 0x010fe200000418ac */
[----:B------:R-:W-:Y:S01]  /*10350*/  LDSM.16.MT88.4 R172, [R222+0x1d00] ;  /* 0x001d0000deac783b */ /* 0x000fe20000004200 */
[----:B-1----:R-:W-:-:S06]  /*10360*/  FFMA.FTZ R8, R189, c[0x0][0x2d0], -R12 ;  /* 0x0000b400bd087a23 */ /* 0x002fcc000001080c */
[C---:B------:R-:W-:Y:S01]  /*10370*/  HMMA.16816.F32.BF16 R148, R4.reuse, R20, R156 ;  /* 0x000000140494723c */ /* 0x040fe2000004189c */
[----:B------:R-:W-:Y:S01]  /*10380*/  LDSM.16.MT88.4 R156, [R221+0x1d00] ;  /* 0x001d0000dd9c783b */ /* 0x000fe20000004200 */
[----:B------:R-:W-:Y:S01]  /*10390*/  IMAD.MOV.U32 R189, RZ, RZ, R155 ;  /* 0x000000ffffbd7224 */ /* 0x000fe200078e009b */
[----:B------:R1:W-:Y:S05]  /*103a0*/  MUFU.EX2 R178, R8 ;  /* 0x0000000800b27308 */ /* 0x0003ea0000000800 */
[C---:B------:R-:W-:Y:S08]  /*103b0*/  HMMA.16816.F32.BF16 R164, R4.reuse, R28, R144 ;  /* 0x0000001c04a4723c */ /* 0x040ff00000041890 */
[----:B------:R-:W-:Y:S01]  /*103c0*/  HMMA.16816.F32.BF16 R160, R4, R32, R116 ;  /* 0x0000002004a0723c */ /* 0x000fe20000041874 */
[----:B-1----:R-:W-:-:S02]  /*103d0*/  FFMA.FTZ R8, R196, c[0x0][0x2d0], -R13 ;  /* 0x0000b400c4087a23 */ /* 0x002fc4000001080d */
[----:B------:R-:W-:Y:S02]  /*103e0*/  IMAD.MOV.U32 R196, RZ, RZ, R9 ;  /* 0x000000ffffc47224 */ /* 0x000fe400078e0009 */
[----:B------:R1:W-:Y:S03]  /*103f0*/  MUFU.EX2 R106, R8 ;  /* 0x00000008006a7308 */ /* 0x0003e60000000800 */
[----:B------:R-:W-:Y:S01]  /*10400*/  HMMA.16816.F32.BF16 R120, R4, R26, R120 ;  /* 0x0000001a0478723c */ /* 0x000fe20000041878 */
[----:B------:R-:W-:-:S07]  /*10410*/  FADD.FTZ R9, R236, R235 ;  /* 0x000000ebec097221 */ /* 0x000fce0000010000 */
        /* <DEDUP_REMOVED lines=10> */
[----:B------:R-:W-:Y:S07]  /*104c0*/  HMMA.16816.F32.BF16 R108, R4, R38, R84 ;  /* 0x00000026046c723c */ /* 0x000fee0000041854 */
[----:B---3--:R-:W-:-:S02]  /*104d0*/  F2FP.BF16.PACK_AB R4, R107, R179 ;  /* 0x000000b36b04723e */ /* 0x008fc400000010ff */
[----:B--2---:R-:W-:Y:S02]  /*104e0*/  F2FP.BF16.PACK_AB R5, R102, R106 ;  /* 0x0000006a6605723e */ /* 0x004fe400000010ff */
[----:B------:R-:W-:Y:S01]  /*104f0*/  F2FP.BF16.PACK_AB R6, R178, R177 ;  /* 0x000000b1b206723e */ /* 0x000fe200000010ff */
[----:B-1----:R-:W-:-:S04]  /*10500*/  FFMA.FTZ R8, R199, c[0x0][0x2d0], -R13 ;  /* 0x0000b400c7087a23 */ /* 0x002fc8000001080d */
[----:B------:R-:W1:Y:S02]  /*10510*/  MUFU.EX2 R100, R8 ;  /* 0x0000000800647308 */ /* 0x000e640000000800 */
[----:B-1----:R-:W-:Y:S01]  /*10520*/  F2FP.BF16.PACK_AB R7, R100, R101 ;  /* 0x000000656407723e */ /* 0x002fe200000010ff */
[----:B------:R-:W-:-:S06]  /*10530*/  FFMA.FTZ R8, R206, c[0x0][0x2d0], -R3 ;  /* 0x0000b400ce087a23 */ /* 0x000fcc0000010803 */
[C---:B------:R-:W-:Y:S01]  /*10540*/  HMMA.16816.F32.BF16 R60, R4.reuse, R26, R60 ;  /* 0x0000001a043c723c */ /* 0x040fe2000004183c */
[----:B------:R1:W-:Y:S07]  /*10550*/  MUFU.EX2 R27, R8 ;  /* 0x00000008001b7308 */ /* 0x0003ee0000000800 */
[C---:B------:R-:W-:Y:S01]  /*10560*/  HMMA.16816.F32.BF16 R116, R4.reuse, R24, R80 ;  /* 0x000000180474723c */ /* 0x040fe20000041850 */
[----:B------:R-:W2:Y:S07]  /*10570*/  LDSM.16.MT88.4 R80, [R221+0x2d00] ;  /* 0x002d0000dd50783b */ /* 0x000eae0000004200 */
[----:B------:R-:W-:Y:S01]  /*10580*/  HMMA.16816.F32.BF16 R48, R4, R22, R48 ;  /* 0x000000160430723c */ /* 0x000fe20000041830 */
[----:B-1----:R-:W-:-:S04]  /*10590*/  FFMA.FTZ R8, R205, c[0x0][0x2d0], -R3 ;  /* 0x0000b400cd087a23 */ /* 0x002fc80000010803 */
[----:B------:R1:W3:Y:S03]  /*105a0*/  MUFU.EX2 R26, R8 ;  /* 0x00000008001a7308 */ /* 0x0002e60000000800 */
[C---:B------:R-:W-:Y:S08]  /*105b0*/  HMMA.16816.F32.BF16 R144, R4.reuse, R20, R72 ;  /* 0x000000140490723c */ /* 0x040ff00000041848 */
[----:B------:R-:W-:Y:S01]  /*105c0*/  HMMA.16816.F32.BF16 R52, R4, R18, R52 ;  /* 0x000000120434723c */ /* 0x000fe20000041834 */
[--C-:B-1----:R-:W-:Y:S01]  /*105d0*/  FFMA.FTZ R8, R204, c[0x0][0x2d0], -R3.reuse ;  /* 0x0000b400cc087a23 */ /* 0x102fe20000010803 */
[----:B---3--:R-:W-:Y:S01]  /*105e0*/  F2FP.BF16.PACK_AB R92, R26, R27 ;  /* 0x0000001b1a5c723e */ /* 0x008fe200000010ff */
[----:B------:R-:W-:-:S05]  /*105f0*/  FFMA.FTZ R3, R203, c[0x0][0x2d0], -R3 ;  /* 0x0000b400cb037a23 */ /* 0x000fca0000010803 */
[C---:B------:R-:W-:Y:S01]  /*10600*/  HMMA.16816.F32.BF16 R128, R4.reuse, R16, R76 ;  /* 0x000000100480723c */ /* 0x040fe2000004184c */
[----:B------:R1:W-:Y:S07]  /*10610*/  MUFU.EX2 R25, R8 ;  /* 0x0000000800197308 */ /* 0x0003ee0000000800 */
[C---:B------:R-:W-:Y:S01]  /*10620*/  HMMA.16816.F32.BF16 R68, R4.reuse, R28, R68 ;  /* 0x0000001c0444723c */ /* 0x040fe20000041844 */
[----:B------:R3:W4:Y:S07]  /*10630*/  MUFU.EX2 R24, R3 ;  /* 0x0000000300187308 */ /* 0x00072e0000000800 */
[----:B------:R-:W-:Y:S01]  /*10640*/  HMMA.16816.F32.BF16 R44, R4, R30, R44 ;  /* 0x0000001e042c723c */ /* 0x000fe2000004182c */
[----:B-1----:R-:W-:-:S04]  /*10650*/  FADD.FTZ R8, R198, R200 ;  /* 0x000000c8c6087221 */ /* 0x002fc80000010000 */
[----:B------:R-:W-:-:S03]  /*10660*/  FADD.FTZ R10, R10, R8 ;  /* 0x000000080a0a7221 */ /* 0x000fc60000010000 */
[----:B------:R-:W-:Y:S01]  /*10670*/  HMMA.16816.F32.BF16 R64, R4, R32, R64 ;  /* 0x000000200440723c */ /* 0x000fe20000041840 */
[----:B---3--:R-:W-:Y:S01]  /*10680*/  FFMA.FTZ R3, R213, c[0x0][0x2d0], -R0 ;  /* 0x0000b400d5037a23 */ /* 0x008fe20000010800 */
[----:B----4-:R-:W-:-:S03]  /*10690*/  F2FP.BF16.PACK_AB R94, R24, R25 ;  /* 0x00000019185e723e */ /* 0x010fc600000010ff */
[----:B------:R1:W-:Y:S03]  /*106a0*/  MUFU.EX2 R23, R3 ;  /* 0x0000000300177308 */ /* 0x0003e60000000800 */
[C---:B------:R-:W-:Y:S08]  /*106b0*/  HMMA.16816.F32.BF16 R56, R4.reuse, R34, R56 ;  /* 0x000000220438723c */ /* 0x040ff00000041838 */
[----:B------:R-:W-:Y:S01]  /*106c0*/  HMMA.16816.F32.BF16 R84, R4, R36, R192 ;  /* 0x000000240454723c */ /* 0x000fe200000418c0 */
[----:B-1----:R-:W-:-:S07]  /*106d0*/  FFMA.FTZ R3, R215, c[0x0][0x2d0], -R0 ;  /* 0x0000b400d7037a23 */ /* 0x002fce0000010800 */
[----:B------:R-:W-:Y:S01]  /*106e0*/  HMMA.16816.F32.BF16 R40, R4, R38, R40 ;  /* 0x000000260428723c */ /* 0x000fe20000041828 */
[----:B------:R1:W3:Y:S01]  /*106f0*/  MUFU.EX2 R22, R3 ;  /* 0x0000000300167308 */ /* 0x0002e20000000800 */
[----:B------:R-:W4:Y:S01]  /*10700*/  LDSM.16.MT88.4 R4, [R222+0x2d00] ;  /* 0x002d0000de04783b */ /* 0x000f220000004200 */
[--C-:B-1----:R-:W-:Y:S01]  /*10710*/  FFMA.FTZ R3, R212, c[0x0][0x2d0], -R0.reuse ;  /* 0x0000b400d4037a23 */ /* 0x102fe20000010800 */
[----:B---3--:R-:W-:Y:S01]  /*10720*/  F2FP.BF16.PACK_AB R93, R22, R23 ;  /* 0x00000017165d723e */ /* 0x008fe200000010ff */
[----:B------:R-:W-:-:S04]  /*10730*/  FFMA.FTZ R0, R207, c[0x0][0x2d0], -R0 ;  /* 0x0000b400cf007a23 */ /* 0x000fc80000010800 */
[----:B------:R1:W-:Y:S08]  /*10740*/  MUFU.EX2 R20, R3 ;  /* 0x0000000300147308 */ /* 0x0003f00000000800 */
[----:B------:R3:W5:Y:S01]  /*10750*/  MUFU.EX2 R21, R0 ;  /* 0x0000000000157308 */ /* 0x0007620000000800 */
[----:B-1----:R-:W-:Y:S02]  /*10760*/  FADD.FTZ R3, R11, R196 ;  /* 0x000000c40b037221 */ /* 0x002fe40000010000 */
[----:B------:R-:W-:-:S02]  /*10770*/  FADD.FTZ R11, R238, R9 ;  /* 0x00000009ee0b7221 */ /* 0x000fc40000010000 */
[----:B------:R-:W-:Y:S02]  /*10780*/  FADD.FTZ R9, R189, R3 ;  /* 0x00000003bd097221 */ /* 0x000fe40000010000 */
[----:B------:R-:W-:Y:S02]  /*10790*/  FADD.FTZ R3, R190, R10 ;  /* 0x0000000abe037221 */ /* 0x000fe40000010000 */
[----:B---3--:R-:W-:Y:S01]  /*107a0*/  FFMA.FTZ R0, R229, c[0x0][0x2d0], -R12 ;  /* 0x0000b400e5007a23 */ /* 0x008fe2000001080c */
[----:B-----5:R-:W-:-:S03]  /*107b0*/  F2FP.BF16.PACK_AB R95, R21, R20 ;  /* 0x00000014155f723e */ /* 0x020fc600000010ff */
[----:B------:R1:W-:Y:S04]  /*107c0*/  MUFU.EX2 R19, R0 ;  /* 0x0000000000137308 */ /* 0x0003e80000000800 */
[C---:B--2---:R-:W-:Y:S08]  /*107d0*/  HMMA.16816.F32.BF16 R76, R92.reuse, R82, R88 ;  /* 0x000000525c4c723c */ /* 0x044ff00000041858 */
[----:B----4-:R-:W-:Y:S01]  /*107e0*/  HMMA.16816.F32.BF16 R88, R92, R4, R180 ;  /* 0x000000045c58723c */ /* 0x010fe200000418b4 */
[----:B-1----:R-:W-:-:S04]  /*107f0*/  FFMA.FTZ R0, R228, c[0x0][0x2d0], -R12 ;  /* 0x0000b400e4007a23 */ /* 0x002fc8000001080c */
[----:B------:R1:W2:Y:S03]  /*10800*/  MUFU.EX2 R18, R0 ;  /* 0x0000000000127308 */ /* 0x0002a60000000800 */
        /* <DEDUP_REMOVED lines=14> */
[C---:B------:R-:W-:Y:S07]  /*108f0*/  HMMA.16816.F32.BF16 R152, R92.reuse, R158, R96 ;  /* 0x0000009e5c98723c */ /* 0x040fee0000041860 */
[----:B--2---:R-:W-:Y:S01]  /*10900*/  F2FP.BF16.PACK_AB R96, R18, R19 ;  /* 0x000000131260723e */ /* 0x004fe200000010ff */
[----:B------:R-:W-:Y:S01]  /*10910*/  HMMA.16816.F32.BF16 R92, R92, R6, R108 ;  /* 0x000000065c5c723c */ /* 0x000fe2000004186c */
[----:B---3--:R-:W-:Y:S01]  /*10920*/  F2FP.BF16.PACK_AB R98, R16, R17 ;  /* 0x000000111062723e */ /* 0x008fe200000010ff */
[----:B-1----:R-:W-:-:S04]  /*10930*/  FFMA.FTZ R0, R252, c[0x0][0x2d0], -R13 ;  /* 0x0000b400fc007a23 */ /* 0x002fc8000001080d */
[----:B------:R1:W2:Y:S02]  /*10940*/  MUFU.EX2 R14, R0 ;  /* 0x00000000000e7308 */ /* 0x0002a40000000800 */
[----:B-1----:R-:W-:Y:S01]  /*10950*/  FFMA.FTZ R0, R250, c[0x0][0x2d0], -R13 ;  /* 0x0000b400fa007a23 */ /* 0x002fe2000001080d */
[----:B--2---:R-:W-:-:S05]  /*10960*/  F2FP.BF16.PACK_AB R97, R14, R12 ;  /* 0x0000000c0e61723e */ /* 0x004fca00000010ff */
        /* <DEDUP_REMOVED lines=76> */
[----:B------:R-:W-:Y:S01]  /*10e30*/  IMAD.SHL.U32 R249, R176, 0x2, RZ ;  /* 0x00000002b0f97824 */ /* 0x000fe200078e00ff */
[----:B------:R-:W-:Y:S01]  /*10e40*/  SHF.R.S32.HI R190, RZ, 0x1f, R240 ;  /* 0x0000001fffbe7819 */ /* 0x000fe200000114f0 */
[----:B------:R-:W-:Y:S01]  /*10e50*/  IMAD.SHL.U32 R246, R240, 0x2, RZ ;  /* 0x00000002f0f67824 */ /* 0x000fe200078e00ff */
[----:B------:R-:W-:Y:S01]  /*10e60*/  SHF.L.U64.HI R250, R176, 0x1, R187 ;  /* 0x00000001b0fa7819 */ /* 0x000fe200000102bb */
[C---:B------:R-:W-:Y:S01]  /*10e70*/  IMAD.SHL.U32 R244, R241.reuse, 0x2, RZ ;  /* 0x00000002f1f47824 */ /* 0x040fe200078e00ff */
[----:B------:R-:W-:Y:S01]  /*10e80*/  SHF.R.S32.HI R187, RZ, 0x1f, R241 ;  /* 0x0000001fffbb7819 */ /* 0x000fe200000114f1 */
[----:B------:R-:W-:Y:S01]  /*10e90*/  IMAD.MOV.U32 R100, RZ, RZ, R104 ;  /* 0x000000ffff647224 */ /* 0x000fe200078e0068 */
[----:B------:R-:W-:Y:S01]  /*10ea0*/  SHF.L.U64.HI R247, R240, 0x1, R190 ;  /* 0x00000001f0f77819 */ /* 0x000fe200000102be */
[----:B--2---:R-:W-:Y:S01]  /*10eb0*/  IMAD.MOV.U32 R3, RZ, RZ, R105 ;  /* 0x000000ffff037224 */ /* 0x004fe200078e0069 */
[----:B------:R-:W-:Y:S01]  /*10ec0*/  SHF.L.U64.HI R245, R241, 0x1, R187 ;  /* 0x00000001f1f57819 */ /* 0x000fe200000102bb */
[----:B------:R-:W-:-:S02]  /*10ed0*/  IMAD.MOV.U32 R107, RZ, RZ, R2 ;  /* 0x000000ffff6b7224 */ /* 0x000fc400078e0002 */
[----:B------:R-:W-:Y:S01]  /*10ee0*/  IMAD.MOV.U32 R106, RZ, RZ, R103 ;  /* 0x000000ffff6a7224 */ /* 0x000fe200078e0067 */
[----:B---3--:R-:W-:Y:S01]  /*10ef0*/  LEA.HI.SX32 R243, R10, 0xfffffffe, 0x1a ;  /* 0xfffffffe0af37811 */ /* 0x008fe200078fd2ff */
[----:B------:R-:W-:Y:S05]  /*10f00*/  BRA `(.L_x_140) ;  /* 0x000003e000007947 */ /* 0x000fea0003800000 */
.L_x_142:
        /* <DEDUP_REMOVED lines=19> */
[----:B-1----:R-:W-:Y:S04]  /*11040*/  IMAD.WIDE.U32 R104, R101, c[0x0][0x1e8], RZ ;  /* 0x00007a0065687a25 */ /* 0x002fe800078e00ff */
        /* <DEDUP_REMOVED lines=12> */
[----:B------:R-:W-:Y:S04]  /*11110*/  IMAD.WIDE.U32 R4, R248, c[0x0][0x1f0], R4 ;  /* 0x00007c00f8047a25 */ /* 0x000fe800078e0004 */
        /* <DEDUP_REMOVED lines=29> */
.L_x_140:
[----:B------:R-:W-:Y:S04]  /*112f0*/  DEPBAR.LE SB0, 0x0 ;  /* 0x000080000000791a */ /* 0x000fe80000000000 */
[----:B------:R-:W-:Y:S01]  /*11300*/  BAR.SYNC.DEFER_BLOCKING 0x0 ;  /* 0x0000000000007b1d */ /* 0x000fe20000010000 */
[----:B------:R-:W-:Y:S01]  /*11310*/  SHF.R.S32.HI R0, RZ, 0x1f, R251 ;  /* 0x0000001fff007819 */ /* 0x000fe200000114fb */
[C---:B------:R-:W-:Y:S01]  /*11320*/  IMAD.WIDE.U32 R102, R251.reuse, c[0x0][0x208], RZ ;  /* 0x00008200fb667a25 */ /* 0x040fe200078e00ff */
[----:B------:R-:W-:Y:S03]  /*11330*/  SHF.R.S32.HI R2, RZ, 0x1f, R248 ;  /* 0x0000001fff027819 */ /* 0x000fe600000114f8 */
[----:B------:R-:W-:Y:S02]  /*11340*/  IMAD R0, R0, c[0x0][0x208], RZ ;  /* 0x0000820000007a24 */ /* 0x000fe400078e02ff */
[----:B------:R-:W-:Y:S02]  /*11350*/  IMAD R2, R2, c[0x0][0x218], RZ ;  /* 0x0000860002027a24 */ /* 0x000fe400078e02ff */
[----:B------:R-:W-:Y:S02]  /*11360*/  IMAD R0, R251, c[0x0][0x20c], R0 ;  /* 0x00008300fb007a24 */ /* 0x000fe400078e0200 */
[C---:B------:R-:W-:Y:S03]  /*11370*/  IMAD R2, R248.reuse, c[0x0][0x21c], R2 ;  /* 0x00008700f8027a24 */ /* 0x040fe600078e0202 */
        /* <DEDUP_REMOVED lines=303> */
.L_x_141:
        /* <DEDUP_REMOVED lines=621> */
.L_x_139:
        /* <DEDUP_REMOVED lines=153> */
.L_x_91:
        /* <DEDUP_REMOVED lines=151> */
.L_x_144:
        /* <DEDUP_REMOVED lines=151> */
.L_x_146:
[----:B---3--:R-:W-:Y:S05]  /*169b0*/  BSYNC B0 ;  /* 0x0000000000007941 */ /* 0x008fea0003800000 */
.L_x_145:
        /* <DEDUP_REMOVED lines=23> */
.L_x_148:
[----:B------:R-:W-:Y:S05]  /*16b30*/  BSYNC B0 ;  /* 0x0000000000007941 */ /* 0x000fea0003800000 */
.L_x_147:
        /* <DEDUP_REMOVED lines=23> */
.L_x_150:
[----:B------:R-:W-:Y:S05]  /*16cb0*/  BSYNC B0 ;  /* 0x0000000000007941 */ /* 0x000fea0003800000 */
.L_x_149:
        /* <DEDUP_REMOVED lines=24> */
.L_x_143:
        /* <DEDUP_REMOVED lines=19> */
.L_x_151:
        /* <DEDUP_REMOVED lines=43> */
.L_x_153:
[----:B---3--:R-:W-:Y:S05]  /*17220*/  BSYNC B0 ;  /* 0x0000000000007941 */ /* 0x008fea0003800000 */
.L_x_152:
        /* <DEDUP_REMOVED lines=64> */
.L_x_155:
[----:B------:R-:W-:Y:S05]  /*17630*/  BSYNC B0 ;  /* 0x0000000000007941 */ /* 0x000fea0003800000 */
.L_x_154:
        /* <DEDUP_REMOVED lines=21> */
.L_x_157:
[----:B------:R-:W-:Y:S05]  /*17790*/  BSYNC B0 ;  /* 0x0000000000007941 */ /* 0x000fea0003800000 */
.L_x_156:
        /* <DEDUP_REMOVED lines=21> */
.L_x_159:
[----:B------:R-:W-:Y:S05]  /*178f0*/  BSYNC B0 ;  /* 0x0000000000007941 */ /* 0x000fea0003800000 */
.L_x_158:
        /* <DEDUP_REMOVED lines=22> */
.L_x_160:
        /* <DEDUP_REMOVED lines=10> */
.L_x_857:


//--------------------- .text._ZN7cutlass13device_kernelIN5flash19enable_sm80_to_sm89INS1_16FlashAttnFwdSm80INS1_25CollectiveMainloopFwdSm80ILi4ELi1ELb0EN4cute5tupleIJNS5_1CILi128EEENS7_ILi48EEENS7_ILi96EEEEEELi96ENS_10bfloat16_tEfNS_4arch4Sm80ELb0ELb1ELb1ELb0ELb1ELb0ELb1ELb0EEENS1_21CollectiveEpilogueFwdINS6_IJS8_SA_S9_EEENS6_IJNS7_ILi1EEESI_SI_EEESC_SE_Li128ELb0ELb1ELb0ELb0EEENS1_19SingleTileSchedulerILb0ELb0ELb1ELi128EEEEEEEEEvNT_6ParamsE --------------------------
	.section	.text._ZN7cutlass13device_kernelIN5flash19enable_sm80_to_sm89INS1_16FlashAttnFwdSm80INS1_25CollectiveMainloopFwdSm80ILi4ELi1ELb0EN4cute5tupleIJNS5_1CILi128EEENS7_ILi48EEENS7_ILi96EEEEEELi96ENS_10bfloat16_tEfNS_4arch4Sm80ELb0ELb1ELb1ELb0ELb1ELb0ELb1ELb0EEENS1_21CollectiveEpilogueFwdINS6_IJS8_SA_S9_EEENS6_IJNS7_ILi1EEESI_SI_EEESC_SE_Li128ELb0ELb1ELb0ELb0EEENS1_19SingleTileSchedulerILb0ELb0ELb1ELi128EEEEEEEEEvNT_6ParamsE,"ax",@progbits
	.sectioninfo	@"SHI_REGISTERS=255"
	.align	128
.text._ZN7cutlass13device_kernelIN5flash19enable_sm80_to_sm89INS1_16FlashAttnFwdSm80INS1_25CollectiveMainloopFwdSm80ILi4ELi1ELb0EN4cute5tupleIJNS5_1CILi128EEENS7_ILi48EEENS7_ILi96EEEEEELi96ENS_10bfloat16_tEfNS_4arch4Sm80ELb0ELb1ELb1ELb0ELb1ELb0ELb1ELb0EEENS1_21CollectiveEpilogueFwdINS6_IJS8_SA_S9_EEENS6_IJNS7_ILi1EEESI_SI_EEESC_SE_Li128ELb0ELb1ELb0ELb0EEENS1_19SingleTileSchedulerILb0ELb0ELb1ELi128EEEEEEEEEvNT_6ParamsE:
        .type           _ZN7cutlass13device_kernelIN5flash19enable_sm80_to_sm89INS1_16FlashAttnFwdSm80INS1_25CollectiveMainloopFwdSm80ILi4ELi1ELb0EN4cute5tupleIJNS5_1CILi128EEENS7_ILi48EEENS7_ILi96EEEEEELi96ENS_10bfloat16_tEfNS_4arch4Sm80ELb0ELb1ELb1ELb0ELb1ELb0ELb1ELb0EEENS1_21CollectiveEpilogueFwdINS6_IJS8_SA_S9_EEENS6_IJNS7_ILi1EEESI_SI_EEESC_SE_Li128ELb0ELb1ELb0ELb0EEENS1_19SingleTileSchedulerILb0ELb0ELb1ELi128EEEEEEEEEvNT_6ParamsE,@function
        .size           _ZN7cutlass13device_kernelIN5flash19enable_sm80_to_sm89INS1_16FlashAttnFwdSm80INS1_25CollectiveMainloopFwdSm80ILi4ELi1ELb0EN4cute5tupleIJNS5_1CILi128EEENS7_ILi48EEENS7_ILi96EEEEEELi96ENS_10bfloat16_tEfNS_4arch4Sm80ELb0ELb1ELb1ELb0ELb1ELb0ELb1ELb0EEENS1_21CollectiveEpilogueFwdINS6_IJS8_SA_S9_EEENS6_IJNS7_ILi1EEESI_SI_EEESC_SE_Li128ELb0ELb1ELb0ELb0EEENS1_19SingleTileSchedulerILb0ELb0ELb1ELi128EEEEEEEEEvNT_6ParamsE,(.L_x_858 - _ZN7cutlass13device_kernelIN5flash19enable_sm80_to_sm89INS1_16FlashAttnFwdSm80INS1_25CollectiveMainloopFwdSm80ILi4ELi1ELb0EN4cute5tupleIJNS5_1CILi128EEENS7_ILi48EEENS7_ILi96EEEEEELi96ENS_10bfloat16_tEfNS_4arch4Sm80ELb0ELb1ELb1ELb0ELb1ELb0ELb1ELb0EEENS1_21CollectiveEpilogueFwdINS6_IJS8_SA_S9_EEENS6_IJNS7_ILi1EEESI_SI_EEESC_SE_Li128ELb0ELb1ELb0ELb0EEENS1_19SingleTileSchedulerILb0ELb0ELb1ELi128EEEEEEEEEvNT_6ParamsE)
        .other          _ZN7cutlass13device_kernelIN5flash19enable_sm80_to_sm89INS1_16FlashAttnFwdSm80INS1_25CollectiveMainloopFwdSm80ILi4ELi1ELb0EN4cute5tupleIJNS5_1CILi128EEENS7_ILi48EEENS7_ILi96EEEEEELi96ENS_10bfloat16_tEfNS_4arch4Sm80ELb0ELb1ELb1ELb0ELb1ELb0ELb1ELb0EEENS1_21CollectiveEpilogueFwdINS6_IJS8_SA_S9_EEENS6_IJNS7_ILi1EEESI_SI_EEESC_SE_Li128ELb0ELb1ELb0ELb0EEENS1_19SingleTileSchedulerILb0ELb0ELb1ELi128EEEEEEEEEvNT_6ParamsE,@"STO_CUDA_ENTRY STV_DEFAULT"
_ZN7cutlass13device_kernelIN5flash19enable_sm80_to_sm89INS1_16FlashAttnFwdSm80INS1_25CollectiveMainloopFwdSm80ILi4ELi1ELb0EN4cute5tupleIJNS5_1CILi128EEENS7_ILi48EEENS7_ILi96EEEEEELi96ENS_10bfloat16_tEfNS_4arch4Sm80ELb0ELb1ELb1ELb0ELb1ELb0ELb1ELb0EEENS1_21CollectiveEpilogueFwdINS6_IJS8_SA_S9_EEENS6_IJNS7_ILi1EEESI_SI_EEESC_SE_Li128ELb0ELb1ELb0ELb0EEENS1_19SingleTileSchedulerILb0ELb0ELb1ELi128EEEEEEEEEvNT_6ParamsE:
[----:B------:R-:W-:-:S03]  /*0000*/  MOV R1, c[0x0][0x28] ;  /* 0x00000a0000017a02 */ /* 0x000fc60000000f00 */
[----:B------:R-:W1:Y:S01]  /*0010*/  S2UR UR10, SR_CTAID.Z ;  /* 0x00000000000a79c3 */ /* 0x000e620000002700 */
[----:B------:R-:W-:Y:S02]  /*0020*/  IADD3 R1, R1, -0x30, RZ ;  /* 0xffffffd001017810 */ /* 0x000fe40007ffe0ff */
[----:B-1----:R-:W-:-:S13]  /*0030*/  ISETP.LE.AND P0, PT, RZ, UR10, PT ;  /* 0x0000000aff007c0c */ /* 0x002fda000bf03270 */
[----:B------:R-:W-:Y:S05]  /*0040*/  @!P0 EXIT ;  /* 0x000000000000894d */ /* 0x000fea0003800000 */
[----:B------:R-:W-:Y:S01]  /*0050*/  ULDC.64 UR4, c[0x0][0x370] ;  /* 0x0000dc0000047ab9 */ /* 0x000fe20000000a00 */
[----:B------:R-:W-:Y:S01]  /*0060*/  IMAD.MOV.U32 R16, RZ, RZ, RZ ;  /* 0x000000ffff107224 */ /* 0x000fe200078e00ff */
[----:B------:R-:W-:Y:S02]  /*0070*/  UISETP.NE.U32.AND UP0, UPT, URZ, UR4, UPT ;  /* 0x000000043f00728c */ /* 0x000fe4000bf05070 */
[----:B------:R-:W-:Y:S02]  /*0080*/  ULDC.64 UR6, c[0x0][0x370] ;  /* 0x0000dc0000067ab9 */ /* 0x000fe40000000a00 */
[----:B------:R-:W-:Y:S02]  /*0090*/  UISETP.NE.AND.EX UP0, UPT, URZ, UR5, UPT, UP0 ;  /* 0x000000053f00728c */ /* 0x000fe4000bf05300 */
[----:B------:R-:W-:-:S04]  /*00a0*/  ULDC.64 UR8, c[0x0][0x118] ;  /* 0x0000460000087ab9 */ /* 0x000fc80000000a00 */
[----:B------:R-:W-:-:S05]  /*00b0*/  PLOP3.LUT P0, PT, PT, PT, UP0, 0x80, 0x0 ;  /* 0x000000000000781c */ /* 0x000fca0003f0f008 */
[----:B------:R-:W-:Y:S02]  /*00c0*/  @UP0 UMOV UR4, 0x4 ;  /* 0x0000000400040882 */ /* 0x000fe40000000000 */
[----:B------:R-:W-:-:S06]  /*00d0*/  @UP0 UIMAD.WIDE UR4, UR10, UR4, UR6 ;  /* 0x000000040a0402a5 */ /* 0x000fcc000f8e0206 */
[----:B------:R-:W-:Y:S02]  /*00e0*/  IMAD.U32 R2, RZ, RZ, UR4 ;  /* 0x00000004ff027e24 */ /* 0x000fe4000f8e00ff */
[----:B------:R-:W-:-:S05]  /*00f0*/  IMAD.U32 R3, RZ, RZ, UR5 ;  /* 0x00000005ff037e24 */ /* 0x000fca000f8e00ff */
[----:B------:R1:W2:Y:S01]  /*0100*/  @P0 LDG.E R16, [R2.64] ;  /* 0x0000000802100981 */ /* 0x0002a2000c1e1900 */
[----:B------:R-:W-:Y:S01]  /*0110*/  IMAD.MOV.U32 R7, RZ, RZ, c[0x0][0x2c4] ;  /* 0x0000b100ff077624 */ /* 0x000fe200078e00ff */
[----:B------:R-:W3:Y:S01]  /*0120*/  S2UR UR7, SR_CTAID.Y ;  /* 0x00000000000779c3 */ /* 0x000ee20000002600 */
[----:B------:R-:W-:Y:S01]  /*0130*/  IMAD.MOV.U32 R4, RZ, RZ, 0x1 ;  /* 0x00000001ff047424 */ /* 0x000fe200078e00ff */
[----:B------:R-:W4:Y:S01]  /*0140*/  S2R R0, SR_CTAID.X ;  /* 0x0000000000007919 */ /* 0x000f220000002500 */
[----:B------:R-:W-:Y:S02]  /*0150*/  LOP3.LUT R24, R24, 0xffffefff, RZ, 0xc0, !PT ;  /* 0xffffefff18187812 */ /* 0x000fe400078ec0ff */
[----:B------:R-:W-:Y:S01]  /*0160*/  ISETP.NE.AND P1, PT, R7, 0x1, PT ;  /* 0x000000010700780c */ /* 0x000fe20003f25270 */
[----:B------:R-:W2:Y:S01]  /*0170*/  S2R R53, SR_TID.X ;  /* 0x0000000000357919 */ /* 0x000ea20000002100 */
[----:B------:R-:W-:-:S11]  /*0180*/  ISETP.LE.AND P2, PT, R4, c[0x0][0x32c], PT ;  /* 0x0000cb0004007a0c */ /* 0x000fd60003f43270 */
[----:B------:R-:W-:-:S04]  /*0190*/  @P1 LOP3.LUT R24, R24, 0x1000, RZ, 0xfc, !PT ;  /* 0x0000100018181812 */ /* 0x000fc800078efcff */
[----:B------:R-:W-:Y:S01]  /*01a0*/  LOP3.LUT R24, R24, 0xfffffbff, RZ, 0xc0, !PT ;  /* 0xfffffbff18187812 */ /* 0x000fe200078ec0ff */
[----:B-1----:R-:W-:Y:S01]  /*01b0*/  IMAD.MOV.U32 R2, RZ, RZ, c[0x0][0x2ac] ;  /* 0x0000ab00ff027624 */ /* 0x002fe200078e00ff */
[----:B---3--:R-:W-:Y:S01]  /*01c0*/  USHF.R.S32.HI UR6, URZ, 0x1f, UR7 ;  /* 0x0000001f3f067899 */ /* 0x008fe20008011407 */
[----:B----4-:R-:W-:Y:S01]  /*01d0*/  IMAD.SHL.U32 R164, R0, 0x80, RZ ;  /* 0x0000008000a47824 */ /* 0x010fe200078e00ff */
[----:B------:R-:W-:Y:S01]  /*01e0*/  @P2 LOP3.LUT R24, R24, 0x400, RZ, 0xfc, !PT ;  /* 0x0000040018182812 */ /* 0x000fe200078efcff */
[----:B------:R-:W-:-:S03]  /*01f0*/  IMAD R17, R2, c[0x0][0x1d0], RZ ;  /* 0x0000740002117a24 */ /* 0x000fc600078e02ff */
[C---:B------:R-:W-:Y:S02]  /*0200*/  @P1 IADD3 R0, R164.reuse, 0x7f, RZ ;  /* 0x0000007fa4001810 */ /* 0x040fe40007ffe0ff */
[----:B------:R-:W-:-:S03]  /*0210*/  IADD3 R2, R164, 0x7f, RZ ;  /* 0x0000007fa4027810 */ /* 0x000fc60007ffe0ff */
[----:B------:R-:W-:-:S05]  /*0220*/  @P1 IMAD.HI.U32 R0, R0, c[0x0][0x2c8], RZ ;  /* 0x0000b20000001a27 */ /* 0x000fca00078e00ff */
[----:B------:R-:W-:Y:S02]  /*0230*/  @P1 SHF.R.U32.HI R2, RZ, c[0x0][0x2cc], R0 ;  /* 0x0000b300ff021a19 */ /* 0x000fe40000011600 */
[----:B------:R-:W-:-:S05]  /*0240*/  IADD3 R0, R17, -c[0x0][0x168], R4 ;  /* 0x80005a0011007a10 */ /* 0x000fca0007ffe004 */
[----:B------:R-:W-:-:S05]  /*0250*/  IMAD.IADD R0, R0, 0x1, R2 ;  /* 0x0000000100007824 */ /* 0x000fca00078e0202 */
[----:B------:R-:W-:Y:S01]  /*0260*/  IADD3 R3, R0, c[0x0][0x328], RZ ;  /* 0x0000ca0000037a10 */ /* 0x000fe20007ffe0ff */
[----:B--2---:R1:W-:Y:S01]  /*0270*/  STL [R1+0x24], R16 ;  /* 0x0000241001007387 */ /* 0x0043e20000100800 */
[----:B------:R-:W-:Y:S05]  /*0280*/  @!P2 BRA `(.L_x_161) ;  /* 0x000000f00000a947 */ /* 0x000fea0003800000 */
[C---:B------:R-:W-:Y:S02]  /*0290*/  ISETP.GT.AND P0, PT, R0.reuse, RZ, PT ;  /* 0x000000ff0000720c */ /* 0x040fe40003f04270 */
[----:B------:R-:W-:-:S11]  /*02a0*/  IADD3 R2, R0, -0x1, RZ ;  /* 0xffffffff00027810 */ /* 0x000fd60007ffe0ff */
[----:B------:R-:W-:Y:S05]  /*02b0*/  @P0 BRA `(.L_x_162) ;  /* 0x0000006000000947 */ /* 0x000fea0003800000 */
[----:B------:R-:W-:Y:S01]  /*02c0*/  ISETP.NE.AND P0, PT, R4, c[0x0][0x32c], PT ;  /* 0x0000cb0004007a0c */ /* 0x000fe20003f05270 */
[----:B------:R-:W-:-:S12]  /*02d0*/  IMAD.MOV R0, RZ, RZ, -R0 ;  /* 0x000000ffff007224 */ /* 0x000fd800078e0a00 */
[----:B------:R-:W-:-:S05]  /*02e0*/  @P0 IMAD.HI.U32 R2, R0, c[0x0][0x330], RZ ;  /* 0x0000cc0000020a27 */ /* 0x000fca00078e00ff */
[----:B------:R-:W-:-:S04]  /*02f0*/  @P0 SHF.R.U32.HI R0, RZ, c[0x0][0x334], R2 ;  /* 0x0000cd00ff000a19 */ /* 0x000fc80000011602 */
[----:B------:R-:W-:Y:S01]  /*0300*/  LOP3.LUT R2, RZ, R0, RZ, 0x33, !PT ;  /* 0x00000000ff027212 */ /* 0x000fe200078e33ff */
[----:B------:R-:W-:Y:S05]  /*0310*/  BRA `(.L_x_163) ;  /* 0x0000003000007947 */ /* 0x000fea0003800000 */
.L_x_162:
[----:B------:R-:W-:-:S13]  /*0320*/  ISETP.NE.AND P0, PT, R4, c[0x0][0x32c], PT ;  /* 0x0000cb0004007a0c */ /* 0x000fda0003f05270 */
[----:B------:R-:W-:-:S05]  /*0330*/  @P0 IMAD.HI.U32 R0, R2, c[0x0][0x330], RZ ;  /* 0x0000cc0002000a27 */ /* 0x000fca00078e00ff */
[----:B------:R-:W-:Y:S02]  /*0340*/  @P0 SHF.R.U32.HI R2, RZ, c[0x0][0x334], R0 ;  /* 0x0000cd00ff020a19 */ /* 0x000fe40000011600 */
.L_x_163:
[----:B------:R-:W-:-:S05]  /*0350*/  MOV R0, c[0x0][0x32c] ;  /* 0x0000cb0000007a02 */ /* 0x000fca0000000f00 */
[----:B------:R-:W-:-:S05]  /*0360*/  IMAD R2, R2, R0, c[0x0][0x32c] ;  /* 0x0000cb0002027624 */ /* 0x000fca00078e0200 */
[----:B------:R-:W-:-:S04]  /*0370*/  IMNMX R3, R3, R2, PT ;  /* 0x0000000203037217 */ /* 0x000fc80003800200 */
.L_x_161:
[----:B------:R-:W-:Y:S01]  /*0380*/  IADD3 R2, R3, 0x2f, RZ ;  /* 0x0000002f03027810 */ /* 0x000fe20007ffe0ff */
[----:B------:R-:W-:Y:S01]  /*0390*/  @P1 IMAD.HI.U32 R3, R164, c[0x0][0x2c8], RZ ;  /* 0x0000b200a4031a27 */ /* 0x000fe200078e00ff */
[C---:B------:R-:W-:Y:S02]  /*03a0*/  IADD3 R4, R17.reuse, 0x2f, RZ ;  /* 0x0000002f11047810 */ /* 0x040fe40007ffe0ff */
[----:B------:R-:W-:Y:S01]  /*03b0*/  IADD3 R241, R17, -c[0x0][0x168], RZ ;  /* 0x80005a0011f17a10 */ /* 0x000fe20007ffe0ff */
[----:B------:R-:W-:-:S04]  /*03c0*/  IMAD.HI R5, R2, 0x2aaaaaab, RZ ;  /* 0x2aaaaaab02057827 */ /* 0x000fc800078e02ff */
[----:B------:R-:W-:Y:S01]  /*03d0*/  IMAD.HI R2, R4, 0x2aaaaaab, RZ ;  /* 0x2aaaaaab04027827 */ /* 0x000fe200078e02ff */
[----:B------:R-:W-:-:S03]  /*03e0*/  SHF.R.U32.HI R4, RZ, 0x1f, R5 ;  /* 0x0000001fff047819 */ /* 0x000fc60000011605 */
[----:B------:R-:W-:Y:S01]  /*03f0*/  IMAD.MOV.U32 R0, RZ, RZ, R164 ;  /* 0x000000ffff007224 */ /* 0x000fe200078e00a4 */
[----:B------:R-:W-:Y:S02]  /*0400*/  @P1 SHF.R.U32.HI R0, RZ, c[0x0][0x2cc], R3 ;  /* 0x0000b300ff001a19 */ /* 0x000fe40000011603 */
[----:B------:R-:W-:Y:S02]  /*0410*/  SHF.R.U32.HI R3, RZ, 0x1f, R2 ;  /* 0x0000001fff037819 */ /* 0x000fe40000011602 */
[----:B------:R-:W-:Y:S01]  /*0420*/  LEA.HI.SX32 R4, R5, R4, 0x1d ;  /* 0x0000000405047211 */ /* 0x000fe200078feaff */
[----:B------:R-:W-:Y:S01]  /*0430*/  IMAD.IADD R0, R241, 0x1, R0 ;  /* 0x00000001f1007824 */ /* 0x000fe200078e0200 */
[----:B------:R-:W-:-:S04]  /*0440*/  LEA.HI.SX32 R2, R2, R3, 0x1d ;  /* 0x0000000302027211 */ /* 0x000fc800078feaff */
[----:B------:R-:W-:Y:S02]  /*0450*/  IADD3 R3, R0, -c[0x0][0x324], RZ ;  /* 0x8000c90000037a10 */ /* 0x000fe40007ffe0ff */
[----:B------:R-:W-:Y:S01]  /*0460*/  IMNMX R224, R2, R4, PT ;  /* 0x0000000402e07217 */ /* 0x000fe20003800200 */
[----:B------:R-:W-:Y:S05]  /*0470*/  @!P2 BRA `(.L_x_164) ;  /* 0x000000f00000a947 */ /* 0x000fea0003800000 */
[----:B------:R-:W-:-:S13]  /*0480*/  ISETP.GT.AND P0, PT, R0, -0x1, PT ;  /* 0xffffffff0000780c */ /* 0x000fda0003f04270 */
[----:B------:R-:W-:Y:S05]  /*0490*/  @P0 BRA `(.L_x_165) ;  /* 0x0000007000000947 */ /* 0x000fea0003800000 */
[----:B------:R-:W-:Y:S01]  /*04a0*/  IMAD.MOV.U32 R2, RZ, RZ, c[0x0][0x32c] ;  /* 0x0000cb00ff027624 */ /* 0x000fe200078e00ff */
[----:B------:R-:W-:-:S04]  /*04b0*/  LOP3.LUT R0, RZ, R0, RZ, 0x33, !PT ;  /* 0x00000000ff007212 */ /* 0x000fc800078e33ff */
[----:B------:R-:W-:-:S13]  /*04c0*/  ISETP.NE.AND P0, PT, R2, 0x1, PT ;  /* 0x000000010200780c */ /* 0x000fda0003f05270 */
[----:B------:R-:W-:-:S05]  /*04d0*/  @P0 IMAD.HI.U32 R2, R0, c[0x0][0x330], RZ ;  /* 0x0000cc0000020a27 */ /* 0x000fca00078e00ff */
[----:B------:R-:W-:-:S04]  /*04e0*/  @P0 SHF.R.U32.HI R0, RZ, c[0x0][0x334], R2 ;  /* 0x0000cd00ff000a19 */ /* 0x000fc80000011602 */
[----:B------:R-:W-:Y:S01]  /*04f0*/  LOP3.LUT R0, RZ, R0, RZ, 0x33, !PT ;  /* 0x00000000ff007212 */ /* 0x000fe200078e33ff */
[----:B------:R-:W-:Y:S05]  /*0500*/  BRA `(.L_x_166) ;  /* 0x0000004000007947 */ /* 0x000fea0003800000 */
.L_x_165:
[----:B------:R-:W-:-:S04]  /*0510*/  MOV R2, c[0x0][0x32c] ;  /* 0x0000cb0000027a02 */ /* 0x000fc80000000f00 */
[----:B------:R-:W-:-:S13]  /*0520*/  ISETP.NE.AND P0, PT, R2, 0x1, PT ;  /* 0x000000010200780c */ /* 0x000fda0003f05270 */
[----:B------:R-:W-:-:S05]  /*0530*/  @P0 IMAD.HI.U32 R2, R0, c[0x0][0x330], RZ ;  /* 0x0000cc0000020a27 */ /* 0x000fca00078e00ff */
[----:B------:R-:W-:-:S05]  /*0540*/  @P0 SHF.R.U32.HI R0, RZ, c[0x0][0x334], R2 ;  /* 0x0000cd00ff000a19 */ /* 0x000fca0000011602 */
.L_x_166:
[----:B------:R-:W-:-:S05]  /*0550*/  IMAD R0, R0, c[0x0][0x32c], RZ ;  /* 0x0000cb0000007a24 */ /* 0x000fca00078e02ff */
[----:B------:R-:W-:-:S05]  /*0560*/  IMNMX R3, R3, R0, !PT ;  /* 0x0000000003037217 */ /* 0x000fca0007800200 */
.L_x_164:
[----:B------:R-:W-:Y:S01]  /*0570*/  IMAD.HI R0, R3, 0x2aaaaaab, RZ ;  /* 0x2aaaaaab03007827 */ /* 0x000fe200078e02ff */
[----:B------:R-:W-:Y:S01]  /*0580*/  PLOP3.LUT P4, PT, PT, PT, PT, 0x80, 0x0 ;  /* 0x000000000000781c */ /* 0x000fe20003f8f070 */
[----:B------:R-:W-:Y:S01]  /*0590*/  CS2R R94, SRZ ;  /* 0x00000000005e7805 */ /* 0x000fe2000001ff00 */
[----:B------:R-:W-:Y:S01]  /*05a0*/  CS2R R92, SRZ ;  /* 0x00000000005c7805 */ /* 0x000fe2000001ff00 */
[----:B------:R-:W-:Y:S01]  /*05b0*/  CS2R R22, SRZ ;  /* 0x0000000000167805 */ /* 0x000fe2000001ff00 */
[----:B------:R-:W-:Y:S01]  /*05c0*/  SHF.R.U32.HI R2, RZ, 0x1f, R0 ;  /* 0x0000001fff027819 */ /* 0x000fe20000011600 */
[----:B------:R-:W-:Y:S01]  /*05d0*/  IMAD.MOV.U32 R98, RZ, RZ, RZ ;  /* 0x000000ffff627224 */ /* 0x000fe200078e00ff */
[----:B------:R-:W-:Y:S01]  /*05e0*/  CS2R R90, SRZ ;  /* 0x00000000005a7805 */ /* 0x000fe2000001ff00 */
[----:B------:R-:W-:Y:S01]  /*05f0*/  IMAD.MOV.U32 R96, RZ, RZ, RZ ;  /* 0x000000ffff607224 */ /* 0x000fe200078e00ff */
[----:B------:R-:W-:Y:S01]  /*0600*/  LEA.HI.SX32 R0, R0, R2, 0x1d ;  /* 0x0000000200007211 */ /* 0x000fe200078feaff */
[----:B------:R-:W-:Y:S01]  /*0610*/  CS2R R88, SRZ ;  /* 0x0000000000587805 */ /* 0x000fe2000001ff00 */
[----:B------:R-:W-:Y:S01]  /*0620*/  CS2R R86, SRZ ;  /* 0x0000000000567805 */ /* 0x000fe2000001ff00 */
[----:B------:R-:W-:Y:S01]  /*0630*/  MOV R25, RZ ;  /* 0x000000ff00197202 */ /* 0x000fe20000000f00 */
[----:B------:R-:W-:Y:S01]  /*0640*/  IMAD.MOV.U32 R84, RZ, RZ, RZ ;  /* 0x000000ffff547224 */ /* 0x000fe200078e00ff */
[----:B------:R-:W-:Y:S01]  /*0650*/  IMNMX R4, RZ, R0, !PT ;  /* 0x00000000ff047217 */ /* 0x000fe20007800200 */
[----:B------:R-:W-:Y:S01]  /*0660*/  CS2R R78, SRZ ;  /* 0x00000000004e7805 */ /* 0x000fe2000001ff00 */
[----:B------:R-:W-:Y:S01]  /*0670*/  CS2R R76, SRZ ;  /* 0x00000000004c7805 */ /* 0x000fe2000001ff00 */
[----:B------:R-:W-:Y:S01]  /*0680*/  CS2R R82, SRZ ;  /* 0x0000000000527805 */ /* 0x000fe2000001ff00 */
[----:B------:R-:W-:Y:S01]  /*0690*/  ISETP.GT.AND P0, PT, R224, R4, PT ;  /* 0x00000004e000720c */ /* 0x000fe20003f04270 */
[----:B------:R2:W-:Y:S01]  /*06a0*/  STL [R1+0x14], R4 ;  /* 0x0000140401007387 */ /* 0x0005e20000100800 */
[----:B------:R-:W-:Y:S01]  /*06b0*/  CS2R R26, SRZ ;  /* 0x00000000001a7805 */ /* 0x000fe2000001ff00 */
[----:B------:R-:W-:Y:S01]  /*06c0*/  IMAD.MOV.U32 R80, RZ, RZ, RZ ;  /* 0x000000ffff507224 */ /* 0x000fe200078e00ff */
[----:B------:R-:W-:Y:S01]  /*06d0*/  CS2R R74, SRZ ;  /* 0x00000000004a7805 */ /* 0x000fe2000001ff00 */
[----:B------:R-:W-:Y:S01]  /*06e0*/  CS2R R72, SRZ ;  /* 0x0000000000487805 */ /* 0x000fe2000001ff00 */
[----:B------:R-:W-:Y:S01]  /*06f0*/  CS2R R70, SRZ ;  /* 0x0000000000467805 */ /* 0x000fe2000001ff00 */
[----:B------:R-:W-:Y:S01]  /*0700*/  MOV R68, RZ ;  /* 0x000000ff00447202 */ /* 0x000fe20000000f00 */
[----:B------:R-:W-:Y:S01]  /*0710*/  CS2R R62, SRZ ;  /* 0x00000000003e7805 */ /* 0x000fe2000001ff00 */
[----:B------:R-:W-:Y:S01]  /*0720*/  CS2R R60, SRZ ;  /* 0x00000000003c7805 */ /* 0x000fe2000001ff00 */
[----:B------:R-:W-:Y:S01]  /*0730*/  CS2R R66, SRZ ;  /* 0x0000000000427805 */ /* 0x000fe2000001ff00 */
        /* <DEDUP_REMOVED lines=33> */
[----:B------:R-:W-:Y:S05]  /*0950*/  @!P0 BRA `(.L_x_167) ;  /* 0x00011f1000008947 */ /* 0x000fea0003800000 */
[----:B--2---:R-:W-:Y:S02]  /*0960*/  ULDC.64 UR4, c[0x0][0x340] ;  /* 0x0000d00000047ab9 */ /* 0x004fe40000000a00 */
[----:B------:R-:W-:-:S02]  /*0970*/  UISETP.NE.U32.AND UP0, UPT, URZ, UR4, UPT ;  /* 0x000000043f00728c */ /* 0x000fc4000bf05070 */
[----:B------:R-:W-:Y:S02]  /*0980*/  ULDC.64 UR12, c[0x0][0x340] ;  /* 0x0000d000000c7ab9 */ /* 0x000fe40000000a00 */
[----:B------:R-:W-:-:S06]  /*0990*/  UISETP.NE.AND.EX UP0, UPT, URZ, UR5, UPT, UP0 ;  /* 0x000000053f00728c */ /* 0x000fcc000bf05300 */
[----:B------:R-:W-:-:S05]  /*09a0*/  PLOP3.LUT P2, PT, PT, PT, UP0, 0x80, 0x0 ;  /* 0x000000000000781c */ /* 0x000fca0003f4f008 */
[----:B------:R-:W-:Y:S02]  /*09b0*/  @UP0 UMOV UR4, 0x4 ;  /* 0x0000000400040882 */ /* 0x000fe40000000000 */
[----:B------:R-:W-:-:S06]  /*09c0*/  @UP0 UIMAD.WIDE UR4, UR10, UR4, UR12 ;  /* 0x000000040a0402a5 */ /* 0x000fcc000f8e020c */
[----:B------:R-:W-:Y:S02]  /*09d0*/  IMAD.U32 R2, RZ, RZ, UR4 ;  /* 0x00000004ff027e24 */ /* 0x000fe4000f8e00ff */
[----:B------:R-:W-:Y:S01]  /*09e0*/  IMAD.U32 R3, RZ, RZ, UR5 ;  /* 0x00000005ff037e24 */ /* 0x000fe2000f8e00ff */
[----:B------:R-:W-:Y:S01]  /*09f0*/  SHF.R.S32.HI R18, RZ, 0x1f, R53 ;  /* 0x0000001fff127819 */ /* 0x000fe20000011435 */
[----:B------:R-:W-:Y:S02]  /*0a00*/  ULDC.64 UR4, c[0x0][0x1b8] ;  /* 0x00006e0000047ab9 */ /* 0x000fe40000000a00 */
[----:B------:R-:W-:Y:S01]  /*0a10*/  UIMAD UR11, UR6, UR4, URZ ;  /* 0x00000004060b72a4 */ /* 0x000fe2000f8e023f */
[----:B------:R2:W3:Y:S01]  /*0a20*/  @P2 LDG.E R8, [R2.64] ;  /* 0x0000000802082981 */ /* 0x0004e2000c1e1900 */
[----:B------:R-:W-:Y:S01]  /*0a30*/  UIMAD.WIDE.U32 UR14, UR7, UR4, URZ ;  /* 0x00000004070e72a5 */ /* 0x000fe2000f8e003f */
[CC--:B------:R-:W-:Y:S01]  /*0a40*/  LEA.HI R20, R18.reuse, R53.reuse, RZ, 0x3 ;  /* 0x0000003512147211 */ /* 0x0c0fe200078f18ff */
[----:B------:R-:W-:Y:S01]  /*0a50*/  UIMAD UR11, UR7, UR5, UR11 ;  /* 0x00000005070b72a4 */ /* 0x000fe2000f8e020b */
[----:B------:R-:W-:Y:S01]  /*0a60*/  IMAD R15, R7, c[0x0][0x168], RZ ;  /* 0x00005a00070f7a24 */ /* 0x000fe200078e02ff */
[----:B------:R-:W-:Y:S01]  /*0a70*/  USHF.R.S32.HI UR12, URZ, 0x1f, UR10 ;  /* 0x0000001f3f0c7899 */ /* 0x000fe2000801140a */
[----:B------:R-:W-:Y:S01]  /*0a80*/  SHF.R.S32.HI R19, RZ, 0x3, R20 ;  /* 0x00000003ff137819 */ /* 0x000fe20000011414 */
[----:B------:R-:W-:Y:S01]  /*0a90*/  ULDC.64 UR4, c[0x0][0x1c0] ;  /* 0x0000700000047ab9 */ /* 0x000fe20000000a00 */
[----:B------:R-:W-:Y:S01]  /*0aa0*/  LEA.HI R126, R18, R53, RZ, 0x5 ;  /* 0x00000035127e7211 */ /* 0x000fe200078f28ff */
[----:B------:R-:W-:Y:S01]  /*0ab0*/  UIADD3 UR15, UR15, UR11, URZ ;  /* 0x0000000b0f0f7290 */ /* 0x000fe2000fffe03f */
[----:B------:R-:W-:Y:S01]  /*0ac0*/  IMAD.MOV.U32 R44, RZ, RZ, 0x30 ;  /* 0x00000030ff2c7424 */ /* 0x000fe200078e00ff */
[----:B------:R-:W-:Y:S01]  /*0ad0*/  UIMAD UR12, UR12, UR4, URZ ;  /* 0x000000040c0c72a4 */ /* 0x000fe2000f8e023f */
[----:B------:R-:W-:Y:S01]  /*0ae0*/  SHF.R.S32.HI R124, RZ, 0x5, R126 ;  /* 0x00000005ff7c7819 */ /* 0x000fe2000001147e */
[----:B------:R-:W-:Y:S01]  /*0af0*/  UIMAD.WIDE.U32 UR14, UR10, UR4, UR14 ;  /* 0x000000040a0e72a5 */ /* 0x000fe2000f8e000e */
[----:B------:R-:W-:Y:S01]  /*0b00*/  IMAD.MOV.U32 R22, RZ, RZ, c[0x0][0x2b8] ;  /* 0x0000ae00ff167624 */ /* 0x000fe200078e00ff */
[----:B------:R-:W-:Y:S01]  /*0b10*/  UIMAD UR5, UR10, UR5, UR12 ;  /* 0x000000050a0572a4 */ /* 0x000fe2000f8e020c */
[----:B------:R-:W-:-:S02]  /*0b20*/  IMAD R47, R224, R44, -0x30 ;  /* 0xffffffd0e02f7424 */ /* 0x000fc400078e022c */
[----:B------:R-:W-:Y:S01]  /*0b30*/  IMAD.MOV.U32 R222, RZ, RZ, RZ ;  /* 0x000000ffffde7224 */ /* 0x000fe200078e00ff */
[----:B------:R-:W-:Y:S01]  /*0b40*/  UIADD3 UR5, UR15, UR5, URZ ;  /* 0x000000050f057290 */ /* 0x000fe2000fffe03f */
[----:B------:R-:W-:Y:S02]  /*0b50*/  ISETP.NE.AND P5, PT, R22, 0x1, PT ;  /* 0x000000011600780c */ /* 0x000fe40003fa5270 */
[----:B--2---:R-:W-:Y:S01]  /*0b60*/  LEA.HI R2, R18, R53, RZ, 0x2 ;  /* 0x0000003512027211 */ /* 0x004fe200078f10ff */
[----:B------:R-:W-:Y:S02]  /*0b70*/  IMAD.U32 R3, RZ, RZ, UR15 ;  /* 0x0000000fff037e24 */ /* 0x000fe4000f8e00ff */
[----:B------:R-:W-:Y:S01]  /*0b80*/  IMAD.U32 R3, RZ, RZ, UR5 ;  /* 0x00000005ff037e24 */ /* 0x000fe2000f8e00ff */
[----:B------:R-:W-:Y:S01]  /*0b90*/  LOP3.LUT R0, R2, 0xfffffffc, RZ, 0xc0, !PT ;  /* 0xfffffffc02007812 */ /* 0x000fe200078ec0ff */
[----:B------:R-:W-:Y:S01]  /*0ba0*/  ULDC.64 UR4, c[0x0][0x2b0] ;  /* 0x0000ac0000047ab9 */ /* 0x000fe20000000a00 */
[----:B------:R-:W-:Y:S01]  /*0bb0*/  SHF.R.S32.HI R21, RZ, 0x2, R2 ;  /* 0x00000002ff157819 */ /* 0x000fe20000011402 */
[----:B------:R-:W-:-:S02]  /*0bc0*/  IMAD.U32 R2, RZ, RZ, UR14 ;  /* 0x0000000eff027e24 */ /* 0x000fc4000f8e00ff */
[----:B------:R-:W-:Y:S02]  /*0bd0*/  IMAD.IADD R45, R53, 0x1, -R0 ;  /* 0x00000001352d7824 */ /* 0x000fe400078e0a00 */
[C-C-:B------:R-:W-:Y:S02]  /*0be0*/  IMAD.IADD R14, R164.reuse, 0x1, R21.reuse ;  /* 0x00000001a40e7824 */ /* 0x140fe400078e0215 */
[C---:B------:R-:W-:Y:S02]  /*0bf0*/  IMAD R31, R45.reuse, 0x20, R21 ;  /* 0x000000202d1f7824 */ /* 0x040fe400078e0215 */
[----:B------:R-:W-:Y:S02]  /*0c00*/  IMAD.SHL.U32 R227, R45, 0x8, RZ ;  /* 0x000000082de37824 */ /* 0x000fe400078e00ff */
[----:B------:R-:W-:Y:S01]  /*0c10*/  IMAD.IADD R5, R164, 0x1, R31 ;  /* 0x00000001a4057824 */ /* 0x000fe200078e021f */
[----:B---3--:R2:W3:Y:S03]  /*0c20*/  @P2 R2UR UR11, R8 ;  /* 0x00000000080b23c2 */ /* 0x0084e600000e0000 */
[----:B------:R-:W-:Y:S01]  /*0c30*/  @P1 IMAD.HI.U32 R0, R5, c[0x0][0x2c8], RZ ;  /* 0x0000b20005001a27 */ /* 0x000fe200078e00ff */
[C---:B------:R-:W-:Y:S01]  /*0c40*/  IADD3 R35, R227.reuse, 0x20, RZ ;  /* 0x00000020e3237810 */ /* 0x040fe20007ffe0ff */
[----:B---3--:R-:W-:Y:S01]  /*0c50*/  @!UP0 UMOV UR11, UR10 ;  /* 0x0000000a000b8c82 */ /* 0x008fe20008000000 */
[C---:B------:R-:W-:Y:S01]  /*0c60*/  IADD3 R34, R227.reuse, 0x40, RZ ;  /* 0x00000040e3227810 */ /* 0x040fe20007ffe0ff */
[----:B------:R-:W-:Y:S01]  /*0c70*/  IMAD.MOV.U32 R4, RZ, RZ, R5 ;  /* 0x000000ffff047224 */ /* 0x000fe200078e0005 */
[----:B------:R-:W-:Y:S01]  /*0c80*/  @P1 SHF.R.U32.HI R4, RZ, c[0x0][0x2cc], R0 ;  /* 0x0000b300ff041a19 */ /* 0x000fe20000011600 */
[----:B------:R-:W-:Y:S01]  /*0c90*/  USHF.R.S32.HI UR10, URZ, 0x1f, UR11 ;  /* 0x0000001f3f0a7899 */ /* 0x000fe2000801140b */
[----:B------:R-:W-:Y:S01]  /*0ca0*/  ISETP.GE.AND P2, PT, R227, c[0x0][0x198], PT ;  /* 0x00006600e3007a0c */ /* 0x000fe20003f46270 */
[----:B------:R-:W-:Y:S01]  /*0cb0*/  UIMAD.WIDE.U32 UR12, UR11, UR4, URZ ;  /* 0x000000040b0c72a5 */ /* 0x000fe2000f8e003f */
[--C-:B------:R-:W-:Y:S01]  /*0cc0*/  SHF.R.S32.HI R6, RZ, 0x1f, R4.reuse ;  /* 0x0000001fff067819 */ /* 0x100fe20000011404 */
[----:B------:R-:W-:Y:S01]  /*0cd0*/  IMAD.MOV R0, RZ, RZ, -R4 ;  /* 0x000000ffff007224 */ /* 0x000fe200078e0a04 */
[----:B------:R-:W-:Y:S01]  /*0ce0*/  ISETP.GE.AND P3, PT, R35, c[0x0][0x198], PT ;  /* 0x0000660023007a0c */ /* 0x000fe20003f66270 */
[----:B------:R-:W-:Y:S01]  /*0cf0*/  IMAD.WIDE.U32 R2, R4, c[0x0][0x1b0], R2 ;  /* 0x00006c0004027a25 */ /* 0x000fe200078e0002 */
[----:B------:R-:W-:Y:S01]  /*0d00*/  ISETP.GE.AND P4, PT, R34, c[0x0][0x198], PT ;  /* 0x0000660022007a0c */ /* 0x000fe20003f86270 */
[----:B------:R-:W-:Y:S01]  /*0d10*/  UIMAD UR10, UR10, UR4, URZ ;  /* 0x000000040a0a72a4 */ /* 0x000fe2000f8e023f */
[----:B------:R-:W-:Y:S01]  /*0d20*/  LEA.HI R18, R18, R53, RZ, 0x4 ;  /* 0x0000003512127211 */ /* 0x000fe200078f20ff */
[----:B------:R-:W-:Y:S01]  /*0d30*/  IMAD R0, R0, c[0x0][0x2c4], R5 ;  /* 0x0000b10000007a24 */ /* 0x000fe200078e0205 */
[----:B------:R-:W-:Y:S01]  /*0d40*/  STL [R1+0x18], R31 ;  /* 0x0000181f01007387 */ /* 0x000fe20000100800 */
[----:B------:R-:W-:Y:S01]  /*0d50*/  IMAD R6, R6, c[0x0][0x1b0], RZ ;  /* 0x00006c0006067a24 */ /* 0x000fe200078e02ff */
[----:B------:R-:W-:-:S02]  /*0d60*/  UIMAD UR10, UR11, UR5, UR10 ;  /* 0x000000050b0a72a4 */ /* 0x000fc4000f8e020a */
[----:B------:R-:W-:Y:S01]  /*0d70*/  SHF.R.S32.HI R5, RZ, 0x1f, R0 ;  /* 0x0000001fff057819 */ /* 0x000fe20000011400 */
[----:B------:R-:W-:Y:S01]  /*0d80*/  IMAD R4, R4, c[0x0][0x1b4], R6 ;  /* 0x00006d0004047a24 */ /* 0x000fe200078e0206 */
[----:B------:R-:W-:Y:S02]  /*0d90*/  UIADD3 UR10, UR13, UR10, URZ ;  /* 0x0000000a0d0a7290 */ /* 0x000fe4000fffe03f */
[----:B------:R-:W-:Y:S01]  /*0da0*/  ULDC.64 UR4, c[0x0][0x1e8] ;  /* 0x00007a0000047ab9 */ /* 0x000fe20000000a00 */
[----:B------:R-:W-:Y:S02]  /*0db0*/  IMAD.IADD R3, R3, 0x1, R4 ;  /* 0x0000000103037824 */ /* 0x000fe400078e0204 */
[----:B------:R-:W-:Y:S02]  /*0dc0*/  IMAD R4, R5, c[0x0][0x1a8], RZ ;  /* 0x00006a0005047a24 */ /* 0x000fe400078e02ff */
[----:B------:R-:W-:Y:S02]  /*0dd0*/  IMAD.SHL.U32 R5, R19, 0x40, RZ ;  /* 0x0000004013057824 */ /* 0x000fe400078e00ff */
[----:B------:R-:W-:-:S02]  /*0de0*/  IMAD R6, R0, c[0x0][0x1ac], R4 ;  /* 0x00006b0000067a24 */ /* 0x000fc400078e0204 */
[----:B------:R-:W-:Y:S01]  /*0df0*/  IMAD.WIDE.U32 R2, R0, c[0x0][0x1a8], R2 ;  /* 0x00006a0000027a25 */ /* 0x000fe200078e0002 */
[----:B------:R-:W-:-:S04]  /*0e00*/  LOP3.LUT R0, R5, 0xc0, RZ, 0xc0, !PT ;  /* 0x000000c005007812 */ /* 0x000fc800078ec0ff */
[----:B------:R-:W-:Y:S02]  /*0e10*/  SHF.R.U32.HI R5, RZ, 0x3, R0 ;  /* 0x00000003ff057819 */ /* 0x000fe40000011600 */
[----:B------:R-:W-:Y:S01]  /*0e20*/  LOP3.LUT R4, R0, 0x18, R227, 0xf8, !PT ;  /* 0x0000001800047812 */ /* 0x000fe200078ef8e3 */
[----:B------:R-:W-:Y:S01]  /*0e30*/  IMAD.IADD R0, R3, 0x1, R6 ;  /* 0x0000000103007824 */ /* 0x000fe200078e0206 */
[C---:B------:R-:W-:Y:S02]  /*0e40*/  LEA R13, P0, R2.reuse, c[0x0][0x160], 0x1 ;  /* 0x00005800020d7a11 */ /* 0x040fe400078008ff */
[----:B------:R-:W-:Y:S02]  /*0e50*/  LEA.HI R6, R21, R21, RZ, 0x1 ;  /* 0x0000001515067211 */ /* 0x000fe400078f08ff */
[----:B------:R-:W-:Y:S02]  /*0e60*/  LEA.HI.X R12, R2, c[0x0][0x164], R0, 0x1, P0 ;  /* 0x00005900020c7a11 */ /* 0x000fe400000f0c00 */
[----:B------:R-:W-:-:S02]  /*0e70*/  LOP3.LUT R0, R6, 0x7fffffe, RZ, 0xc0, !PT ;  /* 0x07fffffe06007812 */ /* 0x000fc400078ec0ff */
[----:B------:R-:W-:Y:S01]  /*0e80*/  SHFL.IDX PT, R6, R13, RZ, 0x1c1f ;  /* 0x001c1fff0d067589 */ /* 0x000fe200000e0000 */
[----:B------:R-:W-:Y:S02]  /*0e90*/  IADD3 R2, R14, 0x20, RZ ;  /* 0x000000200e027810 */ /* 0x000fe40007ffe0ff */
[----:B------:R-:W-:Y:S01]  /*0ea0*/  IMAD.IADD R0, R21, 0x1, -R0 ;  /* 0x0000000115007824 */ /* 0x000fe200078e0a00 */
[----:B------:R-:W3:Y:S01]  /*0eb0*/  SHFL.IDX PT, R7, R12, RZ, 0x1c1f ;  /* 0x001c1fff0c077589 */ /* 0x000ee200000e0000 */
[----:B------:R-:W-:Y:S02]  /*0ec0*/  LOP3.LUT R3, R4, R5, RZ, 0x3c, !PT ;  /* 0x0000000504037212 */ /* 0x000fe400078e3cff */
[----:B------:R-:W-:Y:S01]  /*0ed0*/  IMAD R0, R124, 0x8, R0 ;  /* 0x000000087c007824 */ /* 0x000fe200078e0200 */
[----:B------:R-:W-:Y:S01]  /*0ee0*/  SHFL.IDX PT, R4, R13, 0x1, 0x1c1f ;  /* 0x003c1f000d047f89 */ /* 0x000fe200000e0000 */
[-C--:B------:R-:W-:Y:S02]  /*0ef0*/  ISETP.GE.AND P1, PT, R2, R15.reuse, PT ;  /* 0x0000000f0200720c */ /* 0x080fe40003f26270 */
[----:B------:R-:W-:Y:S01]  /*0f00*/  ISETP.GE.AND P0, PT, R14, R15, PT ;  /* 0x0000000f0e00720c */ /* 0x000fe20003f06270 */
[----:B------:R-:W4:Y:S01]  /*0f10*/  SHFL.IDX PT, R5, R12, 0x1, 0x1c1f ;  /* 0x003c1f000c057f89 */ /* 0x000f2200000e0000 */
[----:B------:R-:W-:Y:S01]  /*0f20*/  SHF.R.S32.HI R2, RZ, 0x1f, R35 ;  /* 0x0000001fff027819 */ /* 0x000fe20000011423 */
[----:B------:R-:W-:Y:S01]  /*0f30*/  IMAD.U32 R3, R0, 0x20, R3 ;  /* 0x0000002000037824 */ /* 0x000fe200078e0003 */
[----:B------:R-:W-:-:S02]  /*0f40*/  SHF.R.S32.HI R0, RZ, 0x1f, R34 ;  /* 0x0000001fff007819 */ /* 0x000fc40000011422 */
[----:B------:R-:W-:Y:S01]  /*0f50*/  LEA.HI R2, R2, R35, RZ, 0x3 ;  /* 0x0000002302027211 */ /* 0x000fe200078f18ff */
[----:B------:R-:W-:Y:S01]  /*0f60*/  IMAD.SHL.U32 R223, R3, 0x2, RZ ;  /* 0x0000000203df7824 */ /* 0x000fe200078e00ff */
[----:B------:R-:W-:Y:S01]  /*0f70*/  LEA.HI R0, R0, R34, RZ, 0x3 ;  /* 0x0000002200007211 */ /* 0x000fe200078f18ff */
[----:B------:R-:W-:Y:S01]  /*0f80*/  SHFL.IDX PT, R3, R12, 0x2, 0x1c1f ;  /* 0x005c1f000c037f89 */ /* 0x000fe200000e0000 */
[----:B------:R-:W-:Y:S02]  /*0f90*/  LOP3.LUT R33, R2, 0xfffffff8, RZ, 0xc0, !PT ;  /* 0xfffffff802217812 */ /* 0x000fe400078ec0ff */
[----:B------:R-:W-:Y:S01]  /*0fa0*/  LOP3.LUT R32, R0, 0xfffffff8, RZ, 0xc0, !PT ;  /* 0xfffffff800207812 */ /* 0x000fe200078ec0ff */
[----:B------:R-:W5:Y:S01]  /*0fb0*/  SHFL.IDX PT, R2, R13, 0x2, 0x1c1f ;  /* 0x005c1f000d027f89 */ /* 0x000f6200000e0000 */
[----:B------:R-:W-:Y:S01]  /*0fc0*/  IADD3 R0, R14, 0x40, RZ ;  /* 0x000000400e007810 */ /* 0x000fe20007ffe0ff */
[----:B---3--:R-:W-:-:S04]  /*0fd0*/  @!P0 IMAD.WIDE R10, R227, 0x2, R6 ;  /* 0x00000002e30a8825 */ /* 0x008fc800078e0206 */
[--C-:B--2---:R-:W-:Y:S01]  /*0fe0*/  @!P0 IMAD.WIDE R8, R33, 0x2, R6.reuse ;  /* 0x0000000221088825 */ /* 0x104fe200078e0206 */
[----:B------:R2:W-:Y:S03]  /*0ff0*/  @!P0 LDGSTS.E.BYPASS.LTC128B.128 [R223+0x6080], [R10.64], !P2 ;  /* 0x060800000adf8fae */ /* 0x0005e6000d101d48 */
[----:B------:R-:W-:Y:S01]  /*1000*/  @!P0 IMAD.WIDE R6, R32, 0x2, R6 ;  /* 0x0000000220068825 */ /* 0x000fe200078e0206 */
[----:B------:R4:W-:Y:S04]  /*1010*/  @!P0 LDGSTS.E.BYPASS.LTC128B.128 [R223+0x8080], [R8.64], !P3 ;  /* 0x0808000008df8fae */ /* 0x0009e8000d901d48 */
[----:B------:R3:W-:Y:S01]  /*1020*/  @!P0 LDGSTS.E.BYPASS.LTC128B.128 [R223+0xa080], [R6.64], !P4 ;  /* 0x0a08000006df8fae */ /* 0x0007e2000e101d48 */
[----:B------:R-:W-:-:S02]  /*1030*/  ISETP.GE.AND P0, PT, R0, R15, PT ;  /* 0x0000000f0000720c */ /* 0x000fc40003f06270 */
[----:B------:R-:W-:Y:S01]  /*1040*/  IADD3 R0, R14, 0x60, RZ ;  /* 0x000000600e007810 */ /* 0x000fe20007ffe0ff */
[----:B--2---:R-:W-:Y:S04]  /*1050*/  SHFL.IDX PT, R10, R13, 0x3, 0x1c1f ;  /* 0x007c1f000d0a7f89 */ /* 0x004fe800000e0000 */
[----:B------:R-:W2:Y:S01]  /*1060*/  SHFL.IDX PT, R11, R12, 0x3, 0x1c1f ;  /* 0x007c1f000c0b7f89 */ /* 0x000ea200000e0000 */
[----:B----4-:R-:W-:-:S04]  /*1070*/  @!P1 IMAD.WIDE R8, R227, 0x2, R4 ;  /* 0x00000002e3089825 */ /* 0x010fc800078e0204 */
[--C-:B---3--:R-:W-:Y:S01]  /*1080*/  @!P1 IMAD.WIDE R6, R33, 0x2, R4.reuse ;  /* 0x0000000221069825 */ /* 0x108fe200078e0204 */
[----:B------:R3:W-:Y:S03]  /*1090*/  @!P1 LDGSTS.E.BYPASS.LTC128B.128 [R223+0x6880], [R8.64], !P2 ;  /* 0x0688000008df9fae */ /* 0x0007e6000d101d48 */
[----:B------:R-:W-:Y:S01]  /*10a0*/  @!P1 IMAD.WIDE R4, R32, 0x2, R4 ;  /* 0x0000000220049825 */ /* 0x000fe200078e0204 */
[----:B------:R5:W-:Y:S04]  /*10b0*/  @!P1 LDGSTS.E.BYPASS.LTC128B.128 [R223+0x8880], [R6.64], !P3 ;  /* 0x0888000006df9fae */ /* 0x000be8000d901d48 */
[----:B------:R4:W-:Y:S01]  /*10c0*/  @!P1 LDGSTS.E.BYPASS.LTC128B.128 [R223+0xa880], [R4.64], !P4 ;  /* 0x0a88000004df9fae */ /* 0x0009e2000e101d48 */
[----:B------:R-:W-:Y:S01]  /*10d0*/  ISETP.GE.AND P1, PT, R0, R15, PT ;  /* 0x0000000f0000720c */ /* 0x000fe20003f26270 */
[----:B------:R-:W-:-:S02]  /*10e0*/  IMAD.IADD R0, R31, 0x1, R47 ;  /* 0x000000011f007824 */ /* 0x000fc400078e022f */
[----:B-----5:R-:W-:-:S04]  /*10f0*/  @!P0 IMAD.WIDE R6, R227, 0x2, R2 ;  /* 0x00000002e3068825 */ /* 0x020fc800078e0202 */
[--C-:B----4-:R-:W-:Y:S01]  /*1100*/  @!P0 IMAD.WIDE R4, R33, 0x2, R2.reuse ;  /* 0x0000000221048825 */ /* 0x110fe200078e0202 */
[----:B------:R4:W-:Y:S03]  /*1110*/  @!P0 LDGSTS.E.BYPASS.LTC128B.128 [R223+0x7080], [R6.64], !P2 ;  /* 0x0708000006df8fae */ /* 0x0009e6000d101d48 */
[----:B------:R-:W-:Y:S01]  /*1120*/  @!P0 IMAD.WIDE R2, R32, 0x2, R2 ;  /* 0x0000000220028825 */ /* 0x000fe200078e0202 */
[----:B------:R2:W-:Y:S04]  /*1130*/  @!P0 LDGSTS.E.BYPASS.LTC128B.128 [R223+0x9080], [R4.64], !P3 ;  /* 0x0908000004df8fae */ /* 0x0005e8000d901d48 */
[----:B------:R5:W-:Y:S01]  /*1140*/  @!P0 LDGSTS.E.BYPASS.LTC128B.128 [R223+0xb080], [R2.64], !P4 ;  /* 0x0b08000002df8fae */ /* 0x000be2000e101d48 */
[----:B------:R-:W-:-:S04]  /*1150*/  ISETP.GE.AND P0, PT, R0, R17, PT ;  /* 0x000000110000720c */ /* 0x000fc80003f06270 */
[----:B------:R-:W-:Y:S01]  /*1160*/  ISETP.GT.OR P0, PT, R31, 0x2f, P0 ;  /* 0x0000002f1f00780c */ /* 0x000fe20000704670 */
[----:B----4-:R-:W-:Y:S02]  /*1170*/  IMAD.IADD R7, R0, 0x1, R16 ;  /* 0x0000000100077824 */ /* 0x010fe400078e0210 */
[----:B--2---:R-:W-:-:S04]  /*1180*/  @!P1 IMAD.WIDE R4, R32, 0x2, R10 ;  /* 0x0000000220049825 */ /* 0x004fc800078e020a */
[----:B-----5:R-:W-:-:S04]  /*1190*/  @!P1 IMAD.WIDE R2, R227, 0x2, R10 ;  /* 0x00000002e3029825 */ /* 0x020fc800078e020a */
[----:B------:R-:W-:Y:S01]  /*11a0*/  @P5 IMAD.HI.U32 R0, R7, c[0x0][0x2bc], RZ ;  /* 0x0000af0007005a27 */ /* 0x000fe200078e00ff */
[----:B------:R2:W-:Y:S03]  /*11b0*/  @!P1 LDGSTS.E.BYPASS.LTC128B.128 [R223+0x7880], [R2.64], !P2 ;  /* 0x0788000002df9fae */ /* 0x0005e6000d101d48 */
[----:B------:R-:W-:Y:S01]  /*11c0*/  IMAD.MOV.U32 R6, RZ, RZ, R7 ;  /* 0x000000ffff067224 */ /* 0x000fe200078e0007 */
[----:B------:R-:W-:-:S04]  /*11d0*/  @P5 SHF.R.U32.HI R6, RZ, c[0x0][0x2c0], R0 ;  /* 0x0000b000ff065a19 */ /* 0x000fc80000011600 */
[----:B------:R-:W-:Y:S01]  /*11e0*/  @!P0 IADD3 R0, P2, R6, UR12, RZ ;  /* 0x0000000c06008c10 */ /* 0x000fe2000ff5e0ff */
[----:B--2---:R-:W-:-:S05]  /*11f0*/  @!P1 IMAD.WIDE R2, R33, 0x2, R10 ;  /* 0x0000000221029825 */ /* 0x004fca00078e020a */
[----:B------:R2:W-:Y:S04]  /*1200*/  @!P1 LDGSTS.E.BYPASS.LTC128B.128 [R223+0x9880], [R2.64], !P3 ;  /* 0x0988000002df9fae */ /* 0x0005e8000d901d48 */
[----:B------:R4:W-:Y:S04]  /*1210*/  @!P1 LDGSTS.E.BYPASS.LTC128B.128 [R223+0xb880], [R4.64], !P4 ;  /* 0x0b88000004df9fae */ /* 0x0009e8000e101d48 */
[----:B------:R-:W0:Y:S01]  /*1220*/  LDGDEPBAR ;  /* 0x00000000000079af */ /* 0x000e220000000000 */
[----:B--2---:R-:W-:Y:S02]  /*1230*/  @!P0 LEA.HI.X.SX32 R3, R6, UR10, 0x1, P2 ;  /* 0x0000000a06038c11 */ /* 0x004fe400090f0eff */
[----:B------:R-:W-:-:S04]  /*1240*/  @!P0 LEA R2, P2, R0, c[0x0][0x2a0], 0x2 ;  /* 0x0000a80000028a11 */ /* 0x000fc800078410ff */
[----:B------:R-:W-:Y:S01]  /*1250*/  @!P0 LEA.HI.X R3, R0, c[0x0][0x2a4], R3, 0x2, P2 ;  /* 0x0000a90000038a11 */ /* 0x000fe200010f1403 */
[----:B------:R-:W-:Y:S06]  /*1260*/  BAR.SYNC.DEFER_BLOCKING 0x0 ;  /* 0x0000000000007b1d */ /* 0x000fec0000010000 */
[----:B------:R2:W5:Y:S01]  /*1270*/  @!P0 LDG.E R222, [R2.64] ;  /* 0x0000000802de8981 */ /* 0x000562000c1e1900 */
[----:B------:R-:W-:Y:S01]  /*1280*/  IMAD.MOV R0, RZ, RZ, -R6 ;  /* 0x000000ffff007224 */ /* 0x000fe200078e0a06 */
[----:B------:R-:W-:Y:S01]  /*1290*/  UIMAD UR11, UR6, UR4, URZ ;  /* 0x00000004060b72a4 */ /* 0x000fe2000f8e023f */
[----:B----4-:R-:W-:Y:S01]  /*12a0*/  LOP3.LUT R5, R18, 0xfffffff0, RZ, 0xc0, !PT ;  /* 0xfffffff012057812 */ /* 0x010fe200078ec0ff */
[----:B------:R-:W-:Y:S01]  /*12b0*/  UIMAD.WIDE.U32 UR16, UR7, UR4, URZ ;  /* 0x00000004071072a5 */ /* 0x000fe2000f8e003f */
[----:B------:R-:W-:Y:S01]  /*12c0*/  IMAD R225, R0, c[0x0][0x2b8], R7 ;  /* 0x0000ae0000e17a24 */ /* 0x000fe200078e0207 */
[----:B------:R-:W-:Y:S01]  /*12d0*/  UIMAD UR5, UR7, UR5, UR11 ;  /* 0x00000005070572a4 */ /* 0x000fe2000f8e020b */
[----:B------:R-:W-:Y:S01]  /*12e0*/  IMAD R44, R224, -0x30, R44 ;  /* 0xffffffd0e02c7824 */ /* 0x000fe200078e022c */
[----:B------:R-:W-:Y:S01]  /*12f0*/  ISETP.GE.AND P3, PT, R227, c[0x0][0x1d4], PT ;  /* 0x00007500e3007a0c */ /* 0x000fe20003f66270 */
[----:B------:R-:W-:Y:S01]  /*1300*/  IMAD.IADD R13, R53, 0x1, -R5 ;  /* 0x00000001350d7824 */ /* 0x000fe200078e0a05 */
[----:B------:R-:W-:Y:S01]  /*1310*/  SHF.R.S32.HI R14, RZ, 0x1f, R225 ;  /* 0x0000001fff0e7819 */ /* 0x000fe200000114e1 */
[----:B------:R-:W-:Y:S01]  /*1320*/  UIADD3 UR14, UR17, UR5, URZ ;  /* 0x00000005110e7290 */ /* 0x000fe2000fffe03f */
[----:B------:R-:W-:Y:S01]  /*1330*/  IMAD.IADD R46, R44, 0x1, R17 ;  /* 0x000000012c2e7824 */ /* 0x000fe200078e0211 */
[----:B------:R-:W-:Y:S01]  /*1340*/  ISETP.GE.AND P6, PT, R35, c[0x0][0x1d4], PT ;  /* 0x0000750023007a0c */ /* 0x000fe20003fc6270 */
[----:B------:R-:W-:Y:S01]  /*1350*/  ULDC.64 UR4, c[0x0][0x210] ;  /* 0x0000840000047ab9 */ /* 0x000fe20000000a00 */
[----:B------:R-:W-:Y:S01]  /*1360*/  IMAD R0, R14, c[0x0][0x1e0], RZ ;  /* 0x000078000e007a24 */ /* 0x000fe200078e02ff */
[----:B------:R-:W-:Y:S01]  /*1370*/  ISETP.GE.AND P5, PT, R34, c[0x0][0x1d4], PT ;  /* 0x0000750022007a0c */ /* 0x000fe20003fa6270 */
[----:B------:R-:W-:Y:S01]  /*1380*/  UIMAD UR11, UR6, UR4, URZ ;  /* 0x00000004060b72a4 */ /* 0x000fe2000f8e023f */
[----:B------:R-:W-:Y:S01]  /*1390*/  IMNMX R7, R46, 0x30, PT ;  /* 0x000000302e077817 */ /* 0x000fe20003800200 */
[----:B------:R-:W-:Y:S01]  /*13a0*/  IMAD R0, R225, c[0x0][0x1e4], R0 ;  /* 0x00007900e1007a24 */ /* 0x000fe200078e0200 */
[----:B------:R-:W-:Y:S01]  /*13b0*/  LEA.HI R15, R13, R13, RZ, 0x1 ;  /* 0x0000000d0d0f7211 */ /* 0x000fe200078f08ff */
[----:B------:R-:W-:Y:S01]  /*13c0*/  UIMAD.WIDE.U32 UR18, UR7, UR4, URZ ;  /* 0x00000004071272a5 */ /* 0x000fe2000f8e003f */
[----:B------:R-:W-:Y:S01]  /*13d0*/  ISETP.GE.AND P2, PT, R35, c[0x0][0x1d4], PT ;  /* 0x0000750023007a0c */ /* 0x000fe20003f46270 */
[----:B------:R-:W-:Y:S01]  /*13e0*/  IMAD.IADD R12, R7, 0x1, -R21 ;  /* 0x00000001070c7824 */ /* 0x000fe200078e0a15 */
[----:B------:R-:W-:Y:S01]  /*13f0*/  UIMAD UR5, UR7, UR5, UR11 ;  /* 0x00000005070572a4 */ /* 0x000fe2000f8e020b */
[----:B--2---:R-:W-:Y:S01]  /*1400*/  IMAD.WIDE.U32 R2, R225, c[0x0][0x1e0], RZ ;  /* 0x00007800e1027a25 */ /* 0x004fe200078e00ff */
[----:B------:R-:W-:Y:S01]  /*1410*/  ISETP.GT.AND P4, PT, R53, 0x3f, PT ;  /* 0x0000003f3500780c */ /* 0x000fe20003f84270 */
[----:B------:R-:W-:Y:S01]  /*1420*/  BSSY B0, `(.L_x_168) ;  /* 0x00000a2000007945 */ /* 0x000fe20003800000 */
[----:B------:R-:W-:Y:S01]  /*1430*/  UIADD3 UR5, UR19, UR5, URZ ;  /* 0x0000000513057290 */ /* 0x000fe2000fffe03f */
[----:B------:R-:W-:Y:S01]  /*1440*/  IMAD.IADD R3, R3, 0x1, R0 ;  /* 0x0000000103037824 */ /* 0x000fe200078e0200 */
[----:B------:R-:W-:-:S02]  /*1450*/  IADD3 R125, R224, -0x1, RZ ;  /* 0xffffffffe07d7810 */ /* 0x000fc40007ffe0ff */
[----:B-1---5:R-:W-:Y:S01]  /*1460*/  SHF.R.S32.HI R16, RZ, 0x1f, R222 ;  /* 0x0000001fff107819 */ /* 0x022fe200000114de */
[----:B------:R-:W-:-:S04]  /*1470*/  IMAD.WIDE.U32 R2, R222, c[0x0][0x1f0], R2 ;  /* 0x00007c00de027a25 */ /* 0x000fc800078e0002 */
[----:B------:R-:W-:-:S04]  /*1480*/  IMAD R0, R16, c[0x0][0x1f0], RZ ;  /* 0x00007c0010007a24 */ /* 0x000fc800078e02ff */
[----:B------:R-:W-:Y:S01]  /*1490*/  IMAD R4, R222, c[0x0][0x1f4], R0 ;  /* 0x00007d00de047a24 */ /* 0x000fe200078e0200 */
[----:B------:R-:W-:-:S04]  /*14a0*/  IADD3 R0, P0, R2, UR16, RZ ;  /* 0x0000001002007c10 */ /* 0x000fc8000ff1e0ff */
[----:B------:R-:W-:Y:S02]  /*14b0*/  IADD3.X R2, R3, UR14, R4, P0, !PT ;  /* 0x0000000e03027c10 */ /* 0x000fe400087fe404 */
[C---:B------:R-:W-:Y:S02]  /*14c0*/  LEA R6, P0, R0.reuse, c[0x0][0x1c8], 0x1 ;  /* 0x0000720000067a11 */ /* 0x040fe400078008ff */
[--C-:B------:R-:W-:Y:S02]  /*14d0*/  SHF.R.S32.HI R4, RZ, 0x1, R15.reuse ;  /* 0x00000001ff047819 */ /* 0x100fe4000001140f */
[----:B------:R-:W-:Y:S02]  /*14e0*/  LEA.HI.X R5, R0, c[0x0][0x1cc], R2, 0x1, P0 ;  /* 0x0000730000057a11 */ /* 0x000fe400000f0c02 */
[----:B------:R-:W-:Y:S01]  /*14f0*/  SHFL.IDX PT, R2, R6, RZ, 0x1c1f ;  /* 0x001c1fff06027589 */ /* 0x000fe200000e0000 */
[----:B------:R-:W-:Y:S02]  /*1500*/  ISETP.GE.AND P0, PT, R12, 0x1, PT ;  /* 0x000000010c00780c */ /* 0x000fe40003f06270 */
[----:B------:R-:W-:Y:S01]  /*1510*/  SHF.R.S32.HI R0, RZ, 0x1f, R15 ;  /* 0x0000001fff007819 */ /* 0x000fe2000001140f */
[----:B------:R-:W1:Y:S03]  /*1520*/  SHFL.IDX PT, R3, R5, RZ, 0x1c1f ;  /* 0x001c1fff05037589 */ /* 0x000e6600000e0000 */
[----:B------:R-:W-:Y:S01]  /*1530*/  LEA.HI R0, R0, R4, RZ, 0x2 ;  /* 0x0000000400007211 */ /* 0x000fe200078f10ff */
[----:B------:R-:W-:Y:S03]  /*1540*/  SHFL.IDX PT, R6, R6, 0x1, 0x1c1f ;  /* 0x003c1f0006067f89 */ /* 0x000fe600000e0000 */
[----:B------:R-:W-:Y:S01]  /*1550*/  LOP3.LUT R0, R0, 0xfffffffc, RZ, 0xc0, !PT ;  /* 0xfffffffc00007812 */ /* 0x000fe200078ec0ff */
[----:B------:R2:W4:Y:S04]  /*1560*/  SHFL.IDX PT, R7, R5, 0x1, 0x1c1f ;  /* 0x003c1f0005077f89 */ /* 0x00052800000e0000 */
[----:B------:R-:W-:-:S02]  /*1570*/  IMAD.IADD R17, R4, 0x1, -R0 ;  /* 0x0000000104117824 */ /* 0x000fc400078e0a00 */
[----:B------:R-:W-:Y:S02]  /*1580*/  IMAD R0, R14, c[0x0][0x208], RZ ;  /* 0x000082000e007a24 */ /* 0x000fe400078e02ff */
[----:B------:R-:W-:Y:S01]  /*1590*/  IMAD.MOV.U32 R4, RZ, RZ, 0x10 ;  /* 0x00000010ff047424 */ /* 0x000fe200078e00ff */
[----:B------:R-:W-:Y:S01]  /*15a0*/  LOP3.LUT P1, RZ, R17, 0x2, RZ, 0xc0, !PT ;  /* 0x0000000211ff7812 */ /* 0x000fe2000782c0ff */
[----:B------:R-:W-:-:S03]  /*15b0*/  IMAD R0, R225, c[0x0][0x20c], R0 ;  /* 0x00008300e1007a24 */ /* 0x000fc600078e0200 */
[----:B------:R-:W-:Y:S02]  /*15c0*/  SEL R4, R4, 0xfffffff0, !P1 ;  /* 0xfffffff004047807 */ /* 0x000fe40004800000 */
[----:B------:R-:W-:Y:S01]  /*15d0*/  ISETP.GE.AND P1, PT, R34, c[0x0][0x1d4], PT ;  /* 0x0000750022007a0c */ /* 0x000fe20003f26270 */
[----:B-1----:R-:W-:-:S04]  /*15e0*/  @P0 IMAD.WIDE R10, R227, 0x2, R2 ;  /* 0x00000002e30a0825 */ /* 0x002fc800078e0202 */
[--C-:B---3--:R-:W-:Y:S01]  /*15f0*/  @P0 IMAD.WIDE R8, R33, 0x2, R2.reuse ;  /* 0x0000000221080825 */ /* 0x108fe200078e0202 */
[----:B------:R4:W-:Y:S01]  /*1600*/  @P0 LDGSTS.E.BYPASS.LTC128B.128 [R223+0x3c80], [R10.64], !P3 ;  /* 0x03c800000adf0fae */ /* 0x0009e2000d901d48 */
[----:B--2---:R-:W-:Y:S02]  /*1610*/  LOP3.LUT R5, R20, 0xfffffff8, RZ, 0xc0, !PT ;  /* 0xfffffff814057812 */ /* 0x004fe400078ec0ff */
[----:B------:R-:W-:Y:S01]  /*1620*/  @P0 IMAD.WIDE R2, R32, 0x2, R2 ;  /* 0x0000000220020825 */ /* 0x000fe200078e0202 */
[----:B------:R1:W-:Y:S04]  /*1630*/  @P0 LDGSTS.E.BYPASS.LTC128B.128 [R223+0x4880], [R8.64], !P6 ;  /* 0x0488000008df0fae */ /* 0x0003e8000f101d48 */
[----:B------:R2:W-:Y:S01]  /*1640*/  @P0 LDGSTS.E.BYPASS.LTC128B.128 [R223+0x5480], [R2.64], !P5 ;  /* 0x0548000002df0fae */ /* 0x0005e2000e901d48 */
[----:B------:R-:W-:-:S13]  /*1650*/  ISETP.GT.AND P0, PT, R12, 0x20, PT ;  /* 0x000000200c00780c */ /* 0x000fda0003f04270 */
[----:B----4-:R-:W-:-:S04]  /*1660*/  @P0 IMAD.WIDE R10, R227, 0x2, R6 ;  /* 0x00000002e30a0825 */ /* 0x010fc800078e0206 */
[--C-:B-1----:R-:W-:Y:S01]  /*1670*/  @P0 IMAD.WIDE R8, R33, 0x2, R6.reuse ;  /* 0x0000000221080825 */ /* 0x102fe200078e0206 */
[----:B------:R1:W-:Y:S01]  /*1680*/  @P0 LDGSTS.E.BYPASS.LTC128B.128 [R223+0x4480], [R10.64], !P3 ;  /* 0x044800000adf0fae */ /* 0x0003e2000d901d48 */
[----:B------:R-:W-:Y:S02]  /*1690*/  ISETP.GE.AND P3, PT, R227, c[0x0][0x1d4], PT ;  /* 0x00007500e3007a0c */ /* 0x000fe40003f66270 */
[----:B--2---:R-:W-:Y:S01]  /*16a0*/  IMAD.WIDE.U32 R2, R225, c[0x0][0x208], RZ ;  /* 0x00008200e1027a25 */ /* 0x004fe200078e00ff */
[----:B------:R2:W-:Y:S03]  /*16b0*/  @P0 LDGSTS.E.BYPASS.LTC128B.128 [R223+0x5080], [R8.64], !P6 ;  /* 0x0508000008df0fae */ /* 0x0005e6000f101d48 */
[----:B------:R-:W-:-:S04]  /*16c0*/  @P0 IMAD.WIDE R6, R32, 0x2, R6 ;  /* 0x0000000220060825 */ /* 0x000fc800078e0206 */
[----:B------:R-:W-:Y:S01]  /*16d0*/  IMAD.IADD R3, R3, 0x1, R0 ;  /* 0x0000000103037824 */ /* 0x000fe200078e0200 */
[----:B------:R3:W-:Y:S01]  /*16e0*/  @P0 LDGSTS.E.BYPASS.LTC128B.128 [R223+0x5c80], [R6.64], !P5 ;  /* 0x05c8000006df0fae */ /* 0x0007e2000e901d48 */
[----:B------:R-:W-:Y:S02]  /*16f0*/  IMAD R0, R16, c[0x0][0x218], RZ ;  /* 0x0000860010007a24 */ /* 0x000fe400078e02ff */
[----:B------:R-:W-:Y:S01]  /*1700*/  IMAD.WIDE.U32 R2, R222, c[0x0][0x218], R2 ;  /* 0x00008600de027a25 */ /* 0x000fe200078e0002 */
[----:B------:R-:W0:Y:S01]  /*1710*/  LDGDEPBAR ;  /* 0x00000000000079af */ /* 0x000e220000000000 */
[----:B--2---:R-:W-:-:S04]  /*1720*/  SHF.R.S32.HI R9, RZ, 0x4, R18 ;  /* 0x00000004ff097819 */ /* 0x004fc80000011412 */
[----:B---3--:R-:W-:Y:S01]  /*1730*/  LEA.HI R6, R18, R9, RZ, 0x1 ;  /* 0x0000000912067211 */ /* 0x008fe200078f08ff */
[----:B------:R-:W-:Y:S01]  /*1740*/  IMAD.IADD R7, R53, 0x1, -R5 ;  /* 0x0000000135077824 */ /* 0x000fe200078e0a05 */
[----:B------:R-:W-:-:S04]  /*1750*/  DEPBAR.LE SB0, 0x1 ;  /* 0x000080400000791a */ /* 0x000fc80000000000 */
[----:B------:R-:W-:Y:S01]  /*1760*/  LOP3.LUT R8, R6, 0xfffffffe, RZ, 0xc0, !PT ;  /* 0xfffffffe06087812 */ /* 0x000fe200078ec0ff */
[----:B------:R-:W-:Y:S01]  /*1770*/  IMAD R5, R222, c[0x0][0x21c], R0 ;  /* 0x00008700de057a24 */ /* 0x000fe200078e0200 */
[----:B------:R-:W-:Y:S01]  /*1780*/  IADD3 R6, P0, R2, UR18, RZ ;  /* 0x0000001202067c10 */ /* 0x000fe2000ff1e0ff */
[----:B------:R-:W-:-:S04]  /*1790*/  DEPBAR.LE SB0, 0x0 ;  /* 0x000080000000791a */ /* 0x000fc80000000000 */
[----:B------:R-:W-:Y:S01]  /*17a0*/  LEA.HI R0, R7, R7, RZ, 0x1 ;  /* 0x0000000707007211 */ /* 0x000fe200078f08ff */
[----:B------:R-:W-:Y:S01]  /*17b0*/  IMAD.IADD R8, R9, 0x1, -R8 ;  /* 0x0000000109087824 */ /* 0x000fe200078e0a08 */
[----:B------:R-:W-:Y:S02]  /*17c0*/  IADD3.X R5, R3, UR5, R5, P0, !PT ;  /* 0x0000000503057c10 */ /* 0x000fe400087fe405 */
[----:B------:R-:W-:Y:S01]  /*17d0*/  LOP3.LUT R2, R0, 0x3fffffe, RZ, 0xc0, !PT ;  /* 0x03fffffe00027812 */ /* 0x000fe200078ec0ff */
[----:B------:R-:W-:Y:S01]  /*17e0*/  BAR.SYNC.DEFER_BLOCKING 0x0 ;  /* 0x0000000000007b1d */ /* 0x000fe20000010000 */
[C---:B------:R-:W-:Y:S02]  /*17f0*/  LEA R30, P0, R6.reuse, c[0x0][0x1f8], 0x1 ;  /* 0x00007e00061e7a11 */ /* 0x040fe400078008ff */
[----:B------:R-:W-:Y:S01]  /*1800*/  SHF.R.S32.HI R0, RZ, 0x1, R0 ;  /* 0x00000001ff007819 */ /* 0x000fe20000011400 */
[----:B------:R-:W-:Y:S01]  /*1810*/  IMAD.IADD R2, R7, 0x1, -R2 ;  /* 0x0000000107027824 */ /* 0x000fe200078e0a02 */
[----:B------:R-:W-:Y:S01]  /*1820*/  LOP3.LUT R3, R15, 0x7fffffe, RZ, 0xc0, !PT ;  /* 0x07fffffe0f037812 */ /* 0x000fe200078ec0ff */
[----:B------:R-:W-:Y:S01]  /*1830*/  SHFL.IDX PT, R26, R30, RZ, 0x1c1f ;  /* 0x001c1fff1e1a7589 */ /* 0x000fe200000e0000 */
[----:B------:R-:W-:Y:S01]  /*1840*/  LEA.HI.X R28, R6, c[0x0][0x1fc], R5, 0x1, P0 ;  /* 0x00007f00061c7a11 */ /* 0x000fe200000f0c05 */
[C---:B------:R-:W-:Y:S01]  /*1850*/  IMAD.SHL.U32 R5, R0.reuse, 0x40, RZ ;  /* 0x0000004000057824 */ /* 0x040fe200078e00ff */
[----:B------:R-:W-:Y:S01]  /*1860*/  SHF.R.S32.HI R9, RZ, 0x1f, R13 ;  /* 0x0000001fff097819 */ /* 0x000fe2000001140d */
[----:B------:R-:W-:Y:S01]  /*1870*/  IMAD.IADD R29, R13, 0x1, -R3 ;  /* 0x000000010d1d7824 */ /* 0x000fe200078e0a03 */
[----:B------:R-:W-:Y:S01]  /*1880*/  LOP3.LUT P0, RZ, R0, 0x2, RZ, 0xc0, !PT ;  /* 0x0000000200ff7812 */ /* 0x000fe2000780c0ff */
[----:B------:R-:W-:Y:S01]  /*1890*/  IMAD.SHL.U32 R3, R19, 0x8, RZ ;  /* 0x0000000813037824 */ /* 0x000fe200078e00ff */
[----:B------:R-:W-:Y:S01]  /*18a0*/  LOP3.LUT R0, R5, 0xc0, RZ, 0xc0, !PT ;  /* 0x000000c005007812 */ /* 0x000fe200078ec0ff */
[----:B-1----:R-:W-:Y:S01]  /*18b0*/  IMAD R10, R8, 0x8, R2 ;  /* 0x00000008080a7824 */ /* 0x002fe200078e0202 */
[----:B------:R-:W-:Y:S01]  /*18c0*/  LEA.HI R9, R9, R13, RZ, 0x3 ;  /* 0x0000000d09097211 */ /* 0x000fe200078f18ff */
[----:B------:R-:W-:Y:S01]  /*18d0*/  IMAD.SHL.U32 R5, R17, 0x40, RZ ;  /* 0x0000004011057824 */ /* 0x000fe200078e00ff */
[----:B------:R-:W-:Y:S01]  /*18e0*/  LOP3.LUT R3, R0, 0x8, R3, 0xf8, !PT ;  /* 0x0000000800037812 */ /* 0x000fe200078ef803 */
[----:B------:R-:W-:Y:S01]  /*18f0*/  IMAD.SHL.U32 R6, R8, 0x8, RZ ;  /* 0x0000000808067824 */ /* 0x000fe200078e00ff */
[----:B------:R-:W-:Y:S01]  /*1900*/  SHF.R.U32.HI R2, RZ, 0x3, R0 ;  /* 0x00000003ff027819 */ /* 0x000fe20000011600 */
[----:B------:R-:W-:Y:S01]  /*1910*/  IMAD.SHL.U32 R7, R9, 0x20, RZ ;  /* 0x0000002009077824 */ /* 0x000fe200078e00ff */
[----:B------:R-:W-:Y:S01]  /*1920*/  LOP3.LUT R0, R5, 0xc0, RZ, 0xc0, !PT ;  /* 0x000000c005007812 */ /* 0x000fe200078ec0ff */
[----:B------:R-:W1:Y:S01]  /*1930*/  SHFL.IDX PT, R27, R28, RZ, 0x1c1f ;  /* 0x001c1fff1c1b7589 */ /* 0x000e6200000e0000 */
[----:B------:R-:W-:-:S02]  /*1940*/  LOP3.LUT R2, R3, R2, RZ, 0x3c, !PT ;  /* 0x0000000203027212 */ /* 0x000fc400078e3cff */
[----:B------:R-:W-:Y:S02]  /*1950*/  LOP3.LUT R25, R7, 0xffffff00, RZ, 0xc0, !PT ;  /* 0xffffff0007197812 */ /* 0x000fe400078ec0ff */
[----:B------:R-:W-:Y:S02]  /*1960*/  LOP3.LUT R5, R0, 0x8, R6, 0xf8, !PT ;  /* 0x0000000800057812 */ /* 0x000fe400078ef806 */
[----:B------:R-:W-:Y:S01]  /*1970*/  SHF.R.U32.HI R3, RZ, 0x3, R0 ;  /* 0x00000003ff037819 */ /* 0x000fe20000011600 */
[----:B------:R-:W-:Y:S02]  /*1980*/  IMAD.U32 R0, R10, 0x20, R2 ;  /* 0x000000200a007824 */ /* 0x000fe400078e0002 */
[----:B------:R-:W-:Y:S01]  /*1990*/  IMAD R2, R124, 0x200, R25 ;  /* 0x000002007c027824 */ /* 0x000fe200078e0219 */
[----:B------:R-:W-:Y:S01]  /*19a0*/  LOP3.LUT R3, R5, R3, RZ, 0x3c, !PT ;  /* 0x0000000305037212 */ /* 0x000fe200078e3cff */
[----:B------:R-:W-:Y:S02]  /*19b0*/  IMAD.SHL.U32 R208, R0, 0x2, RZ ;  /* 0x0000000200d07824 */ /* 0x000fe400078e00ff */
[----:B------:R-:W-:-:S02]  /*19c0*/  IMAD R0, R29, 0x20, R2 ;  /* 0x000000201d007824 */ /* 0x000fc400078e0202 */
[----:B------:R-:W-:Y:S01]  /*19d0*/  IMAD.IADD R5, R46, 0x1, -R21 ;  /* 0x000000012e057824 */ /* 0x000fe200078e0a15 */
[C---:B------:R-:W-:Y:S01]  /*19e0*/  IADD3 R2, R208.reuse, 0x3c80, RZ ;  /* 0x00003c80d0027810 */ /* 0x040fe20007ffe0ff */
[----:B------:R-:W-:Y:S01]  /*19f0*/  IMAD.IADD R0, R3, 0x1, R0 ;  /* 0x0000000103007824 */ /* 0x000fe200078e0200 */
[----:B------:R-:W-:Y:S01]  /*1a00*/  IADD3 R213, R208, 0x3ca0, RZ ;  /* 0x00003ca0d0d57810 */ /* 0x000fe20007ffe0ff */
[----:B------:R2:W3:Y:S01]  /*1a10*/  LDSM.16.M88.4 R48, [R208+0x3c80] ;  /* 0x003c8000d030783b */ /* 0x0004e20000000200 */
[----:B------:R-:W-:Y:S01]  /*1a20*/  @P0 IADD3 R213, R2, -0x20, RZ ;  /* 0xffffffe002d50810 */ /* 0x000fe20007ffe0ff */
[----:B------:R-:W-:Y:S01]  /*1a30*/  IMAD.SHL.U32 R211, R0, 0x2, RZ ;  /* 0x0000000200d37824 */ /* 0x000fe200078e00ff */
[----:B------:R-:W-:Y:S01]  /*1a40*/  ISETP.LT.OR P0, PT, R5, 0x1, P3 ;  /* 0x000000010500780c */ /* 0x000fe20001f01670 */
[----:B-1----:R-:W-:Y:S01]  /*1a50*/  IMAD.WIDE R6, R227, 0x2, R26 ;  /* 0x00000002e3067825 */ /* 0x002fe200078e021a */
[----:B------:R2:W1:Y:S01]  /*1a60*/  LDSM.16.M88.4 R40, [R208+0x4080] ;  /* 0x00408000d028783b */ /* 0x0004620000000200 */
[----:B------:R-:W-:-:S02]  /*1a70*/  SHF.R.S32.HI R2, RZ, 0x1f, R32 ;  /* 0x0000001fff027819 */ /* 0x000fc40000011420 */
[----:B------:R-:W-:Y:S01]  /*1a80*/  IMAD R212, R4, 0x2, R211 ;  /* 0x0000000204d47824 */ /* 0x000fe200078e02d3 */
[----:B------:R2:W4:Y:S01]  /*1a90*/  LDSM.16.M88.4 R16, [R211+0x6080] ;  /* 0x00608000d310783b */ /* 0x0005220000000200 */
[----:B------:R-:W-:Y:S01]  /*1aa0*/  IMAD R0, R29, 0x20, R25 ;  /* 0x000000201d007824 */ /* 0x000fe200078e0219 */
[----:B------:R-:W-:Y:S02]  /*1ab0*/  IADD3 R221, R213, 0x400, RZ ;  /* 0x00000400d5dd7810 */ /* 0x000fe40007ffe0ff */
[----:B------:R2:W1:Y:S01]  /*1ac0*/  LDSM.16.M88.4 R12, [R211+0x7080] ;  /* 0x00708000d30c783b */ /* 0x0004620000000200 */
[----:B------:R-:W-:Y:S01]  /*1ad0*/  IMAD.IADD R0, R3, 0x1, R0 ;  /* 0x0000000103007824 */ /* 0x000fe200078e0200 */
[----:B------:R-:W-:Y:S02]  /*1ae0*/  SHF.R.S32.HI R3, RZ, 0x1f, R33 ;  /* 0x0000001fff037819 */ /* 0x000fe40000011421 */
[----:B------:R2:W1:Y:S01]  /*1af0*/  LDSM.16.M88.4 R36, [R208+0x4480] ;  /* 0x00448000d024783b */ /* 0x0004620000000200 */
[----:B------:R-:W-:-:S03]  /*1b00*/  IADD3 R220, R213, 0x800, RZ ;  /* 0x00000800d5dc7810 */ /* 0x000fc60007ffe0ff */
[----:B------:R2:W1:Y:S04]  /*1b10*/  LDSM.16.M88.4 R20, [R212+0x6080] ;  /* 0x00608000d414783b */ /* 0x0004680000000200 */
[----:B------:R2:W1:Y:S04]  /*1b20*/  LDSM.16.M88.4 R8, [R212+0x7080] ;  /* 0x00708000d408783b */ /* 0x0004680000000200 */
[----:B------:R2:W1:Y:S04]  /*1b30*/  LDSM.16.M88.4 R64, [R213] ;  /* 0x00000000d540783b */ /* 0x0004680000000200 */
[----:B------:R2:W1:Y:S04]  /*1b40*/  LDSM.16.M88.4 R76, [R213+0x400] ;  /* 0x00040000d54c783b */ /* 0x0004680000000200 */
[----:B------:R2:W1:Y:S04]  /*1b50*/  LDSM.16.M88.4 R80, [R213+0x800] ;  /* 0x00080000d550783b */ /* 0x0004680000000200 */
[----:B------:R-:W-:Y:S01]  /*1b60*/  @!PT LDS RZ, [RZ] ;  /* 0x00000000fffff984 */ /* 0x000fe20000000800 */
[----:B------:R-:W-:Y:S01]  /*1b70*/  @!PT LDS RZ, [RZ] ;  /* 0x00000000fffff984 */ /* 0x000fe20000000800 */
[----:B------:R-:W-:Y:S01]  /*1b80*/  @!PT LDS RZ, [RZ] ;  /* 0x00000000fffff984 */ /* 0x000fe20000000800 */
[----:B------:R5:W-:Y:S01]  /*1b90*/  LDGSTS.E.BYPASS.LTC128B.128 [R223+0x1880], [R6.64], !P0 ;  /* 0x0188000006df7fae */ /* 0x000be2000c101d48 */
[----:B------:R-:W-:-:S03]  /*1ba0*/  ISETP.LT.OR P0, PT, R5, 0x1, P2 ;  /* 0x000000010500780c */ /* 0x000fc60001701670 */
[----:B------:R2:W-:Y:S04]  /*1bb0*/  STL [R1+0x2c], R3 ;  /* 0x00002c0301007387 */ /* 0x0005e80000100800 */
[----:B------:R2:W-:Y:S01]  /*1bc0*/  STL [R1+0x28], R2 ;  /* 0x0000280201007387 */ /* 0x0005e20000100800 */
[----:B-----5:R-:W-:-:S05]  /*1bd0*/  IMAD.WIDE R6, R33, 0x2, R26 ;  /* 0x0000000221067825 */ /* 0x020fca00078e021a */
[----:B------:R5:W-:Y:S01]  /*1be0*/  LDGSTS.E.BYPASS.LTC128B.128 [R223+0x2480], [R6.64], !P0 ;  /* 0x0248000006df7fae */ /* 0x000be2000c101d48 */
[----:B------:R-:W-:Y:S01]  /*1bf0*/  ISETP.LT.OR P0, PT, R5, 0x1, P1 ;  /* 0x000000010500780c */ /* 0x000fe20000f01670 */
[----:B-----5:R-:W-:-:S12]  /*1c00*/  IMAD.WIDE R6, R32, 0x2, R26 ;  /* 0x0000000220067825 */ /* 0x020fd800078e021a */
[----:B------:R5:W-:Y:S01]  /*1c10*/  LDGSTS.E.BYPASS.LTC128B.128 [R223+0x3080], [R6.64], !P0 ;  /* 0x0308000006df7fae */ /* 0x000be2000c101d48 */
[----:B------:R-:W-:Y:S02]  /*1c20*/  ISETP.GT.AND P0, PT, R31, 0x2f, PT ;  /* 0x0000002f1f00780c */ /* 0x000fe40003f04270 */
[----:B-----5:R-:W-:Y:S01]  /*1c30*/  SHF.R.S32.HI R6, RZ, 0x1f, R227 ;  /* 0x0000001fff067819 */ /* 0x020fe200000114e3 */
[----:B------:R-:W-:Y:S05]  /*1c40*/  @P4 BRA `(.L_x_169) ;  /* 0x000001f000004947 */ /* 0x000fea0003800000 */
[----:B-1234-:R-:W-:Y:S05]  /*1c50*/  BRA.DIV ~URZ, `(.L_x_170) ;  /* 0x00012d527f007947 */ /* 0x01efea000b800000 */
[----:B------:R1:W2:Y:S04]  /*1c60*/  SHFL.IDX PT, R6, R28, 0x1, 0x1c1f ;  /* 0x003c1f001c067f89 */ /* 0x0002a800000e0000 */
[----:B------:R1:W3:Y:S02]  /*1c70*/  SHFL.IDX PT, R2, R30, 0x1, 0x1c1f ;  /* 0x003c1f001e027f89 */ /* 0x0002e400000e0000 */
.L_x_259:
[----:B------:R-:W4:Y:S04]  /*1c80*/  LDL R31, [R1+0x2c] ;  /* 0x00002c00011f7983 */ /* 0x000f280000100800 */
[----:B------:R-:W5:Y:S01]  /*1c90*/  LDL R29, [R1+0x28] ;  /* 0x00002800011d7983 */ /* 0x000f620000100800 */
[----:B------:R-:W-:-:S02]  /*1ca0*/  IADD3 R3, R227, 0x20, RZ ;  /* 0x00000020e3037810 */ /* 0x000fc40007ffe0ff */
[C---:B-1----:R-:W-:Y:S02]  /*1cb0*/  IADD3 R30, R227.reuse, 0x20, RZ ;  /* 0x00000020e31e7810 */ /* 0x042fe40007ffe0ff */
[----:B------:R-:W-:Y:S02]  /*1cc0*/  SHF.R.S32.HI R3, RZ, 0x1f, R3 ;  /* 0x0000001fff037819 */ /* 0x000fe40000011403 */
[----:B------:R-:W-:Y:S02]  /*1cd0*/  IADD3 R7, R227, 0x40, RZ ;  /* 0x00000040e3077810 */ /* 0x000fe40007ffe0ff */
[----:B------:R-:W-:Y:S02]  /*1ce0*/  LEA.HI R3, R3, R30, RZ, 0x3 ;  /* 0x0000001e03037211 */ /* 0x000fe400078f18ff */
[----:B------:R-:W-:Y:S02]  /*1cf0*/  IADD3 R28, R227, 0x40, RZ ;  /* 0x00000040e31c7810 */ /* 0x000fe40007ffe0ff */
[----:B------:R-:W-:-:S02]  /*1d00*/  SHF.R.S32.HI R7, RZ, 0x1f, R7 ;  /* 0x0000001fff077819 */ /* 0x000fc40000011407 */
[----:B---3--:R-:W-:Y:S02]  /*1d10*/  LEA R26, P0, R227, R2, 0x1 ;  /* 0x00000002e31a7211 */ /* 0x008fe400078008ff */
[----:B------:R-:W-:Y:S02]  /*1d20*/  SHF.R.S32.HI R24, RZ, 0x1f, R227 ;  /* 0x0000001fff187819 */ /* 0x000fe400000114e3 */
[----:B------:R-:W-:Y:S02]  /*1d30*/  LOP3.LUT R3, R3, 0xfffffff8, RZ, 0xc0, !PT ;  /* 0xfffffff803037812 */ /* 0x000fe400078ec0ff */
[----:B------:R-:W-:Y:S02]  /*1d40*/  LEA.HI R7, R7, R28, RZ, 0x3 ;  /* 0x0000001c07077211 */ /* 0x000fe400078f18ff */
[----:B--2---:R-:W-:Y:S02]  /*1d50*/  LEA.HI.X R27, R227, R6, R24, 0x1, P0 ;  /* 0x00000006e31b7211 */ /* 0x004fe400000f0c18 */
[----:B------:R-:W-:-:S02]  /*1d60*/  LEA R24, P0, R3, R2, 0x1 ;  /* 0x0000000203187211 */ /* 0x000fc400078008ff */
[----:B------:R-:W-:Y:S02]  /*1d70*/  LOP3.LUT R7, R7, 0xfffffff8, RZ, 0xc0, !PT ;  /* 0xfffffff807077812 */ /* 0x000fe400078ec0ff */
[----:B----4-:R-:W-:Y:S02]  /*1d80*/  LEA.HI.X R25, R3, R6, R31, 0x1, P0 ;  /* 0x0000000603197211 */ /* 0x010fe400000f0c1f */
[----:B------:R-:W-:-:S04]  /*1d90*/  LEA R2, P0, R7, R2, 0x1 ;  /* 0x0000000207027211 */ /* 0x000fc800078008ff */
[----:B-----5:R-:W-:Y:S02]  /*1da0*/  LEA.HI.X R3, R7, R6, R29, 0x1, P0 ;  /* 0x0000000607037211 */ /* 0x020fe400000f0c1d */
[----:B------:R-:W-:-:S13]  /*1db0*/  ISETP.LT.OR P0, PT, R5, 0x21, P3 ;  /* 0x000000210500780c */ /* 0x000fda0001f01670 */
[----:B------:R-:W-:Y:S01]  /*1dc0*/  @!PT LDS RZ, [RZ] ;  /* 0x00000000fffff984 */ /* 0x000fe20000000800 */
[----:B------:R-:W-:Y:S01]  /*1dd0*/  @!PT LDS RZ, [RZ] ;  /* 0x00000000fffff984 */ /* 0x000fe20000000800 */
[----:B------:R-:W-:Y:S01]  /*1de0*/  @!PT LDS RZ, [RZ] ;  /* 0x00000000fffff984 */ /* 0x000fe20000000800 */
[----:B------:R1:W-:Y:S01]  /*1df0*/  LDGSTS.E.BYPASS.LTC128B.128 [R223+0x2080], [R26.64], !P0 ;  /* 0x020800001adf7fae */ /* 0x0003e2000c101d48 */
[----:B------:R-:W-:-:S13]  /*1e00*/  ISETP.LT.OR P0, PT, R5, 0x21, P2 ;  /* 0x000000210500780c */ /* 0x000fda0001701670 */
[----:B------:R1:W-:Y:S01]  /*1e10*/  LDGSTS.E.BYPASS.LTC128B.128 [R223+0x2c80], [R24.64], !P0 ;  /* 0x02c8000018df7fae */ /* 0x0003e2000c101d48 */
[----:B------:R-:W-:-:S13]  /*1e20*/  ISETP.LT.OR P0, PT, R5, 0x21, P1 ;  /* 0x000000210500780c */ /* 0x000fda0000f01670 */
[----:B------:R1:W-:Y:S02]  /*1e30*/  LDGSTS.E.BYPASS.LTC128B.128 [R223+0x3880], [R2.64], !P0 ;  /* 0x0388000002df7fae */ /* 0x0003e4000c101d48 */
.L_x_169:
[----:B-1234-:R-:W-:Y:S05]  /*1e40*/  BSYNC B0 ;  /* 0x0000000000007941 */ /* 0x01efea0003800000 */
.L_x_168:
[----:B------:R-:W2:Y:S01]  /*1e50*/  LDL R242, [R1+0x14] ;  /* 0x0000140001f27983 */ /* 0x000ea20000100800 */
[C---:B------:R-:W-:Y:S02]  /*1e60*/  IADD3 R219, R213.reuse, 0xc00, RZ ;  /* 0x00000c00d5db7810 */ /* 0x040fe40007ffe0ff */
[C---:B------:R-:W-:Y:S01]  /*1e70*/  IADD3 R218, R213.reuse, 0x1000, RZ ;  /* 0x00001000d5da7810 */ /* 0x040fe20007ffe0ff */
[----:B------:R-:W0:Y:S01]  /*1e80*/  LDGDEPBAR ;  /* 0x00000000000079af */ /* 0x000e220000000000 */
[----:B------:R-:W-:Y:S01]  /*1e90*/  WARPSYNC 0xffffffff ;  /* 0xffffffff00007948 */ /* 0x000fe20003800000 */
[----:B------:R-:W-:Y:S01]  /*1ea0*/  HMMA.16816.F32.BF16 R56, R12, R48, RZ ;  /* 0x000000300c38723c */ /* 0x000fe200000418ff */
[C---:B------:R-:W-:Y:S02]  /*1eb0*/  IADD3 R217, R213.reuse, 0x1400, RZ ;  /* 0x00001400d5d97810 */ /* 0x040fe40007ffe0ff */
[C---:B------:R-:W-:Y:S02]  /*1ec0*/  IADD3 R216, R213.reuse, 0x1800, RZ ;  /* 0x00001800d5d87810 */ /* 0x040fe40007ffe0ff */
[----:B------:R-:W-:-:S02]  /*1ed0*/  IADD3 R215, R213, 0x1c00, RZ ;  /* 0x00001c00d5d77810 */ /* 0x000fc40007ffe0ff */
[----:B------:R-:W-:Y:S01]  /*1ee0*/  IADD3 R214, R213, 0x2000, RZ ;  /* 0x00002000d5d67810 */ /* 0x000fe20007ffe0ff */
[C---:B------:R-:W-:Y:S08]  /*1ef0*/  HMMA.16816.F32.BF16 R32, R12.reuse, R40, RZ ;  /* 0x000000280c20723c */ /* 0x040ff000000418ff */
[C---:B------:R-:W-:Y:S08]  /*1f00*/  HMMA.16816.F32.BF16 R24, R12.reuse, R36, RZ ;  /* 0x000000240c18723c */ /* 0x040ff000000418ff */
[C---:B------:R-:W-:Y:S08]  /*1f10*/  HMMA.16816.F32.BF16 R52, R12.reuse, R50, RZ ;  /* 0x000000320c34723c */ /* 0x040ff000000418ff */
[C---:B------:R-:W-:Y:S08]  /*1f20*/  HMMA.16816.F32.BF16 R28, R12.reuse, R42, RZ ;  /* 0x0000002a0c1c723c */ /* 0x040ff000000418ff */
[----:B------:R-:W-:Y:S08]  /*1f30*/  HMMA.16816.F32.BF16 R12, R12, R38, RZ ;  /* 0x000000260c0c723c */ /* 0x000ff000000418ff */
[C---:B------:R-:W-:Y:S08]  /*1f40*/  HMMA.16816.F32.BF16 R60, R16.reuse, R48, RZ ;  /* 0x00000030103c723c */ /* 0x040ff000000418ff */
[C---:B------:R-:W-:Y:S08]  /*1f50*/  HMMA.16816.F32.BF16 R92, R16.reuse, R50, RZ ;  /* 0x00000032105c723c */ /* 0x040ff000000418ff */
[C---:B------:R-:W-:Y:S08]  /*1f60*/  HMMA.16816.F32.BF16 R72, R16.reuse, R40, RZ ;  /* 0x000000281048723c */ /* 0x040ff000000418ff */
[C---:B------:R-:W-:Y:S08]  /*1f70*/  HMMA.16816.F32.BF16 R88, R16.reuse, R36, RZ ;  /* 0x000000241058723c */ /* 0x040ff000000418ff */
[C---:B------:R-:W-:Y:S08]  /*1f80*/  HMMA.16816.F32.BF16 R40, R16.reuse, R42, RZ ;  /* 0x0000002a1028723c */ /* 0x040ff000000418ff */
[----:B------:R-:W-:Y:S01]  /*1f90*/  HMMA.16816.F32.BF16 R100, R16, R38, RZ ;  /* 0x000000261064723c */ /* 0x000fe200000418ff */
[----:B------:R-:W-:Y:S04]  /*1fa0*/  LDSM.16.M88.4 R36, [R208+0x4880] ;  /* 0x00488000d024783b */ /* 0x000fe80000000200 */
[----:B------:R-:W-:Y:S03]  /*1fb0*/  LDSM.16.M88.4 R16, [R208+0x5080] ;  /* 0x00508000d010783b */ /* 0x000fe60000000200 */
[C---:B------:R-:W-:Y:S01]  /*1fc0*/  HMMA.16816.F32.BF16 R116, R8.reuse, R64, R56 ;  /* 0x000000400874723c */ /* 0x040fe20000041838 */
[----:B------:R-:W-:Y:S07]  /*1fd0*/  LDSM.16.M88.4 R56, [R213+0x1000] ;  /* 0x00100000d538783b */ /* 0x000fee0000000200 */
[C---:B------:R-:W-:Y:S01]  /*1fe0*/  HMMA.16816.F32.BF16 R112, R8.reuse, R76, R32 ;  /* 0x0000004c0870723c */ /* 0x040fe20000041820 */
[----:B------:R-:W-:Y:S07]  /*1ff0*/  LDSM.16.M88.4 R32, [R208+0x4c80] ;  /* 0x004c8000d020783b */ /* 0x000fee0000000200 */
[C---:B------:R-:W-:Y:S01]  /*2000*/  HMMA.16816.F32.BF16 R108, R8.reuse, R80, R24 ;  /* 0x00000050086c723c */ /* 0x040fe20000041818 */
[----:B------:R-:W-:Y:S07]  /*2010*/  LDSM.16.M88.4 R24, [R212+0x9080] ;  /* 0x00908000d418783b */ /* 0x000fee0000000200 */
[C---:B------:R-:W-:Y:S08]  /*2020*/  HMMA.16816.F32.BF16 R104, R8.reuse, R66, R52 ;  /* 0x000000420868723c */ /* 0x040ff00000041834 */
[C---:B------:R-:W-:Y:S01]  /*2030*/  HMMA.16816.F32.BF16 R96, R8.reuse, R78, R28 ;  /* 0x0000004e0860723c */ /* 0x040fe2000004181c */
[----:B------:R-:W-:Y:S07]  /*2040*/  LDSM.16.M88.4 R28, [R212+0x8080] ;  /* 0x00808000d41c783b */ /* 0x000fee0000000200 */
[----:B------:R-:W-:Y:S01]  /*2050*/  HMMA.16816.F32.BF16 R84, R8, R82, R12 ;  /* 0x000000520854723c */ /* 0x000fe2000004180c */
[----:B------:R-:W1:Y:S04]  /*2060*/  LDSM.16.M88.4 R8, [R211+0x9080] ;  /* 0x00908000d308783b */ /* 0x000e680000000200 */
[----:B------:R-:W3:Y:S03]  /*2070*/  LDSM.16.M88.4 R12, [R211+0x8080] ;  /* 0x00808000d30c783b */ /* 0x000ee60000000200 */
[C---:B------:R-:W-:Y:S01]  /*2080*/  HMMA.16816.F32.BF16 R68, R20.reuse, R64, R60 ;  /* 0x000000401444723c */ /* 0x040fe2000004183c */
[----:B------:R-:W4:Y:S07]  /*2090*/  LDSM.16.M88.4 R60, [R213+0xc00] ;  /* 0x000c0000d53c783b */ /* 0x000f2e0000000200 */
[C---:B------:R-:W-:Y:S01]  /*20a0*/  HMMA.16816.F32.BF16 R52, R20.reuse, R66, R92 ;  /* 0x000000421434723c */ /* 0x040fe2000004185c */
[----:B------:R-:W5:Y:S07]  /*20b0*/  LDSM.16.M88.4 R64, [R213+0x1400] ;  /* 0x00140000d540783b */ /* 0x000f6e0000000200 */
[C---:B------:R-:W-:Y:S08]  /*20c0*/  HMMA.16816.F32.BF16 R48, R20.reuse, R76, R72 ;  /* 0x0000004c1430723c */ /* 0x040ff00000041848 */
[C---:B------:R-:W-:Y:S08]  /*20d0*/  HMMA.16816.F32.BF16 R72, R20.reuse, R80, R88 ;  /* 0x000000501448723c */ /* 0x040ff00000041858 */
[C---:B------:R-:W-:Y:S08]  /*20e0*/  HMMA.16816.F32.BF16 R40, R20.reuse, R78, R40 ;  /* 0x0000004e1428723c */ /* 0x040ff00000041828 */
[----:B------:R-:W-:Y:S08]  /*20f0*/  HMMA.16816.F32.BF16 R20, R20, R82, R100 ;  /* 0x000000521414723c */ /* 0x000ff00000041864 */
[C---:B-1----:R-:W-:Y:S08]  /*2100*/  HMMA.16816.F32.BF16 R112, R8.reuse, R32, R112 ;  /* 0x000000200870723c */ /* 0x042ff00000041870 */
[C---:B------:R-:W-:Y:S08]  /*2110*/  HMMA.16816.F32.BF16 R104, R8.reuse, R38, R104 ;  /* 0x000000260868723c */ /* 0x040ff00000041868 */
[C---:B------:R-:W-:Y:S08]  /*2120*/  HMMA.16816.F32.BF16 R88, R8.reuse, R36, R116 ;  /* 0x000000240858723c */ /* 0x040ff00000041874 */
[C---:B------:R-:W-:Y:S08]  /*2130*/  HMMA.16816.F32.BF16 R108, R8.reuse, R16, R108 ;  /* 0x00000010086c723c */ /* 0x040ff0000004186c */
[----:B------:R-:W-:Y:S08]  /*2140*/  HMMA.16816.F32.BF16 R96, R8, R34, R96 ;  /* 0x000000220860723c */ /* 0x000ff00000041860 */
[C---:B---3--:R-:W-:Y:S08]  /*2150*/  HMMA.16816.F32.BF16 R80, R12.reuse, R36, R68 ;  /* 0x000000240c50723c */ /* 0x048ff00000041844 */
[----:B------:R-:W-:Y:S01]  /*2160*/  HMMA.16816.F32.BF16 R76, R12, R38, R52 ;  /* 0x000000260c4c723c */ /* 0x000fe20000041834 */
[----:B------:R-:W-:Y:S07]  /*2170*/  LDSM.16.M88.4 R52, [R208+0x5480] ;  /* 0x00548000d034783b */ /* 0x000fee0000000200 */
[----:B------:R-:W-:Y:S08]  /*2180*/  HMMA.16816.F32.BF16 R84, R8, R18, R84 ;  /* 0x000000120854723c */ /* 0x000ff00000041854 */
[C---:B------:R-:W-:Y:S01]  /*2190*/  HMMA.16816.F32.BF16 R36, R12.reuse, R32, R48 ;  /* 0x000000200c24723c */ /* 0x040fe20000041830 */
[----:B------:R-:W-:Y:S07]  /*21a0*/  LDSM.16.M88.4 R48, [R208+0x5880] ;  /* 0x00588000d030783b */ /* 0x000fee0000000200 */
[C---:B------:R-:W-:Y:S01]  /*21b0*/  HMMA.16816.F32.BF16 R32, R12.reuse, R34, R40 ;  /* 0x000000220c20723c */ /* 0x040fe20000041828 */
[----:B------:R-:W-:Y:S07]  /*21c0*/  LDSM.16.M88.4 R40, [R208+0x5c80] ;  /* 0x005c8000d028783b */ /* 0x000fee0000000200 */
[C---:B------:R-:W-:Y:S08]  /*21d0*/  HMMA.16816.F32.BF16 R8, R12.reuse, R16, R72 ;  /* 0x000000100c08723c */ /* 0x040ff00000041848 */
[----:B------:R-:W-:Y:S01]  /*21e0*/  HMMA.16816.F32.BF16 R12, R12, R18, R20 ;  /* 0x000000120c0c723c */ /* 0x000fe20000041814 */
[----:B------:R-:W1:Y:S04]  /*21f0*/  LDSM.16.M88.4 R16, [R211+0xb080] ;  /* 0x00b08000d310783b */ /* 0x000e680000000200 */
[----:B------:R-:W3:Y:S03]  /*2200*/  LDSM.16.M88.4 R20, [R211+0xa080] ;  /* 0x00a08000d314783b */ /* 0x000ee60000000200 */
[----:B----4-:R-:W-:Y:S01]  /*2210*/  HMMA.16816.F32.BF16 R68, R24, R62, R104 ;  /* 0x0000003e1844723c */ /* 0x010fe20000041868 */
[----:B--2---:R-:W-:-:S07]  /*2220*/  ISETP.GT.AND P0, PT, R125, R242, PT ;  /* 0x000000f27d00720c */ /* 0x004fce0003f04270 */
[C---:B------:R-:W-:Y:S08]  /*2230*/  HMMA.16816.F32.BF16 R116, R24.reuse, R56, R112 ;  /* 0x000000381874723c */ /* 0x040ff00000041870 */
[C---:B------:R-:W-:Y:S08]  /*2240*/  HMMA.16816.F32.BF16 R72, R24.reuse, R60, R88 ;  /* 0x0000003c1848723c */ /* 0x040ff00000041858 */
[C---:B------:R-:W-:Y:S08]  /*2250*/  HMMA.16816.F32.BF16 R112, R24.reuse, R58, R96 ;  /* 0x0000003a1870723c */ /* 0x040ff00000041860 */
[----:B-----5:R-:W-:Y:S08]  /*2260*/  HMMA.16816.F32.BF16 R120, R24, R64, R108 ;  /* 0x000000401878723c */ /* 0x020ff0000004186c */
[----:B------:R-:W-:Y:S08]  /*2270*/  HMMA.16816.F32.BF16 R104, R28, R60, R80 ;  /* 0x0000003c1c68723c */ /* 0x000ff00000041850 */
[----:B------:R-:W-:Y:S01]  /*2280*/  HMMA.16816.F32.BF16 R108, R24, R66, R84 ;  /* 0x00000042186c723c */ /* 0x000fe20000041854 */
[----:B------:R-:W-:Y:S07]  /*2290*/  LDSM.16.M88.4 R24, [R213+0x2000] ;  /* 0x00200000d518783b */ /* 0x000fee0000000200 */
[C---:B------:R-:W-:Y:S08]  /*22a0*/  HMMA.16816.F32.BF16 R100, R28.reuse, R62, R76 ;  /* 0x0000003e1c64723c */ /* 0x040ff0000004184c */
[C---:B------:R-:W-:Y:S01]  /*22b0*/  HMMA.16816.F32.BF16 R96, R28.reuse, R56, R36 ;  /* 0x000000381c60723c */ /* 0x040fe20000041824 */
[----:B------:R-:W-:Y:S07]  /*22c0*/  LDSM.16.M88.4 R36, [R213+0x1800] ;  /* 0x00180000d524783b */ /* 0x000fee0000000200 */
[C---:B------:R-:W-:Y:S01]  /*22d0*/  HMMA.16816.F32.BF16 R92, R28.reuse, R58, R32 ;  /* 0x0000003a1c5c723c */ /* 0x040fe20000041820 */
[----:B------:R-:W-:Y:S07]  /*22e0*/  LDSM.16.M88.4 R32, [R213+0x1c00] ;  /* 0x001c0000d520783b */ /* 0x000fee0000000200 */
[C---:B------:R-:W-:Y:S01]  /*22f0*/  HMMA.16816.F32.BF16 R88, R28.reuse, R64, R8 ;  /* 0x000000401c58723c */ /* 0x040fe20000041808 */
[----:B------:R-:W2:Y:S07]  /*2300*/  LDSM.16.M88.4 R8, [R212+0xb080] ;  /* 0x00b08000d408783b */ /* 0x000eae0000000200 */
[----:B------:R-:W-:Y:S01]  /*2310*/  HMMA.16816.F32.BF16 R84, R28, R66, R12 ;  /* 0x000000421c54723c */ /* 0x000fe2000004180c */
[----:B------:R-:W4:Y:S01]  /*2320*/  LDSM.16.M88.4 R12, [R212+0xa080] ;  /* 0x00a08000d40c783b */ /* 0x000f220000000200 */
[----:B------:R-:W-:-:S06]  /*2330*/  DEPBAR.LE SB0, 0x0 ;  /* 0x000080000000791a */ /* 0x000fcc0000000000 */
[C---:B-1----:R-:W-:Y:S08]  /*2340*/  HMMA.16816.F32.BF16 R80, R16.reuse, R52, R72 ;  /* 0x000000341050723c */ /* 0x042ff00000041848 */
[----:B------:R-:W-:Y:S08]  /*2350*/  HMMA.16816.F32.BF16 R76, R16, R54, R68 ;  /* 0x00000036104c723c */ /* 0x000ff00000041844 */
[----:B---3--:R-:W-:Y:S08]  /*2360*/  HMMA.16816.F32.BF16 R56, R20, R52, R104 ;  /* 0x000000341438723c */ /* 0x008ff00000041868 */
[C---:B------:R-:W-:Y:S08]  /*2370*/  HMMA.16816.F32.BF16 R72, R16.reuse, R48, R116 ;  /* 0x000000301048723c */ /* 0x040ff00000041874 */
[C---:B------:R-:W-:Y:S08]  /*2380*/  HMMA.16816.F32.BF16 R68, R16.reuse, R50, R112 ;  /* 0x000000321044723c */ /* 0x040ff00000041870 */
[C---:B------:R-:W-:Y:S08]  /*2390*/  HMMA.16816.F32.BF16 R64, R16.reuse, R40, R120 ;  /* 0x000000281040723c */ /* 0x040ff00000041878 */
[----:B------:R-:W-:Y:S08]  /*23a0*/  HMMA.16816.F32.BF16 R60, R16, R42, R108 ;  /* 0x0000002a103c723c */ /* 0x000ff0000004186c */
[C---:B------:R-:W-:Y:S08]  /*23b0*/  HMMA.16816.F32.BF16 R52, R20.reuse, R54, R100 ;  /* 0x000000361434723c */ /* 0x040ff00000041864 */
[C---:B------:R-:W-:Y:S08]  /*23c0*/  HMMA.16816.F32.BF16 R28, R20.reuse, R48, R96 ;  /* 0x00000030141c723c */ /* 0x040ff00000041860 */
[C---:B------:R-:W-:Y:S08]  /*23d0*/  HMMA.16816.F32.BF16 R48, R20.reuse, R50, R92 ;  /* 0x000000321430723c */ /* 0x040ff0000004185c */
[C---:B------:R-:W-:Y:S08]  /*23e0*/  HMMA.16816.F32.BF16 R16, R20.reuse, R40, R88 ;  /* 0x000000281410723c */ /* 0x040ff00000041858 */
[----:B------:R-:W-:Y:S08]  /*23f0*/  HMMA.16816.F32.BF16 R20, R20, R42, R84 ;  /* 0x0000002a1414723c */ /* 0x000ff00000041854 */
[C---:B--2---:R-:W-:Y:S08]  /*2400*/  HMMA.16816.F32.BF16 R88, R8.reuse, R36, R80 ;  /* 0x000000240858723c */ /* 0x044ff00000041850 */
[C---:B------:R-:W-:Y:S08]  /*2410*/  HMMA.16816.F32.BF16 R76, R8.reuse, R38, R76 ;  /* 0x00000026084c723c */ /* 0x040ff0000004184c */
[----:B------:R-:W-:Y:S08]  /*2420*/  HMMA.16816.F32.BF16 R84, R8, R32, R72 ;  /* 0x000000200854723c */ /* 0x000ff00000041848 */
[C---:B----4-:R-:W-:Y:S08]  /*2430*/  HMMA.16816.F32.BF16 R56, R12.reuse, R36, R56 ;  /* 0x000000240c38723c */ /* 0x050ff00000041838 */
[----:B------:R-:W-:Y:S08]  /*2440*/  HMMA.16816.F32.BF16 R52, R12, R38, R52 ;  /* 0x000000260c34723c */ /* 0x000ff00000041834 */
[----:B------:R-:W-:Y:S08]  /*2450*/  HMMA.16816.F32.BF16 R72, R8, R34, R68 ;  /* 0x000000220848723c */ /* 0x000ff00000041844 */
[C---:B------:R-:W-:Y:S08]  /*2460*/  HMMA.16816.F32.BF16 R36, R12.reuse, R32, R28 ;  /* 0x000000200c24723c */ /* 0x040ff0000004181c */
[----:B------:R-:W-:Y:S08]  /*2470*/  HMMA.16816.F32.BF16 R48, R12, R34, R48 ;  /* 0x000000220c30723c */ /* 0x000ff00000041830 */
[C---:B------:R-:W-:Y:S08]  /*2480*/  HMMA.16816.F32.BF16 R64, R8.reuse, R24, R64 ;  /* 0x000000180840723c */ /* 0x040ff00000041840 */
[----:B------:R-:W-:Y:S08]  /*2490*/  HMMA.16816.F32.BF16 R60, R8, R26, R60 ;  /* 0x0000001a083c723c */ /* 0x000ff0000004183c */
[C---:B------:R-:W-:Y:S08]  /*24a0*/  HMMA.16816.F32.BF16 R32, R12.reuse, R24, R16 ;  /* 0x000000180c20723c */ /* 0x040ff00000041810 */
[----:B------:R-:W-:Y:S01]  /*24b0*/  HMMA.16816.F32.BF16 R28, R12, R26, R20 ;  /* 0x0000001a0c1c723c */ /* 0x000fe20000041814 */
[----:B------:R-:W-:Y:S06]  /*24c0*/  BAR.SYNC.DEFER_BLOCKING 0x0 ;  /* 0x0000000000007b1d */ /* 0x000fec0000010000 */
[----:B------:R-:W-:Y:S05]  /*24d0*/  @!P0 BRA `(.L_x_171) ;  /* 0x0000056000008947 */ /* 0x000fea0003800000 */
[----:B------:R-:W2:Y:S04]  /*24e0*/  LDL R3, [R1+0x28] ;  /* 0x0000280001037983 */ /* 0x000ea80000100800 */
[----:B------:R-:W3:Y:S04]  /*24f0*/  LDL R2, [R1+0x2c] ;  /* 0x00002c0001027983 */ /* 0x000ee80000100800 */
[----:B------:R-:W1:Y:S01]  /*2500*/  S2R R7, SR_TID.X ;  /* 0x0000000000077919 */ /* 0x000e620000002100 */
[----:B--2---:R-:W-:-:S03]  /*2510*/  IMAD.MOV.U32 R5, RZ, RZ, R3 ;  /* 0x000000ffff057224 */ /* 0x004fc600078e0003 */
[----:B------:R-:W2:Y:S01]  /*2520*/  LDL R3, [R1+0x24] ;  /* 0x0000240001037983 */ /* 0x000ea20000100800 */
[----:B-1----:R-:W-:Y:S01]  /*2530*/  SHF.R.S32.HI R6, RZ, 0x1f, R7 ;  /* 0x0000001fff067819 */ /* 0x002fe20000011407 */
[----:B------:R-:W-:Y:S02]  /*2540*/  IMAD.MOV.U32 R129, RZ, RZ, R5 ;  /* 0x000000ffff817224 */ /* 0x000fe400078e0005 */
[----:B---3--:R-:W-:Y:S01]  /*2550*/  IMAD.MOV.U32 R132, RZ, RZ, R2 ;  /* 0x000000ffff847224 */ /* 0x008fe200078e0002 */
[----:B------:R-:W-:Y:S01]  /*2560*/  LEA.HI R6, R6, R7, RZ, 0x2 ;  /* 0x0000000706067211 */ /* 0x000fe200078f10ff */
[----:B------:R-:W-:Y:S02]  /*2570*/  IMAD.MOV.U32 R7, RZ, RZ, c[0x0][0x2b8] ;  /* 0x0000ae00ff077624 */ /* 0x000fe400078e00ff */
[----:B------:R-:W-:Y:S01]  /*2580*/  IMAD.MOV.U32 R222, RZ, RZ, RZ ;  /* 0x000000ffffde7224 */ /* 0x000fe200078e00ff */
[----:B------:R-:W-:Y:S02]  /*2590*/  SHF.R.S32.HI R6, RZ, 0x2, R6 ;  /* 0x00000002ff067819 */ /* 0x000fe40000011406 */
[----:B------:R-:W-:-:S03]  /*25a0*/  ISETP.NE.AND P2, PT, R7, 0x1, PT ;  /* 0x000000010700780c */ /* 0x000fc60003f45270 */
[----:B------:R-:W-:-:S05]  /*25b0*/  IMAD R6, R45, 0x20, R6 ;  /* 0x000000202d067824 */ /* 0x000fca00078e0206 */
[C---:B------:R-:W-:Y:S02]  /*25c0*/  ISETP.GT.AND P1, PT, R6.reuse, 0x2f, PT ;  /* 0x0000002f0600780c */ /* 0x040fe40003f24270 */
[----:B--2---:R-:W-:-:S04]  /*25d0*/  IADD3 R3, R6, R47, R3 ;  /* 0x0000002f06037210 */ /* 0x004fc80007ffe003 */
[----:B------:R-:W-:-:S05]  /*25e0*/  IADD3 R3, R3, -0x30, RZ ;  /* 0xffffffd003037810 */ /* 0x000fca0007ffe0ff */
[----:B------:R-:W-:-:S04]  /*25f0*/  @P2 IMAD.HI.U32 R5, R3, c[0x0][0x2bc], RZ ;  /* 0x0000af0003052a27 */ /* 0x000fc800078e00ff */
[----:B------:R-:W-:Y:S01]  /*2600*/  IMAD.MOV.U32 R2, RZ, RZ, R3 ;  /* 0x000000ffff027224 */ /* 0x000fe200078e0003 */
[----:B------:R-:W-:-:S04]  /*2610*/  @P2 SHF.R.U32.HI R2, RZ, c[0x0][0x2c0], R5 ;  /* 0x0000b000ff022a19 */ /* 0x000fc80000011605 */
[----:B------:R-:W-:-:S04]  /*2620*/  @!P1 IADD3 R5, P0, R2, UR12, RZ ;  /* 0x0000000c02059c10 */ /* 0x000fc8000ff1e0ff */
[----:B------:R-:W-:Y:S02]  /*2630*/  @!P1 LEA.HI.X.SX32 R7, R2, UR10, 0x1, P0 ;  /* 0x0000000a02079c11 */ /* 0x000fe400080f0eff */
[----:B------:R-:W-:-:S04]  /*2640*/  @!P1 LEA R6, P0, R5, c[0x0][0x2a0], 0x2 ;  /* 0x0000a80005069a11 */ /* 0x000fc800078010ff */
[----:B------:R-:W-:-:S05]  /*2650*/  @!P1 LEA.HI.X R7, R5, c[0x0][0x2a4], R7, 0x2, P0 ;  /* 0x0000a90005079a11 */ /* 0x000fca00000f1407 */
[----:B------:R1:W2:Y:S01]  /*2660*/  @!P1 LDG.E R222, [R6.64] ;  /* 0x0000000806de9981 */ /* 0x0002a2000c1e1900 */
[----:B------:R-:W-:Y:S01]  /*2670*/  IMAD.MOV R2, RZ, RZ, -R2 ;  /* 0x000000ffff027224 */ /* 0x000fe200078e0a02 */
[C---:B------:R-:W-:Y:S02]  /*2680*/  IADD3 R130, R227.reuse, 0x20, RZ ;  /* 0x00000020e3827810 */ /* 0x040fe40007ffe0ff */
[----:B------:R-:W3:Y:S01]  /*2690*/  S2R R127, SR_TID.X ;  /* 0x00000000007f7919 */ /* 0x000ee20000002100 */
[----:B------:R-:W-:Y:S01]  /*26a0*/  IMAD R225, R2, c[0x0][0x2b8], R3 ;  /* 0x0000ae0002e17a24 */ /* 0x000fe200078e0203 */
[----:B------:R-:W-:Y:S02]  /*26b0*/  IADD3 R131, R227, 0x20, RZ ;  /* 0x00000020e3837810 */ /* 0x000fe40007ffe0ff */
[----:B------:R-:W-:Y:S02]  /*26c0*/  SHF.R.S32.HI R130, RZ, 0x1f, R130 ;  /* 0x0000001fff827819 */ /* 0x000fe40000011482 */
[----:B------:R-:W-:-:S02]  /*26d0*/  SHF.R.S32.HI R2, RZ, 0x1f, R225 ;  /* 0x0000001fff027819 */ /* 0x000fc400000114e1 */
[----:B------:R-:W-:Y:S02]  /*26e0*/  LEA.HI R130, R130, R131, RZ, 0x3 ;  /* 0x0000008382827211 */ /* 0x000fe400078f18ff */
[----:B------:R-:W-:Y:S01]  /*26f0*/  IADD3 R128, R227, 0x40, RZ ;  /* 0x00000040e3807810 */ /* 0x000fe20007ffe0ff */
[----:B------:R-:W-:Y:S01]  /*2700*/  IMAD R5, R2, c[0x0][0x1e0], RZ ;  /* 0x0000780002057a24 */ /* 0x000fe200078e02ff */
[----:B------:R-:W-:Y:S01]  /*2710*/  SHF.R.S32.HI R133, RZ, 0x1f, R227 ;  /* 0x0000001fff857819 */ /* 0x000fe200000114e3 */
[----:B------:R-:W-:Y:S01]  /*2720*/  IMAD.WIDE.U32 R2, R225, c[0x0][0x1e0], RZ ;  /* 0x00007800e1027a25 */ /* 0x000fe200078e00ff */
[----:B------:R-:W-:Y:S02]  /*2730*/  LOP3.LUT R130, R130, 0xfffffff8, RZ, 0xc0, !PT ;  /* 0xfffffff882827812 */ /* 0x000fe400078ec0ff */
[----:B------:R-:W-:Y:S01]  /*2740*/  IADD3 R17, R227, 0x20, RZ ;  /* 0x00000020e3117810 */ /* 0x000fe20007ffe0ff */
[----:B------:R-:W-:Y:S01]  /*2750*/  IMAD R5, R225, c[0x0][0x1e4], R5 ;  /* 0x00007900e1057a24 */ /* 0x000fe200078e0205 */
[----:B------:R-:W-:-:S02]  /*2760*/  IADD3 R16, R227, 0x40, RZ ;  /* 0x00000040e3107810 */ /* 0x000fc40007ffe0ff */
[----:B------:R-:W-:Y:S01]  /*2770*/  ISETP.GE.AND P5, PT, R227, c[0x0][0x1d4], PT ;  /* 0x00007500e3007a0c */ /* 0x000fe20003fa6270 */
[----:B------:R-:W-:Y:S01]  /*2780*/  IMAD.IADD R3, R3, 0x1, R5 ;  /* 0x0000000103037824 */ /* 0x000fe200078e0205 */
[----:B------:R-:W-:Y:S02]  /*2790*/  ISETP.GE.AND P4, PT, R17, c[0x0][0x1d4], PT ;  /* 0x0000750011007a0c */ /* 0x000fe40003f86270 */
[----:B---3--:R-:W-:Y:S02]  /*27a0*/  SHF.R.S32.HI R8, RZ, 0x1f, R127 ;  /* 0x0000001fff087819 */ /* 0x008fe4000001147f */
[----:B------:R-:W-:Y:S02]  /*27b0*/  ISETP.GE.AND P3, PT, R16, c[0x0][0x1d4], PT ;  /* 0x0000750010007a0c */ /* 0x000fe40003f66270 */
[----:B------:R-:W-:Y:S02]  /*27c0*/  LEA.HI R8, R8, R127, RZ, 0x2 ;  /* 0x0000007f08087211 */ /* 0x000fe400078f10ff */
[----:B------:R-:W-:-:S02]  /*27d0*/  IADD3 R127, R227, 0x40, RZ ;  /* 0x00000040e37f7810 */ /* 0x000fc40007ffe0ff */
[----:B------:R-:W-:Y:S02]  /*27e0*/  SHF.R.S32.HI R8, RZ, 0x2, R8 ;  /* 0x00000002ff087819 */ /* 0x000fe40000011408 */
[----:B------:R-:W-:Y:S02]  /*27f0*/  SHF.R.S32.HI R127, RZ, 0x1f, R127 ;  /* 0x0000001fff7f7819 */ /* 0x000fe4000001147f */
[----:B-1----:R-:W-:Y:S02]  /*2800*/  IADD3 R7, -R8, 0x30, RZ ;  /* 0x0000003008077810 */ /* 0x002fe40007ffe1ff */
[----:B------:R-:W-:Y:S02]  /*2810*/  LEA.HI R127, R127, R128, RZ, 0x3 ;  /* 0x000000807f7f7211 */ /* 0x000fe400078f18ff */
[----:B------:R-:W-:Y:S02]  /*2820*/  ISETP.GE.AND P1, PT, R7, 0x1, PT ;  /* 0x000000010700780c */ /* 0x000fe40003f26270 */
[----:B------:R-:W-:-:S02]  /*2830*/  LOP3.LUT R127, R127, 0xfffffff8, RZ, 0xc0, !PT ;  /* 0xfffffff87f7f7812 */ /* 0x000fc400078ec0ff */
[----:B--2---:R-:W-:Y:S01]  /*2840*/  SHF.R.S32.HI R5, RZ, 0x1f, R222 ;  /* 0x0000001fff057819 */ /* 0x004fe200000114de */
[----:B------:R-:W-:-:S04]  /*2850*/  IMAD.WIDE.U32 R2, R222, c[0x0][0x1f0], R2 ;  /* 0x00007c00de027a25 */ /* 0x000fc800078e0002 */
[----:B------:R-:W-:Y:S01]  /*2860*/  IMAD R5, R5, c[0x0][0x1f0], RZ ;  /* 0x00007c0005057a24 */ /* 0x000fe200078e02ff */
[----:B------:R-:W-:-:S03]  /*2870*/  IADD3 R2, P0, R2, UR16, RZ ;  /* 0x0000001002027c10 */ /* 0x000fc6000ff1e0ff */
[----:B------:R-:W-:-:S05]  /*2880*/  IMAD R5, R222, c[0x0][0x1f4], R5 ;  /* 0x00007d00de057a24 */ /* 0x000fca00078e0205 */
[----:B------:R-:W-:Y:S02]  /*2890*/  IADD3.X R3, R3, UR14, R5, P0, !PT ;  /* 0x0000000e03037c10 */ /* 0x000fe400087fe405 */
[----:B------:R-:W-:-:S04]  /*28a0*/  LEA R6, P0, R2, c[0x0][0x1c8], 0x1 ;  /* 0x0000720002067a11 */ /* 0x000fc800078008ff */
[----:B------:R-:W-:Y:S02]  /*28b0*/  LEA.HI.X R5, R2, c[0x0][0x1cc], R3, 0x1, P0 ;  /* 0x0000730002057a11 */ /* 0x000fe400000f0c03 */
[----:B------:R-:W1:Y:S04]  /*28c0*/  SHFL.IDX PT, R2, R6, RZ, 0x1c1f ;  /* 0x001c1fff06027589 */ /* 0x000e6800000e0000 */
[----:B------:R-:W2:Y:S01]  /*28d0*/  SHFL.IDX PT, R3, R5, RZ, 0x1c1f ;  /* 0x001c1fff05037589 */ /* 0x000ea200000e0000 */
[----:B-1----:R-:W-:-:S04]  /*28e0*/  @P1 LEA R14, P0, R227, R2, 0x1 ;  /* 0x00000002e30e1211 */ /* 0x002fc800078008ff */
[----:B--2---:R-:W-:Y:S02]  /*28f0*/  @P1 LEA.HI.X R15, R227, R3, R133, 0x1, P0 ;  /* 0x00000003e30f1211 */ /* 0x004fe400000f0c85 */
[----:B------:R-:W-:-:S03]  /*2900*/  @P1 LEA R12, P0, R130, R2, 0x1 ;  /* 0x00000002820c1211 */ /* 0x000fc600078008ff */
[----:B------:R-:W-:Y:S01]  /*2910*/  @!PT LDS RZ, [RZ] ;  /* 0x00000000fffff984 */ /* 0x000fe20000000800 */
[----:B------:R1:W-:Y:S01]  /*2920*/  @P1 LDGSTS.E.BYPASS.LTC128B.128 [R223+0x3c80], [R14.64], !P5 ;  /* 0x03c800000edf1fae */ /* 0x0003e2000e901d48 */
[-C--:B------:R-:W-:Y:S02]  /*2930*/  @P1 LEA.HI.X R13, R130, R3.reuse, R132, 0x1, P0 ;  /* 0x00000003820d1211 */ /* 0x080fe400000f0c84 */
[C---:B------:R-:W-:Y:S02]  /*2940*/  @P1 LEA R10, P0, R127.reuse, R2, 0x1 ;  /* 0x000000027f0a1211 */ /* 0x040fe400078008ff */
[----:B------:R-:W2:Y:S02]  /*2950*/  SHFL.IDX PT, R2, R6, 0x1, 0x1c1f ;  /* 0x003c1f0006027f89 */ /* 0x000ea400000e0000 */
[----:B------:R-:W-:Y:S02]  /*2960*/  @P1 LEA.HI.X R11, R127, R3, R129, 0x1, P0 ;  /* 0x000000037f0b1211 */ /* 0x000fe400000f0c81 */
[----:B------:R-:W3:Y:S01]  /*2970*/  SHFL.IDX PT, R3, R5, 0x1, 0x1c1f ;  /* 0x003c1f0005037f89 */ /* 0x000ee200000e0000 */
[----:B------:R-:W-:-:S03]  /*2980*/  ISETP.GE.AND P0, PT, R7, 0x21, PT ;  /* 0x000000210700780c */ /* 0x000fc60003f06270 */
[----:B------:R1:W-:Y:S04]  /*2990*/  @P1 LDGSTS.E.BYPASS.LTC128B.128 [R223+0x4880], [R12.64], !P4 ;  /* 0x048800000cdf1fae */ /* 0x0003e8000e101d48 */
[----:B------:R1:W-:Y:S06]  /*29a0*/  @P1 LDGSTS.E.BYPASS.LTC128B.128 [R223+0x5480], [R10.64], !P3 ;  /* 0x054800000adf1fae */ /* 0x0003ec000d901d48 */
[----:B--2---:R-:W-:-:S04]  /*29b0*/  @P0 LEA R8, P2, R227, R2, 0x1 ;  /* 0x00000002e3080211 */ /* 0x004fc800078408ff */
[----:B---3--:R-:W-:Y:S02]  /*29c0*/  @P0 LEA.HI.X R9, R227, R3, R133, 0x1, P2 ;  /* 0x00000003e3090211 */ /* 0x008fe400010f0c85 */
[----:B------:R-:W-:-:S03]  /*29d0*/  @P0 LEA R6, P2, R130, R2, 0x1 ;  /* 0x0000000282060211 */ /* 0x000fc600078408ff */
[----:B------:R1:W-:Y:S01]  /*29e0*/  @P0 LDGSTS.E.BYPASS.LTC128B.128 [R223+0x4480], [R8.64], !P5 ;  /* 0x0448000008df0fae */ /* 0x0003e2000e901d48 */
[----:B------:R-:W-:Y:S02]  /*29f0*/  @P0 LEA.HI.X R7, R130, R3, R132, 0x1, P2 ;  /* 0x0000000382070211 */ /* 0x000fe400010f0c84 */
[----:B------:R-:W-:-:S03]  /*2a00*/  @P0 LEA R2, P2, R127, R2, 0x1 ;  /* 0x000000027f020211 */ /* 0x000fc600078408ff */
[----:B------:R1:W-:Y:S01]  /*2a10*/  @P0 LDGSTS.E.BYPASS.LTC128B.128 [R223+0x5080], [R6.64], !P4 ;  /* 0x0508000006df0fae */ /* 0x0003e2000e101d48 */
[----:B------:R-:W-:-:S05]  /*2a20*/  @P0 LEA.HI.X R3, R127, R3, R129, 0x1, P2 ;  /* 0x000000037f030211 */ /* 0x000fca00010f0c81 */
[----:B------:R1:W-:Y:S04]  /*2a30*/  @P0 LDGSTS.E.BYPASS.LTC128B.128 [R223+0x5c80], [R2.64], !P3 ;  /* 0x05c8000002df0fae */ /* 0x0003e8000d901d48 */
.L_x_171:
[----:B-1----:R-:W1:Y:S01]  /*2a40*/  S2R R6, SR_TID.X ;  /* 0x0000000000067919 */ /* 0x002e620000002100 */
[----:B------:R-:W-:Y:S01]  /*2a50*/  FMUL.FTZ R2, R56, c[0x0][0x320] ;  /* 0x0000c80038027a20 */ /* 0x000fe20000410000 */
[----:B------:R-:W-:Y:S01]  /*2a60*/  SHF.R.S32.HI R5, RZ, 0x1f, R124 ;  /* 0x0000001fff057819 */ /* 0x000fe2000001147c */
[----:B------:R-:W-:Y:S01]  /*2a70*/  FMUL.FTZ R3, R53, c[0x0][0x320] ;  /* 0x0000c80035037a20 */ /* 0x000fe20000410000 */
[----:B------:R-:W-:Y:S01]  /*2a80*/  MOV R244, c[0x0][0x2c4] ;  /* 0x0000b10000f47a02 */ /* 0x000fe20000000f00 */
[----:B------:R2:W3:Y:S01]  /*2a90*/  MUFU.TANH R22, R2 ;  /* 0x0000000200167308 */ /* 0x0004e20000002400 */
[----:B------:R-:W-:Y:S01]  /*2aa0*/  LEA.HI R5, R5, R124, RZ, 0x2 ;  /* 0x0000007c05057211 */ /* 0x000fe200078f10ff */
[----:B------:R-:W-:Y:S01]  /*2ab0*/  ULDC UR4, c[0x0][0x324] ;  /* 0x0000c90000047ab9 */ /* 0x000fe20000000800 */
[----:B------:R-:W-:Y:S01]  /*2ac0*/  ISETP.NE.AND P0, PT, R244, 0x1, PT ;  /* 0x00000001f400780c */ /* 0x000fe20003f05270 */
[----:B------:R-:W-:Y:S01]  /*2ad0*/  ULOP3.LUT UR4, URZ, UR4, URZ, 0x33, !UPT ;  /* 0x000000043f047292 */ /* 0x000fe2000f8e333f */
[----:B------:R-:W-:Y:S01]  /*2ae0*/  MOV R243, 0x1 ;  /* 0x0000000100f37802 */ /* 0x000fe20000000f00 */
[----:B------:R-:W0:Y:S02]  /*2af0*/  LDGDEPBAR ;  /* 0x00000000000079af */ /* 0x000e240000000000 */
[----:B------:R4:W1:Y:S01]  /*2b00*/  MUFU.TANH R17, R3 ;  /* 0x0000000300117308 */ /* 0x0008620000002400 */
[----:B--2---:R-:W-:-:S07]  /*2b10*/  FMUL.FTZ R2, R57, c[0x0][0x320] ;  /* 0x0000c80039027a20 */ /* 0x004fce0000410000 */
[----:B------:R2:W1:Y:S01]  /*2b20*/  MUFU.TANH R21, R2 ;  /* 0x0000000200157308 */ /* 0x0004620000002400 */
[----:B----4-:R-:W-:-:S07]  /*2b30*/  FMUL.FTZ R3, R36, c[0x0][0x320] ;  /* 0x0000c80024037a20 */ /* 0x010fce0000410000 */
[----:B------:R4:W1:Y:S01]  /*2b40*/  MUFU.TANH R15, R3 ;  /* 0x00000003000f7308 */ /* 0x0008620000002400 */
[----:B--2---:R-:W-:-:S07]  /*2b50*/  FMUL.FTZ R2, R52, c[0x0][0x320] ;  /* 0x0000c80034027a20 */ /* 0x004fce0000410000 */
[----:B------:R2:W1:Y:S01]  /*2b60*/  MUFU.TANH R20, R2 ;  /* 0x0000000200147308 */ /* 0x0004620000002400 */
[----:B----4-:R-:W-:-:S04]  /*2b70*/  LEA.HI R3, R45, R45, RZ, 0x1 ;  /* 0x0000002d2d037211 */ /* 0x010fc800078f08ff */
[C---:B------:R-:W-:Y:S02]  /*2b80*/  SHF.L.U32 R8, R3.reuse, 0x5, RZ ;  /* 0x0000000503087819 */ /* 0x040fe400000006ff */
[----:B------:R-:W-:Y:S02]  /*2b90*/  LOP3.LUT R3, R3, 0x1ffffffe, RZ, 0xc0, !PT ;  /* 0x1ffffffe03037812 */ /* 0x000fe400078ec0ff */
[----:B--2---:R-:W-:-:S05]  /*2ba0*/  LOP3.LUT R2, R126, 0xffffffe0, RZ, 0xc0, !PT ;  /* 0xffffffe07e027812 */ /* 0x004fca00078ec0ff */
[----:B-1----:R-:W-:Y:S01]  /*2bb0*/  IMAD.IADD R2, R6, 0x1, -R2 ;  /* 0x0000000106027824 */ /* 0x002fe200078e0a02 */
[----:B------:R-:W-:-:S04]  /*2bc0*/  LOP3.LUT R6, R5, 0xffffffc, RZ, 0xc0, !PT ;  /* 0x0ffffffc05067812 */ /* 0x000fc800078ec0ff */
[----:B------:R-:W-:Y:S01]  /*2bd0*/  SHF.R.S32.HI R7, RZ, 0x1f, R2 ;  /* 0x0000001fff077819 */ /* 0x000fe20000011402 */
[----:B------:R-:W-:-:S03]  /*2be0*/  IMAD.IADD R9, R124, 0x1, -R6 ;  /* 0x000000017c097824 */ /* 0x000fc600078e0a06 */
[----:B------:R-:W-:Y:S01]  /*2bf0*/  LEA.HI R5, R7, R2, RZ, 0x2 ;  /* 0x0000000207057211 */ /* 0x000fe200078f10ff */
[----:B------:R-:W-:-:S03]  /*2c00*/  FMUL.FTZ R7, R37, c[0x0][0x320] ;  /* 0x0000c80025077a20 */ /* 0x000fc60000410000 */
[----:B------:R-:W-:Y:S01]  /*2c10*/  LEA.HI.SX32 R6, R5, R164, 0x1e ;  /* 0x000000a405067211 */ /* 0x000fe200078ff2ff */
[----:B------:R1:W2:Y:S04]  /*2c20*/  MUFU.TANH R14, R7 ;  /* 0x00000007000e7308 */ /* 0x0002a80000002400 */
[----:B------:R-:W-:Y:S01]  /*2c30*/  IMAD R9, R9, 0x10, R6 ;  /* 0x0000001009097824 */ /* 0x000fe200078e0206 */
[----:B------:R-:W-:-:S05]  /*2c40*/  LOP3.LUT R6, R8, 0xffffffc0, RZ, 0xc0, !PT ;  /* 0xffffffc008067812 */ /* 0x000fca00078ec0ff */
[----:B------:R-:W-:Y:S02]  /*2c50*/  IMAD.IADD R6, R6, 0x1, R9 ;  /* 0x0000000106067824 */ /* 0x000fe400078e0209 */
[----:B-1----:R-:W-:Y:S02]  /*2c60*/  IMAD.IADD R7, R45, 0x1, -R3 ;  /* 0x000000012d077824 */ /* 0x002fe400078e0a03 */
[----:B------:R-:W-:Y:S02]  /*2c70*/  FMUL.FTZ R3, R49, c[0x0][0x320] ;  /* 0x0000c80031037a20 */ /* 0x000fe40000410000 */
[----:B------:R-:W-:Y:S02]  /*2c80*/  IMAD R10, R7, 0x8, R6 ;  /* 0x00000008070a7824 */ /* 0x000fe400078e0206 */
[----:B------:R1:W4:Y:S01]  /*2c90*/  MUFU.TANH R13, R3 ;  /* 0x00000003000d7308 */ /* 0x0003220000002400 */
[----:B------:R-:W-:Y:S02]  /*2ca0*/  IMAD.MOV.U32 R7, RZ, RZ, c[0x0][0x2ac] ;  /* 0x0000ab00ff077624 */ /* 0x000fe400078e00ff */
[----:B------:R-:W-:Y:S01]  /*2cb0*/  @P0 IMAD.HI.U32 R6, R10, c[0x0][0x2c8], RZ ;  /* 0x0000b2000a060a27 */ /* 0x000fe200078e00ff */
[----:B------:R-:W-:Y:S01]  /*2cc0*/  MOV R9, R10 ;  /* 0x0000000a00097202 */ /* 0x000fe20000000f00 */
[----:B------:R5:W-:Y:S03]  /*2cd0*/  STL [R1+0x1c], R10 ;  /* 0x00001c0a01007387 */ /* 0x000be60000100800 */
[----:B------:R-:W-:Y:S01]  /*2ce0*/  @P0 SHF.R.U32.HI R9, RZ, c[0x0][0x2cc], R6 ;  /* 0x0000b300ff090a19 */ /* 0x000fe20000011606 */
[----:B------:R-:W-:Y:S01]  /*2cf0*/  FMUL.FTZ R6, R28, c[0x0][0x320] ;  /* 0x0000c8001c067a20 */ /* 0x000fe20000410000 */
[----:B------:R-:W-:Y:S01]  /*2d00*/  ISETP.LE.AND P0, PT, R243, c[0x0][0x32c], PT ;  /* 0x0000cb00f3007a0c */ /* 0x000fe20003f03270 */
[----:B-1----:R-:W-:-:S04]  /*2d10*/  FMUL.FTZ R3, R32, c[0x0][0x320] ;  /* 0x0000c80020037a20 */ /* 0x002fc80000410000 */
[----:B------:R1:W1:Y:S08]  /*2d20*/  MUFU.TANH R12, R3 ;  /* 0x00000003000c7308 */ /* 0x0002700000002400 */
[----:B-----5:R5:W2:Y:S01]  /*2d30*/  MUFU.TANH R10, R6 ;  /* 0x00000006000a7308 */ /* 0x020aa20000002400 */
[----:B-1----:R-:W-:-:S07]  /*2d40*/  FMUL.FTZ R3, R33, c[0x0][0x320] ;  /* 0x0000c80021037a20 */ /* 0x002fce0000410000 */
[----:B------:R1:W1:Y:S01]  /*2d50*/  MUFU.TANH R11, R3 ;  /* 0x00000003000b7308 */ /* 0x0002620000002400 */
[----:B-----5:R-:W-:Y:S01]  /*2d60*/  FMUL.FTZ R6, R48, c[0x0][0x320] ;  /* 0x0000c80030067a20 */ /* 0x020fe20000410000 */
[----:B-1----:R-:W-:Y:S02]  /*2d70*/  LOP3.LUT R3, R5, 0x7ffffffc, RZ, 0xc0, !PT ;  /* 0x7ffffffc05037812 */ /* 0x002fe400078ec0ff */
[----:B------:R-:W1:Y:S03]  /*2d80*/  SHFL.IDX PT, R5, R9, RZ, 0x1c1f ;  /* 0x001c1fff09057589 */ /* 0x000e6600000e0000 */
[----:B------:R-:W-:Y:S02]  /*2d90*/  IMAD.IADD R3, R2, 0x1, -R3 ;  /* 0x0000000102037824 */ /* 0x000fe400078e0a03 */
[----:B------:R-:W-:-:S03]  /*2da0*/  FMUL.FTZ R2, R29, c[0x0][0x320] ;  /* 0x0000c8001d027a20 */ /* 0x000fc60000410000 */
[----:B------:R-:W-:Y:S01]  /*2db0*/  SHF.L.U32 R23, R3, 0x1, RZ ;  /* 0x0000000103177819 */ /* 0x000fe200000006ff */
[----:B------:R5:W1:Y:S01]  /*2dc0*/  MUFU.TANH R8, R2 ;  /* 0x0000000200087308 */ /* 0x000a620000002400 */
[----:B------:R-:W-:-:S03]  /*2dd0*/  IMAD R3, R7, c[0x0][0x1d0], R44 ;  /* 0x0000740007037a24 */ /* 0x000fc600078e022c */
[----:B------:R2:W-:Y:S01]  /*2de0*/  STL [R1], R23 ;  /* 0x0000001701007387 */ /* 0x0005e20000100800 */
[----:B------:R-:W-:-:S03]  /*2df0*/  IMAD.IADD R18, R3, 0x1, -R23 ;  /* 0x0000000103127824 */ /* 0x000fc600078e0a17 */
[----:B------:R1:W1:Y:S01]  /*2e00*/  MUFU.TANH R7, R6 ;  /* 0x0000000600077308 */ /* 0x0002620000002400 */
[----:B-----5:R-:W-:-:S04]  /*2e10*/  IADD3 R2, -R23, 0x1, R46 ;  /* 0x0000000117027810 */ /* 0x020fc80007ffe12e */
[----:B------:R-:W-:-:S04]  /*2e20*/  IADD3 R2, R2, -c[0x0][0x168], RZ ;  /* 0x80005a0002027a10 */ /* 0x000fc80007ffe0ff */
[C---:B------:R-:W-:Y:S02]  /*2e30*/  IADD3 R16, R2.reuse, c[0x0][0x328], RZ ;  /* 0x0000ca0002107a10 */ /* 0x040fe40007ffe0ff */
[----:B------:R-:W-:Y:S02]  /*2e40*/  IADD3 R19, R2, UR4, RZ ;  /* 0x0000000402137c10 */ /* 0x000fe4000fffe0ff */
[-C--:B-1----:R-:W-:Y:S01]  /*2e50*/  IADD3 R3, R16, R5.reuse, RZ ;  /* 0x0000000510037210 */ /* 0x082fe20007ffe0ff */
[----:B--2---:R-:W-:Y:S01]  /*2e60*/  IMAD.IADD R23, R44, 0x1, -R23 ;  /* 0x000000012c177824 */ /* 0x004fe200078e0a17 */
[----:B------:R-:W-:Y:S02]  /*2e70*/  IADD3 R2, R19, R5, RZ ;  /* 0x0000000513027210 */ /* 0x000fe40007ffe0ff */
[----:B------:R-:W-:Y:S01]  /*2e80*/  IMNMX R3, R3, R18, PT ;  /* 0x0000001203037217 */ /* 0x000fe20003800200 */
[----:B------:R-:W-:Y:S05]  /*2e90*/  @!P0 BRA `(.L_x_172) ;  /* 0x0000016000008947 */ /* 0x000fea0003800000 */
[----:B---34-:R-:W-:Y:S01]  /*2ea0*/  MOV R24, c[0x0][0x2ac] ;  /* 0x0000ab0000187a02 */ /* 0x018fe20000000f00 */
[----:B------:R-:W-:Y:S04]  /*2eb0*/  BSSY B0, `(.L_x_173) ;  /* 0x0000010000007945 */ /* 0x000fe80003800000 */
[----:B------:R-:W-:-:S05]  /*2ec0*/  IMAD R24, R24, c[0x0][0x1d0], RZ ;  /* 0x0000740018187a24 */ /* 0x000fca00078e02ff */
[----:B------:R-:W-:-:S04]  /*2ed0*/  IADD3 R5, R24, -c[0x0][0x168], R5 ;  /* 0x80005a0018057a10 */ /* 0x000fc80007ffe005 */
[----:B------:R-:W-:-:S13]  /*2ee0*/  ISETP.GT.AND P0, PT, R5, -0x1, PT ;  /* 0xffffffff0500780c */ /* 0x000fda0003f04270 */
[----:B------:R-:W-:Y:S05]  /*2ef0*/  @P0 BRA `(.L_x_174) ;  /* 0x0000007000000947 */ /* 0x000fea0003800000 */
[----:B------:R-:W-:Y:S01]  /*2f00*/  IMAD.MOV.U32 R6, RZ, RZ, 0x1 ;  /* 0x00000001ff067424 */ /* 0x000fe200078e00ff */
[----:B------:R-:W-:-:S04]  /*2f10*/  LOP3.LUT R5, RZ, R5, RZ, 0x33, !PT ;  /* 0x00000005ff057212 */ /* 0x000fc800078e33ff */
[----:B------:R-:W-:-:S13]  /*2f20*/  ISETP.NE.AND P0, PT, R6, c[0x0][0x32c], PT ;  /* 0x0000cb0006007a0c */ /* 0x000fda0003f05270 */
[----:B------:R-:W-:-:S05]  /*2f30*/  @P0 IMAD.HI.U32 R6, R5, c[0x0][0x330], RZ ;  /* 0x0000cc0005060a27 */ /* 0x000fca00078e00ff */
[----:B------:R-:W-:-:S04]  /*2f40*/  @P0 SHF.R.U32.HI R5, RZ, c[0x0][0x334], R6 ;  /* 0x0000cd00ff050a19 */ /* 0x000fc80000011606 */
[----:B------:R-:W-:Y:S01]  /*2f50*/  LOP3.LUT R5, RZ, R5, RZ, 0x33, !PT ;  /* 0x00000005ff057212 */ /* 0x000fe200078e33ff */
[----:B------:R-:W-:Y:S05]  /*2f60*/  BRA `(.L_x_175) ;  /* 0x0000004000007947 */ /* 0x000fea0003800000 */
.L_x_174:
[----:B------:R-:W-:-:S04]  /*2f70*/  MOV R6, 0x1 ;  /* 0x0000000100067802 */ /* 0x000fc80000000f00 */
[----:B------:R-:W-:-:S13]  /*2f80*/  ISETP.NE.AND P0, PT, R6, c[0x0][0x32c], PT ;  /* 0x0000cb0006007a0c */ /* 0x000fda0003f05270 */
[----:B------:R-:W-:-:S05]  /*2f90*/  @P0 IMAD.HI.U32 R6, R5, c[0x0][0x330], RZ ;  /* 0x0000cc0005060a27 */ /* 0x000fca00078e00ff */
[----:B------:R-:W-:Y:S02]  /*2fa0*/  @P0 SHF.R.U32.HI R5, RZ, c[0x0][0x334], R6 ;  /* 0x0000cd00ff050a19 */ /* 0x000fe40000011606 */
.L_x_175:
[----:B------:R-:W-:Y:S05]  /*2fb0*/  BSYNC B0 ;  /* 0x0000000000007941 */ /* 0x000fea0003800000 */
.L_x_173:
[----:B------:R-:W-:-:S05]  /*2fc0*/  IMAD R5, R5, c[0x0][0x32c], R23 ;  /* 0x0000cb0005057a24 */ /* 0x000fca00078e0217 */
[----:B------:R-:W-:Y:S02]  /*2fd0*/  IADD3 R6, R5, c[0x0][0x32c], RZ ;  /* 0x0000cb0005067a10 */ /* 0x000fe40007ffe0ff */
[----:B------:R-:W-:Y:S02]  /*2fe0*/  IMNMX R2, R2, R5, !PT ;  /* 0x0000000502027217 */ /* 0x000fe40007800200 */
[----:B------:R-:W-:Y:S02]  /*2ff0*/  IMNMX R3, R3, R6, PT ;  /* 0x0000000603037217 */ /* 0x000fe40003800200 */
.L_x_172:
[C---:B---34-:R-:W-:Y:S01]  /*3000*/  ISETP.GE.AND P0, PT, R44.reuse, 0x2, PT ;  /* 0x000000022c00780c */ /* 0x058fe20003f06270 */
[----:B------:R-:W1:Y:S01]  /*3010*/  SHFL.IDX PT, R5, R9, 0x1, 0x1c1f ;  /* 0x003c1f0009057f89 */ /* 0x000e6200000e0000 */
[----:B------:R-:W-:Y:S02]  /*3020*/  ISETP.GE.AND P1, PT, R44, 0x9, PT ;  /* 0x000000092c00780c */ /* 0x000fe40003f26270 */
[----:B------:R-:W-:Y:S02]  /*3030*/  P2R R29, PR, RZ, 0x1 ;  /* 0x00000001ff1d7803 */ /* 0x000fe40000000000 */
[----:B------:R-:W-:-:S02]  /*3040*/  ISETP.GT.AND P0, PT, R2, 0x1, !P0 ;  /* 0x000000010200780c */ /* 0x000fc40004704270 */
[----:B------:R-:W-:Y:S02]  /*3050*/  P2R R28, PR, RZ, 0x2 ;  /* 0x00000002ff1c7803 */ /* 0x000fe40000000000 */
[----:B------:R-:W-:Y:S02]  /*3060*/  ISETP.LT.OR P0, PT, R3, 0x2, P0 ;  /* 0x000000020300780c */ /* 0x000fe40000701670 */
[----:B------:R-:W-:Y:S02]  /*3070*/  ISETP.GE.AND P6, PT, R44, 0x12, PT ;  /* 0x000000122c00780c */ /* 0x000fe40003fc6270 */
[----:B------:R-:W-:Y:S02]  /*3080*/  FSEL R40, R21, -INF , !P0 ;  /* 0xff80000015287808 */ /* 0x000fe40004000000 */
[----:B------:R-:W-:Y:S02]  /*3090*/  ISETP.GT.AND P0, PT, R2, 0x8, !P1 ;  /* 0x000000080200780c */ /* 0x000fe40004f04270 */
[----:B------:R-:W-:-:S02]  /*30a0*/  ISETP.GE.AND P1, PT, R44, 0xa, PT ;  /* 0x0000000a2c00780c */ /* 0x000fc40003f26270 */
[C---:B------:R-:W-:Y:S02]  /*30b0*/  ISETP.LT.OR P0, PT, R3.reuse, 0x9, P0 ;  /* 0x000000090300780c */ /* 0x040fe40000701670 */
[----:B------:R-:W-:Y:S02]  /*30c0*/  P2R R27, PR, RZ, 0x2 ;  /* 0x00000002ff1b7803 */ /* 0x000fe40000000000 */
[----:B------:R-:W-:Y:S02]  /*30d0*/  FSEL R42, R20, -INF , !P0 ;  /* 0xff800000142a7808 */ /* 0x000fe40004000000 */
[----:B------:R-:W-:Y:S02]  /*30e0*/  ISETP.GT.AND P0, PT, R2, 0x9, !P1 ;  /* 0x000000090200780c */ /* 0x000fe40004f04270 */
[----:B------:R-:W-:Y:S02]  /*30f0*/  ISETP.GE.AND P1, PT, R44, 0x11, PT ;  /* 0x000000112c00780c */ /* 0x000fe40003f26270 */
[----:B------:R-:W-:-:S02]  /*3100*/  ISETP.LT.OR P0, PT, R3, 0xa, P0 ;  /* 0x0000000a0300780c */ /* 0x000fc40000701670 */
[----:B------:R-:W-:Y:S02]  /*3110*/  ISETP.GE.AND P5, PT, R44, 0x19, PT ;  /* 0x000000192c00780c */ /* 0x000fe40003fa6270 */
[----:B------:R-:W-:Y:S02]  /*3120*/  FSEL R41, R17, -INF , !P0 ;  /* 0xff80000011297808 */ /* 0x000fe40004000000 */
[----:B------:R-:W-:Y:S02]  /*3130*/  ISETP.GT.AND P0, PT, R2, 0x10, !P1 ;  /* 0x000000100200780c */ /* 0x000fe40004f04270 */
[C---:B------:R-:W-:Y:S02]  /*3140*/  ISETP.GE.AND P4, PT, R44.reuse, 0x1a, PT ;  /* 0x0000001a2c00780c */ /* 0x040fe40003f86270 */
[----:B------:R-:W-:Y:S02]  /*3150*/  ISETP.LT.OR P0, PT, R3, 0x11, P0 ;  /* 0x000000110300780c */ /* 0x000fe40000701670 */
[----:B------:R-:W-:-:S02]  /*3160*/  ISETP.GE.AND P3, PT, R44, 0x21, PT ;  /* 0x000000212c00780c */ /* 0x000fc40003f66270 */
[----:B------:R-:W-:Y:S02]  /*3170*/  FSEL R45, R15, -INF , !P0 ;  /* 0xff8000000f2d7808 */ /* 0x000fe40004000000 */
[----:B------:R-:W-:Y:S02]  /*3180*/  ISETP.GT.AND P0, PT, R2, 0x11, !P6 ;  /* 0x000000110200780c */ /* 0x000fe40007704270 */
[----:B------:R-:W-:Y:S02]  /*3190*/  ISETP.GE.AND P2, PT, R44, 0x22, PT ;  /* 0x000000222c00780c */ /* 0x000fe40003f46270 */
[----:B------:R-:W-:Y:S02]  /*31a0*/  ISETP.LT.OR P0, PT, R3, 0x12, P0 ;  /* 0x000000120300780c */ /* 0x000fe40000701670 */
[----:B------:R-:W-:Y:S02]  /*31b0*/  P2R R26, PR, RZ, 0x2 ;  /* 0x00000002ff1a7803 */ /* 0x000fe40000000000 */
[----:B------:R-:W-:-:S02]  /*31c0*/  FSEL R46, R14, -INF , !P0 ;  /* 0xff8000000e2e7808 */ /* 0x000fc40004000000 */
[----:B------:R-:W-:Y:S02]  /*31d0*/  ISETP.GT.AND P0, PT, R2, 0x18, !P5 ;  /* 0x000000180200780c */ /* 0x000fe40006f04270 */
[----:B------:R-:W-:Y:S02]  /*31e0*/  ISETP.GE.AND P1, PT, R44, 0x29, PT ;  /* 0x000000292c00780c */ /* 0x000fe40003f26270 */
[----:B------:R-:W-:-:S04]  /*31f0*/  ISETP.LT.OR P0, PT, R3, 0x19, P0 ;  /* 0x000000190300780c */ /* 0x000fc80000701670 */
[----:B------:R-:W-:Y:S02]  /*3200*/  FSEL R47, R7, -INF , !P0 ;  /* 0xff800000072f7808 */ /* 0x000fe40004000000 */
[----:B------:R-:W-:-:S04]  /*3210*/  ISETP.GT.AND P0, PT, R2, 0x19, !P4 ;  /* 0x000000190200780c */ /* 0x000fc80006704270 */
        /* <DEDUP_REMOVED lines=11> */
[----:B------:R-:W-:-:S04]  /*32d0*/  ISETP.GE.AND P0, PT, R44, 0x1, PT ;  /* 0x000000012c00780c */ /* 0x000fc80003f06270 */
[----:B------:R-:W-:Y:S02]  /*32e0*/  P2R R25, PR, RZ, 0x1 ;  /* 0x00000001ff197803 */ /* 0x000fe40000000000 */
[----:B------:R-:W-:-:S04]  /*32f0*/  ISETP.GT.AND P0, PT, R2, RZ, !P0 ;  /* 0x000000ff0200720c */ /* 0x000fc80004704270 */
[----:B------:R-:W-:-:S04]  /*3300*/  ISETP.LT.OR P0, PT, R3, 0x1, P0 ;  /* 0x000000010300780c */ /* 0x000fc80000701670 */
[----:B------:R-:W-:Y:S02]  /*3310*/  FSEL R36, R22, -INF , !P0 ;  /* 0xff80000016247808 */ /* 0x000fe40004000000 */
[----:B------:R-:W-:-:S04]  /*3320*/  ISETP.GE.AND P0, PT, R44, 0x2a, PT ;  /* 0x0000002a2c00780c */ /* 0x000fc80003f06270 */
[----:B------:R-:W-:Y:S02]  /*3330*/  P2R R24, PR, RZ, 0x1 ;  /* 0x00000001ff187803 */ /* 0x000fe40000000000 */
[----:B------:R-:W-:Y:S01]  /*3340*/  ISETP.GT.AND P0, PT, R2, 0x29, !P0 ;  /* 0x000000290200780c */ /* 0x000fe20004704270 */
[----:B------:R-:W-:-:S03]  /*3350*/  FMUL.FTZ R2, R55, c[0x0][0x320] ;  /* 0x0000c80037027a20 */ /* 0x000fc60000410000 */
[----:B------:R-:W-:Y:S01]  /*3360*/  ISETP.LT.OR P0, PT, R3, 0x2a, P0 ;  /* 0x0000002a0300780c */ /* 0x000fe20000701670 */
[----:B------:R2:W3:Y:S01]  /*3370*/  MUFU.TANH R22, R2 ;  /* 0x0000000200167308 */ /* 0x0004e20000002400 */
[----:B-1----:R-:W-:Y:S02]  /*3380*/  IMAD.IADD R3, R16, 0x1, R5 ;  /* 0x0000000110037824 */ /* 0x002fe400078e0205 */
[----:B------:R-:W-:Y:S02]  /*3390*/  FSEL R70, R8, -INF , !P0 ;  /* 0xff80000008467808 */ /* 0x000fe40004000000 */
[----:B------:R-:W-:Y:S02]  /*33a0*/  ISETP.LE.AND P0, PT, R243, c[0x0][0x32c], PT ;  /* 0x0000cb00f3007a0c */ /* 0x000fe40003f03270 */
[----:B------:R-:W-:Y:S01]  /*33b0*/  IMNMX R3, R3, R18, PT ;  /* 0x0000001203037217 */ /* 0x000fe20003800200 */
[----:B--2---:R-:W-:-:S04]  /*33c0*/  FMUL.FTZ R2, R58, c[0x0][0x320] ;  /* 0x0000c8003a027a20 */ /* 0x004fc80000410000 */
[----:B------:R1:W2:Y:S02]  /*33d0*/  MUFU.TANH R21, R2 ;  /* 0x0000000200157308 */ /* 0x0002a40000002400 */
[----:B-1----:R-:W-:-:S06]  /*33e0*/  FMUL.FTZ R2, R59, c[0x0][0x320] ;  /* 0x0000c8003b027a20 */ /* 0x002fcc0000410000 */
[----:B------:R1:W4:Y:S02]  /*33f0*/  MUFU.TANH R20, R2 ;  /* 0x0000000200147308 */ /* 0x0003240000002400 */
        /* <DEDUP_REMOVED lines=18> */
[----:B-1----:R-:W-:Y:S01]  /*3520*/  IMAD.IADD R2, R19, 0x1, R5 ;  /* 0x0000000113027824 */ /* 0x002fe200078e0205 */
[----:B------:R-:W-:Y:S05]  /*3530*/  @!P0 BRA `(.L_x_176) ;  /* 0x0000016000008947 */ /* 0x000fea0003800000 */
[----:B--234-:R-:W-:Y:S01]  /*3540*/  MOV R6, c[0x0][0x2ac] ;  /* 0x0000ab0000067a02 */ /* 0x01cfe20000000f00 */
        /* <DEDUP_REMOVED lines=12> */
.L_x_178:
[----:B------:R-:W-:-:S04]  /*3610*/  MOV R6, 0x1 ;  /* 0x0000000100067802 */ /* 0x000fc80000000f00 */
[----:B------:R-:W-:-:S13]  /*3620*/  ISETP.NE.AND P0, PT, R6, c[0x0][0x32c], PT ;  /* 0x0000cb0006007a0c */ /* 0x000fda0003f05270 */
[----:B------:R-:W-:-:S05]  /*3630*/  @P0 IMAD.HI.U32 R6, R5, c[0x0][0x330], RZ ;  /* 0x0000cc0005060a27 */ /* 0x000fca00078e00ff */
[----:B------:R-:W-:Y:S02]  /*3640*/  @P0 SHF.R.U32.HI R5, RZ, c[0x0][0x334], R6 ;  /* 0x0000cd00ff050a19 */ /* 0x000fe40000011606 */
.L_x_179:
[----:B------:R-:W-:Y:S05]  /*3650*/  BSYNC B0 ;  /* 0x0000000000007941 */ /* 0x000fea0003800000 */
.L_x_177:
[----:B------:R-:W-:-:S05]  /*3660*/  IMAD R5, R5, c[0x0][0x32c], R23 ;  /* 0x0000cb0005057a24 */ /* 0x000fca00078e0217 */
[----:B------:R-:W-:Y:S02]  /*3670*/  IADD3 R6, R5, c[0x0][0x32c], RZ ;  /* 0x0000cb0005067a10 */ /* 0x000fe40007ffe0ff */
[----:B------:R-:W-:Y:S02]  /*3680*/  IMNMX R2, R2, R5, !PT ;  /* 0x0000000502027217 */ /* 0x000fe40007800200 */
[----:B------:R-:W-:Y:S02]  /*3690*/  IMNMX R3, R3, R6, PT ;  /* 0x0000000603037217 */ /* 0x000fe40003800200 */
.L_x_176:
[----:B--234-:R-:W-:Y:S01]  /*36a0*/  ISETP.NE.AND P0, PT, R29, RZ, PT ;  /* 0x000000ff1d00720c */ /* 0x01cfe20003f05270 */
[----:B------:R-:W1:Y:S03]  /*36b0*/  SHFL.IDX PT, R5, R9, 0x2, 0x1c1f ;  /* 0x005c1f0009057f89 */ /* 0x000e6600000e0000 */
[----:B------:R-:W-:-:S04]  /*36c0*/  ISETP.GT.AND P0, PT, R2, 0x1, !P0 ;  /* 0x000000010200780c */ /* 0x000fc80004704270 */
[----:B------:R-:W-:-:S04]  /*36d0*/  ISETP.LT.OR P0, PT, R3, 0x2, P0 ;  /* 0x000000020300780c */ /* 0x000fc80000701670 */
[----:B------:R-:W-:Y:S02]  /*36e0*/  FSEL R31, R20, -INF , !P0 ;  /* 0xff800000141f7808 */ /* 0x000fe40004000000 */
[----:B------:R-:W-:-:S04]  /*36f0*/  ISETP.NE.AND P0, PT, R28, RZ, PT ;  /* 0x000000ff1c00720c */ /* 0x000fc80003f05270 */
        /* <DEDUP_REMOVED lines=29> */
[----:B------:R-:W-:-:S04]  /*38d0*/  ISETP.NE.AND P0, PT, R25, RZ, PT ;  /* 0x000000ff1900720c */ /* 0x000fc80003f05270 */
[----:B------:R-:W-:-:S04]  /*38e0*/  ISETP.GT.AND P0, PT, R2, RZ, !P0 ;  /* 0x000000ff0200720c */ /* 0x000fc80004704270 */
[----:B------:R-:W-:-:S04]  /*38f0*/  ISETP.LT.OR P0, PT, R3, 0x1, P0 ;  /* 0x000000010300780c */ /* 0x000fc80000701670 */
[----:B------:R-:W-:Y:S02]  /*3900*/  FSEL R30, R21, -INF , !P0 ;  /* 0xff800000151e7808 */ /* 0x000fe40004000000 */
[----:B------:R-:W-:-:S04]  /*3910*/  ISETP.NE.AND P0, PT, R24, RZ, PT ;  /* 0x000000ff1800720c */ /* 0x000fc80003f05270 */
        /* <DEDUP_REMOVED lines=45> */
.L_x_182:
[----:B------:R-:W-:-:S04]  /*3bf0*/  MOV R6, 0x1 ;  /* 0x0000000100067802 */ /* 0x000fc80000000f00 */
[----:B------:R-:W-:-:S13]  /*3c00*/  ISETP.NE.AND P0, PT, R6, c[0x0][0x32c], PT ;  /* 0x0000cb0006007a0c */ /* 0x000fda0003f05270 */
[----:B------:R-:W-:-:S05]  /*3c10*/  @P0 IMAD.HI.U32 R6, R5, c[0x0][0x330], RZ ;  /* 0x0000cc0005060a27 */ /* 0x000fca00078e00ff */
[----:B------:R-:W-:Y:S02]  /*3c20*/  @P0 SHF.R.U32.HI R5, RZ, c[0x0][0x334], R6 ;  /* 0x0000cd00ff050a19 */ /* 0x000fe40000011606 */
.L_x_183:
[----:B------:R-:W-:Y:S05]  /*3c30*/  BSYNC B0 ;  /* 0x0000000000007941 */ /* 0x000fea0003800000 */
.L_x_181:
[----:B------:R-:W-:-:S05]  /*3c40*/  IMAD R5, R5, c[0x0][0x32c], R23 ;  /* 0x0000cb0005057a24 */ /* 0x000fca00078e0217 */
[----:B------:R-:W-:Y:S02]  /*3c50*/  IADD3 R6, R5, c[0x0][0x32c], RZ ;  /* 0x0000cb0005067a10 */ /* 0x000fe40007ffe0ff */
[----:B------:R-:W-:Y:S02]  /*3c60*/  IMNMX R2, R2, R5, !PT ;  /* 0x0000000502027217 */ /* 0x000fe40007800200 */
[----:B------:R-:W-:Y:S02]  /*3c70*/  IMNMX R3, R3, R6, PT ;  /* 0x0000000603037217 */ /* 0x000fe40003800200 */
.L_x_180:
        /* <DEDUP_REMOVED lines=85> */
.L_x_186:
[----:B------:R-:W-:-:S04]  /*41d0*/  MOV R6, 0x1 ;  /* 0x0000000100067802 */ /* 0x000fc80000000f00 */
[----:B------:R-:W-:-:S13]  /*41e0*/  ISETP.NE.AND P0, PT, R6, c[0x0][0x32c], PT ;  /* 0x0000cb0006007a0c */ /* 0x000fda0003f05270 */
[----:B------:R-:W-:-:S05]  /*41f0*/  @P0 IMAD.HI.U32 R6, R5, c[0x0][0x330], RZ ;  /* 0x0000cc0005060a27 */ /* 0x000fca00078e00ff */
[----:B------:R-:W-:Y:S02]  /*4200*/  @P0 SHF.R.U32.HI R5, RZ, c[0x0][0x334], R6 ;  /* 0x0000cd00ff050a19 */ /* 0x000fe40000011606 */
.L_x_187:
[----:B------:R-:W-:Y:S05]  /*4210*/  BSYNC B0 ;  /* 0x0000000000007941 */ /* 0x000fea0003800000 */
.L_x_185:
[----:B------:R-:W-:-:S05]  /*4220*/  IMAD R5, R5, c[0x0][0x32c], R23 ;  /* 0x0000cb0005057a24 */ /* 0x000fca00078e0217 */
[----:B------:R-:W-:Y:S02]  /*4230*/  IADD3 R6, R5, c[0x0][0x32c], RZ ;  /* 0x0000cb0005067a10 */ /* 0x000fe40007ffe0ff */
[----:B------:R-:W-:Y:S02]  /*4240*/  IMNMX R2, R2, R5, !PT ;  /* 0x0000000502027217 */ /* 0x000fe40007800200 */
[----:B------:R-:W-:Y:S02]  /*4250*/  IMNMX R3, R3, R6, PT ;  /* 0x0000000603037217 */ /* 0x000fe40003800200 */
.L_x_184:
[----:B--234-:R-:W-:Y:S01]  /*4260*/  ISETP.NE.AND P0, PT, R29, RZ, PT ;  /* 0x000000ff1d00720c */ /* 0x01cfe20003f05270 */
[----:B------:R-:W-:Y:S01]  /*4270*/  IMAD.SHL.U32 R209, R0, 0x2, RZ ;  /* 0x0000000200d17824 */ /* 0x000fe200078e00ff */
[----:B------:R-:W-:Y:S02]  /*4280*/  FMNMX.FTZ R106, R36, R40, !PT ;  /* 0x00000028246a7209 */ /* 0x000fe40007810000 */
[----:B------:R-:W-:Y:S01]  /*4290*/  ISETP.GT.AND P0, PT, R2, 0x1, !P0 ;  /* 0x000000010200780c */ /* 0x000fe20004704270 */
[----:B------:R-:W-:Y:S01]  /*42a0*/  IMAD R210, R4, 0x2, R209 ;  /* 0x0000000204d27824 */ /* 0x000fe200078e02d1 */
[----:B------:R-:W-:Y:S01]  /*42b0*/  FMNMX.FTZ R106, R42, R106, !PT ;  /* 0x0000006a2a6a7209 */ /* 0x000fe20007810000 */
[----:B------:R-:W-:Y:S01]  /*42c0*/  LDSM.16.MT88.4 R76, [R209+0x3080] ;  /* 0x00308000d14c783b */ /* 0x000fe20000004200 */
[----:B------:R-:W-:-:S02]  /*42d0*/  ISETP.LT.OR P0, PT, R3, 0x2, P0 ;  /* 0x000000020300780c */ /* 0x000fc40000701670 */
[----:B------:R-:W-:Y:S01]  /*42e0*/  FMNMX.FTZ R106, R41, R106, !PT ;  /* 0x0000006a296a7209 */ /* 0x000fe20007810000 */
[----:B------:R-:W-:Y:S01]  /*42f0*/  LDSM.16.MT88.4 R120, [R209+0x1880] ;  /* 0x00188000d178783b */ /* 0x000fe20000004200 */
[----:B------:R-:W-:Y:S02]  /*4300*/  FSEL R49, R14, -INF , !P0 ;  /* 0xff8000000e317808 */ /* 0x000fe40004000000 */
[----:B------:R-:W-:Y:S01]  /*4310*/  ISETP.NE.AND P0, PT, R28, RZ, PT ;  /* 0x000000ff1c00720c */ /* 0x000fe20003f05270 */
[----:B------:R-:W-:Y:S01]  /*4320*/  LDSM.16.MT88.4 R136, [R210+0x1880] ;  /* 0x00188000d288783b */ /* 0x000fe20000004200 */
[----:B------:R-:W-:Y:S02]  /*4330*/  FMNMX.FTZ R106, R45, R106, !PT ;  /* 0x0000006a2d6a7209 */ /* 0x000fe40007810000 */
[----:B------:R-:W-:Y:S01]  /*4340*/  ISETP.GT.AND P0, PT, R2, 0x8, !P0 ;  /* 0x000000080200780c */ /* 0x000fe20004704270 */
[----:B------:R-:W-:Y:S01]  /*4350*/  LDSM.16.MT88.4 R152, [R209+0x2480] ;  /* 0x00248000d198783b */ /* 0x000fe20000004200 */
[----:B------:R-:W-:-:S02]  /*4360*/  FMNMX.FTZ R106, R46, R106, !PT ;  /* 0x0000006a2e6a7209 */ /* 0x000fc40007810000 */
[----:B------:R-:W-:Y:S01]  /*4370*/  ISETP.LT.OR P0, PT, R3, 0x9, P0 ;  /* 0x000000090300780c */ /* 0x000fe20000701670 */
[----:B------:R-:W-:Y:S01]  /*4380*/  LDSM.16.MT88.4 R60, [R210+0x2480] ;  /* 0x00248000d23c783b */ /* 0x000fe20000004200 */
[----:B------:R-:W-:Y:S02]  /*4390*/  FMNMX.FTZ R106, R47, R106, !PT ;  /* 0x0000006a2f6a7209 */ /* 0x000fe40007810000 */
[----:B------:R-:W-:Y:S01]  /*43a0*/  FSEL R80, R11, -INF , !P0 ;  /* 0xff8000000b507808 */ /* 0x000fe20004000000 */
[----:B------:R-:W-:Y:S01]  /*43b0*/  LDSM.16.MT88.4 R56, [R210+0x3080] ;  /* 0x00308000d238783b */ /* 0x000fe20000004200 */
[----:B------:R-:W-:Y:S02]  /*43c0*/  ISETP.NE.AND P0, PT, R27, RZ, PT ;  /* 0x000000ff1b00720c */ /* 0x000fe40003f05270 */
[----:B------:R-:W-:Y:S01]  /*43d0*/  FMNMX.FTZ R106, R48, R106, !PT ;  /* 0x0000006a306a7209 */ /* 0x000fe20007810000 */
[----:B------:R-:W-:Y:S01]  /*43e0*/  LDSM.16.MT88.4 R132, [R209+0x3480] ;  /* 0x00348000d184783b */ /* 0x000fe20000004200 */
[----:B------:R-:W-:-:S02]  /*43f0*/  ISETP.GT.AND P0, PT, R2, 0x9, !P0 ;  /* 0x000000090200780c */ /* 0x000fc40004704270 */
[----:B------:R-:W-:Y:S01]  /*4400*/  FMNMX.FTZ R106, R68, R106, !PT ;  /* 0x0000006a446a7209 */ /* 0x000fe20007810000 */
[----:B------:R-:W-:Y:S01]  /*4410*/  LDSM.16.MT88.4 R72, [R209+0x1c80] ;  /* 0x001c8000d148783b */ /* 0x000fe20000004200 */
[----:B------:R-:W-:Y:S02]  /*4420*/  ISETP.LT.OR P0, PT, R3, 0xa, P0 ;  /* 0x0000000a0300780c */ /* 0x000fe40000701670 */
[----:B------:R-:W-:Y:S01]  /*4430*/  FMNMX.FTZ R106, R69, R106, !PT ;  /* 0x0000006a456a7209 */ /* 0x000fe20007810000 */
[----:B------:R-:W-:Y:S01]  /*4440*/  LDSM.16.MT88.4 R88, [R210+0x1c80] ;  /* 0x001c8000d258783b */ /* 0x000fe20000004200 */
[----:B------:R-:W-:Y:S02]  /*4450*/  FSEL R81, R10, -INF , !P0 ;  /* 0xff8000000a517808 */ /* 0x000fe40004000000 */
[----:B------:R-:W-:Y:S01]  /*4460*/  ISETP.NE.AND P0, PT, R26, RZ, PT ;  /* 0x000000ff1a00720c */ /* 0x000fe20003f05270 */
[----:B------:R-:W-:Y:S01]  /*4470*/  LDSM.16.MT88.4 R92, [R209+0x2880] ;  /* 0x00288000d15c783b */ /* 0x000fe20000004200 */
[----:B------:R-:W-:-:S02]  /*4480*/  FMNMX.FTZ R106, R71, R106, !PT ;  /* 0x0000006a476a7209 */ /* 0x000fc40007810000 */
[----:B------:R-:W-:Y:S01]  /*4490*/  ISETP.GT.AND P0, PT, R2, 0x10, !P0 ;  /* 0x000000100200780c */ /* 0x000fe20004704270 */
[----:B------:R-:W-:Y:S01]  /*44a0*/  LDSM.16.MT88.4 R116, [R210+0x2880] ;  /* 0x00288000d274783b */ /* 0x000fe20000004200 */
[----:B------:R-:W-:Y:S02]  /*44b0*/  FMNMX.FTZ R106, R70, R106, !PT ;  /* 0x0000006a466a7209 */ /* 0x000fe40007810000 */
[----:B------:R-:W-:Y:S01]  /*44c0*/  ISETP.LT.OR P0, PT, R3, 0x11, P0 ;  /* 0x000000110300780c */ /* 0x000fe20000701670 */
[----:B------:R-:W-:Y:S01]  /*44d0*/  LDSM.16.MT88.4 R172, [R210+0x3480] ;  /* 0x00348000d2ac783b */ /* 0x000fe20000004200 */
[----:B------:R-:W-:Y:S02]  /*44e0*/  FMNMX.FTZ R104, R44, R54, !PT ;  /* 0x000000362c687209 */ /* 0x000fe40007810000 */
[----:B------:R-:W-:Y:S01]  /*44f0*/  FSEL R101, R7, -INF , !P0 ;  /* 0xff80000007657808 */ /* 0x000fe20004000000 */
[----:B------:R-:W-:Y:S01]  /*4500*/  LDSM.16.MT88.4 R180, [R209+0x3880] ;  /* 0x00388000d1b4783b */ /* 0x000fe20000004200 */
[----:B------:R-:W-:-:S02]  /*4510*/  ISETP.GT.AND P0, PT, R2, 0x11, !P6 ;  /* 0x000000110200780c */ /* 0x000fc40007704270 */
[----:B------:R-:W-:Y:S01]  /*4520*/  ISETP.NE.AND P6, PT, R24, RZ, PT ;  /* 0x000000ff1800720c */ /* 0x000fe20003fc5270 */
[----:B------:R-:W-:Y:S01]  /*4530*/  LDSM.16.MT88.4 R108, [R209+0x2080] ;  /* 0x00208000d16c783b */ /* 0x000fe20000004200 */
[----:B------:R-:W-:Y:S02]  /*4540*/  ISETP.LT.OR P0, PT, R3, 0x12, P0 ;  /* 0x000000120300780c */ /* 0x000fe40000701670 */
[----:B------:R-:W-:Y:S01]  /*4550*/  FMNMX.FTZ R104, R82, R104, !PT ;  /* 0x0000006852687209 */ /* 0x000fe20007810000 */
[----:B------:R-:W-:Y:S01]  /*4560*/  LDSM.16.MT88.4 R160, [R210+0x2080] ;  /* 0x00208000d2a0783b */ /* 0x000fe20000004200 */
[----:B------:R-:W-:Y:S02]  /*4570*/  FSEL R102, R20, -INF , !P0 ;  /* 0xff80000014667808 */ /* 0x000fe40004000000 */
[----:B------:R-:W-:Y:S01]  /*4580*/  ISETP.GT.AND P0, PT, R2, 0x18, !P5 ;  /* 0x000000180200780c */ /* 0x000fe20006f04270 */
[----:B------:R-:W-:Y:S01]  /*4590*/  LDSM.16.MT88.4 R168, [R209+0x2c80] ;  /* 0x002c8000d1a8783b */ /* 0x000fe20000004200 */
[----:B------:R-:W-:-:S02]  /*45a0*/  ISETP.NE.AND P5, PT, R25, RZ, PT ;  /* 0x000000ff1900720c */ /* 0x000fc40003fa5270 */
[----:B------:R-:W-:Y:S01]  /*45b0*/  ISETP.LT.OR P0, PT, R3, 0x19, P0 ;  /* 0x000000190300780c */ /* 0x000fe20000701670 */
[----:B------:R-:W-:Y:S01]  /*45c0*/  LDSM.16.MT88.4 R176, [R210+0x2c80] ;  /* 0x002c8000d2b0783b */ /* 0x000fe20000004200 */
[----:B------:R-:W-:Y:S02]  /*45d0*/  FMNMX.FTZ R104, R83, R104, !PT ;  /* 0x0000006853687209 */ /* 0x000fe40007810000 */
[----:B------:R-:W-:Y:S01]  /*45e0*/  FSEL R103, R13, -INF , !P0 ;  /* 0xff8000000d677808 */ /* 0x000fe20004000000 */
[----:B------:R-:W-:Y:S01]  /*45f0*/  LDSM.16.MT88.4 R184, [R210+0x3880] ;  /* 0x00388000d2b8783b */ /* 0x000fe20000004200 */
[----:B------:R-:W-:Y:S02]  /*4600*/  ISETP.GT.AND P0, PT, R2, 0x19, !P4 ;  /* 0x000000190200780c */ /* 0x000fe40006704270 */
[----:B------:R-:W-:Y:S02]  /*4610*/  FMNMX.FTZ R105, R30, R31, !PT ;  /* 0x0000001f1e697209 */ /* 0x000fe40007810000 */
[----:B------:R-:W-:-:S02]  /*4620*/  ISETP.LT.OR P0, PT, R3, 0x1a, P0 ;  /* 0x0000001a0300780c */ /* 0x000fc40000701670 */
[----:B------:R-:W-:Y:S02]  /*4630*/  FMNMX.FTZ R104, R148, R104, !PT ;  /* 0x0000006894687209 */ /* 0x000fe40007810000 */
[----:B------:R-:W-:Y:S02]  /*4640*/  FSEL R107, R21, -INF , !P0 ;  /* 0xff800000156b7808 */ /* 0x000fe40004000000 */
[----:B------:R-:W-:Y:S02]  /*4650*/  ISETP.GT.AND P0, PT, R2, 0x20, !P3 ;  /* 0x000000200200780c */ /* 0x000fe40005f04270 */
[----:B------:R-:W-:Y:S02]  /*4660*/  FMNMX.FTZ R105, R33, R105, !PT ;  /* 0x0000006921697209 */ /* 0x000fe40007810000 */
[----:B------:R-:W-:Y:S02]  /*4670*/  ISETP.LT.OR P0, PT, R3, 0x21, P0 ;  /* 0x000000210300780c */ /* 0x000fe40000701670 */
[----:B------:R-:W-:-:S02]  /*4680*/  FMNMX.FTZ R104, R149, R104, !PT ;  /* 0x0000006895687209 */ /* 0x000fc40007810000 */
[----:B------:R-:W-:Y:S02]  /*4690*/  FSEL R165, R17, -INF , !P0 ;  /* 0xff80000011a57808 */ /* 0x000fe40004000000 */
[----:B------:R-:W-:Y:S02]  /*46a0*/  ISETP.GT.AND P0, PT, R2, 0x21, !P2 ;  /* 0x000000210200780c */ /* 0x000fe40005704270 */
[----:B------:R-:W-:Y:S02]  /*46b0*/  FMNMX.FTZ R105, R32, R105, !PT ;  /* 0x0000006920697209 */ /* 0x000fe40007810000 */
[----:B------:R-:W-:Y:S02]  /*46c0*/  ISETP.LT.OR P0, PT, R3, 0x22, P0 ;  /* 0x000000220300780c */ /* 0x000fe40000701670 */
[----:B------:R-:W-:Y:S02]  /*46d0*/  FMNMX.FTZ R104, R150, R104, !PT ;  /* 0x0000006896687209 */ /* 0x000fe40007810000 */
[----:B------:R-:W-:-:S02]  /*46e0*/  FSEL R166, R15, -INF , !P0 ;  /* 0xff8000000fa67808 */ /* 0x000fc40004000000 */
[C---:B------:R-:W-:Y:S02]  /*46f0*/  ISETP.GT.AND P0, PT, R2.reuse, 0x28, !P1 ;  /* 0x000000280200780c */ /* 0x040fe40004f04270 */
[----:B------:R-:W-:Y:S02]  /*4700*/  FMNMX.FTZ R105, R37, R105, !PT ;  /* 0x0000006925697209 */ /* 0x000fe40007810000 */
[----:B------:R-:W-:Y:S02]  /*4710*/  ISETP.LT.OR P0, PT, R3, 0x29, P0 ;  /* 0x000000290300780c */ /* 0x000fe40000701670 */
[----:B------:R-:W-:Y:S02]  /*4720*/  FMNMX.FTZ R104, R151, R104, !PT ;  /* 0x0000006897687209 */ /* 0x000fe40007810000 */
[----:B------:R-:W-:Y:S02]  /*4730*/  FSEL R188, R9, -INF , !P0 ;  /* 0xff80000009bc7808 */ /* 0x000fe40004000000 */
[----:B------:R-:W-:-:S02]  /*4740*/  ISETP.GT.AND P0, PT, R2, RZ, !P5 ;  /* 0x000000ff0200720c */ /* 0x000fc40006f04270 */
[----:B------:R-:W-:Y:S02]  /*4750*/  FMNMX.FTZ R105, R38, R105, !PT ;  /* 0x0000006926697209 */ /* 0x000fe40007810000 */
[----:B------:R-:W-:Y:S02]  /*4760*/  ISETP.LT.OR P0, PT, R3, 0x1, P0 ;  /* 0x000000010300780c */ /* 0x000fe40000701670 */
[----:B------:R-:W-:Y:S02]  /*4770*/  FMNMX.FTZ R104, R191, R104, !PT ;  /* 0x00000068bf687209 */ /* 0x000fe40007810000 */
[----:B------:R-:W-:Y:S02]  /*4780*/  FSEL R14, R12, -INF , !P0 ;  /* 0xff8000000c0e7808 */ /* 0x000fe40004000000 */
[----:B------:R-:W-:Y:S02]  /*4790*/  ISETP.GT.AND P0, PT, R2, 0x29, !P6 ;  /* 0x000000290200780c */ /* 0x000fe40007704270 */
[----:B------:R-:W1:Y:S01]  /*47a0*/  SHFL.BFLY PT, R2, R106, 0x2, 0x1f ;  /* 0x0c401f006a027f89 */ /* 0x000e6200000e0000 */
[----:B------:R-:W-:-:S02]  /*47b0*/  FMNMX.FTZ R105, R39, R105, !PT ;  /* 0x0000006927697209 */ /* 0x000fc40007810000 */
[----:B------:R-:W-:Y:S02]  /*47c0*/  FMNMX.FTZ R104, R190, R104, !PT ;  /* 0x00000068be687209 */ /* 0x000fe40007810000 */
[----:B------:R-:W-:Y:S02]  /*47d0*/  FMNMX.FTZ R105, R43, R105, !PT ;  /* 0x000000692b697209 */ /* 0x000fe40007810000 */
[----:B------:R-:W-:Y:S02]  /*47e0*/  FMNMX.FTZ R104, R189, R104, !PT ;  /* 0x00000068bd687209 */ /* 0x000fe40007810000 */
[----:B------:R-:W-:Y:S02]  /*47f0*/  FMNMX.FTZ R105, R50, R105, !PT ;  /* 0x0000006932697209 */ /* 0x000fe40007810000 */
[----:B------:R-:W-:Y:S02]  /*4800*/  FMNMX.FTZ R104, R192, R104, !PT ;  /* 0x00000068c0687209 */ /* 0x000fe40007810000 */
[----:B------:R-:W-:-:S02]  /*4810*/  FMNMX.FTZ R105, R51, R105, !PT ;  /* 0x0000006933697209 */ /* 0x000fc40007810000 */
[----:B------:R-:W-:Y:S01]  /*4820*/  ISETP.LT.OR P0, PT, R3, 0x2a, P0 ;  /* 0x0000002a0300780c */ /* 0x000fe20000701670 */
[----:B------:R-:W2:Y:S01]  /*4830*/  SHFL.BFLY PT, R5, R104, 0x2, 0x1f ;  /* 0x0c401f0068057f89 */ /* 0x000ea200000e0000 */
[----:B------:R-:W-:Y:S02]  /*4840*/  FMNMX.FTZ R105, R52, R105, !PT ;  /* 0x0000006934697209 */ /* 0x000fe40007810000 */
[----:B------:R-:W-:Y:S02]  /*4850*/  FSEL R167, R8, -INF , !P0 ;  /* 0xff80000008a77808 */ /* 0x000fe40004000000 */
[----:B------:R-:W-:Y:S02]  /*4860*/  FMNMX.FTZ R105, R53, R105, !PT ;  /* 0x0000006935697209 */ /* 0x000fe40007810000 */
[----:B------:R-:W-:Y:S02]  /*4870*/  ISETP.NE.AND P6, PT, R244, 0x1, PT ;  /* 0x00000001f400780c */ /* 0x000fe40003fc5270 */
[----:B-1----:R-:W-:-:S02]  /*4880*/  FMNMX.FTZ R106, R106, R2, !PT ;  /* 0x000000026a6a7209 */ /* 0x002fc40007810000 */
[----:B------:R-:W-:-:S03]  /*4890*/  IADD3 R224, R224, -0x2, RZ ;  /* 0xfffffffee0e07810 */ /* 0x000fc60007ffe0ff */
[----:B------:R-:W1:Y:S01]  /*48a0*/  SHFL.BFLY PT, R2, R106, 0x1, 0x1f ;  /* 0x0c201f006a027f89 */ /* 0x000e6200000e0000 */
[----:B--2---:R-:W-:-:S05]  /*48b0*/  FMNMX.FTZ R104, R104, R5, !PT ;  /* 0x0000000568687209 */ /* 0x004fca0007810000 */
[----:B------:R-:W2:Y:S01]  /*48c0*/  SHFL.BFLY PT, R5, R104, 0x1, 0x1f ;  /* 0x0c201f0068057f89 */ /* 0x000ea200000e0000 */
[----:B-1----:R-:W-:-:S03]  /*48d0*/  FMNMX.FTZ R106, R106, R2, !PT ;  /* 0x000000026a6a7209 */ /* 0x002fc60007810000 */
[----:B------:R-:W1:Y:S01]  /*48e0*/  SHFL.BFLY PT, R2, R105, 0x2, 0x1f ;  /* 0x0c401f0069027f89 */ /* 0x000e6200000e0000 */
[C---:B------:R-:W-:Y:S01]  /*48f0*/  FSETP.NEU.FTZ.AND P0, PT, R106.reuse, -INF , PT ;  /* 0xff8000006a00780b */ /* 0x040fe20003f1d000 */
[----:B------:R-:W-:-:S05]  /*4900*/  FMUL.FTZ R3, R106, c[0x0][0x2d0] ;  /* 0x0000b4006a037a20 */ /* 0x000fca0000410000 */
[----:B------:R-:W-:Y:S02]  /*4910*/  FSEL R3, R3, RZ, P0 ;  /* 0x000000ff03037208 */ /* 0x000fe40000000000 */
[----:B--2---:R-:W-:Y:S02]  /*4920*/  FMNMX.FTZ R104, R104, R5, !PT ;  /* 0x0000000568687209 */ /* 0x004fe40007810000 */
[----:B------:R-:W-:-:S03]  /*4930*/  FMNMX.FTZ R5, R14, R49, !PT ;  /* 0x000000310e057209 */ /* 0x000fc60007810000 */
[----:B------:R-:W-:Y:S01]  /*4940*/  FMUL.FTZ R13, R104, c[0x0][0x2d0] ;  /* 0x0000b400680d7a20 */ /* 0x000fe20000410000 */
[----:B------:R-:W-:-:S04]  /*4950*/  FMNMX.FTZ R5, R80, R5, !PT ;  /* 0x0000000550057209 */ /* 0x000fc80007810000 */
[----:B------:R-:W-:Y:S02]  /*4960*/  FMNMX.FTZ R5, R81, R5, !PT ;  /* 0x0000000551057209 */ /* 0x000fe40007810000 */
[----:B-1----:R-:W-:Y:S02]  /*4970*/  FMNMX.FTZ R105, R105, R2, !PT ;  /* 0x0000000269697209 */ /* 0x002fe40007810000 */
[----:B------:R-:W-:-:S03]  /*4980*/  FMNMX.FTZ R5, R101, R5, !PT ;  /* 0x0000000565057209 */ /* 0x000fc60007810000 */
[----:B------:R-:W1:Y:S01]  /*4990*/  SHFL.BFLY PT, R2, R105, 0x1, 0x1f ;  /* 0x0c201f0069027f89 */ /* 0x000e6200000e0000 */
[----:B------:R-:W-:-:S04]  /*49a0*/  FMNMX.FTZ R100, R102, R5, !PT ;  /* 0x0000000566647209 */ /* 0x000fc80007810000 */
[----:B------:R-:W-:-:S04]  /*49b0*/  FMNMX.FTZ R100, R103, R100, !PT ;  /* 0x0000006467647209 */ /* 0x000fc80007810000 */
[----:B------:R-:W-:-:S04]  /*49c0*/  FMNMX.FTZ R100, R107, R100, !PT ;  /* 0x000000646b647209 */ /* 0x000fc80007810000 */
[----:B------:R-:W-:-:S04]  /*49d0*/  FMNMX.FTZ R100, R165, R100, !PT ;  /* 0x00000064a5647209 */ /* 0x000fc80007810000 */
[----:B------:R-:W-:-:S04]  /*49e0*/  FMNMX.FTZ R100, R166, R100, !PT ;  /* 0x00000064a6647209 */ /* 0x000fc80007810000 */
[----:B------:R-:W-:Y:S02]  /*49f0*/  FMNMX.FTZ R100, R188, R100, !PT ;  /* 0x00000064bc647209 */ /* 0x000fe40007810000 */
[----:B-1----:R-:W-:Y:S02]  /*4a00*/  FMNMX.FTZ R105, R105, R2, !PT ;  /* 0x0000000269697209 */ /* 0x002fe40007810000 */
[----:B------:R-:W-:Y:S02]  /*4a10*/  FMNMX.FTZ R100, R167, R100, !PT ;  /* 0x00000064a7647209 */ /* 0x000fe40007810000 */
[C---:B------:R-:W-:Y:S01]  /*4a20*/  FSETP.NEU.FTZ.AND P0, PT, R105.reuse, -INF , PT ;  /* 0xff8000006900780b */ /* 0x040fe20003f1d000 */
[----:B------:R-:W-:Y:S02]  /*4a30*/  FMUL.FTZ R2, R105, c[0x0][0x2d0] ;  /* 0x0000b40069027a20 */ /* 0x000fe40000410000 */
[----:B------:R-:W1:Y:S03]  /*4a40*/  SHFL.BFLY PT, R5, R100, 0x2, 0x1f ;  /* 0x0c401f0064057f89 */ /* 0x000e6600000e0000 */
[----:B------:R-:W-:-:S02]  /*4a50*/  FSEL R2, R2, RZ, P0 ;  /* 0x000000ff02027208 */ /* 0x000fc40000000000 */
[----:B------:R-:W-:-:S03]  /*4a60*/  FSETP.NEU.FTZ.AND P0, PT, R104, -INF , PT ;  /* 0xff8000006800780b */ /* 0x000fc60003f1d000 */
[----:B------:R-:W-:Y:S01]  /*4a70*/  FFMA.FTZ R0, R30, c[0x0][0x2d0], -R2 ;  /* 0x0000b4001e007a23 */ /* 0x000fe20000010802 */
[----:B------:R-:W-:-:S03]  /*4a80*/  FSEL R13, R13, RZ, P0 ;  /* 0x000000ff0d0d7208 */ /* 0x000fc60000000000 */
[----:B------:R2:W-:Y:S01]  /*4a90*/  MUFU.EX2 R203, R0 ;  /* 0x0000000000cb7308 */ /* 0x0005e20000000800 */
[----:B-1----:R-:W-:Y:S01]  /*4aa0*/  FMNMX.FTZ R100, R100, R5, !PT ;  /* 0x0000000564647209 */ /* 0x002fe20007810000 */
[----:B--2---:R-:W-:-:S04]  /*4ab0*/  FFMA.FTZ R0, R31, c[0x0][0x2d0], -R2 ;  /* 0x0000b4001f007a23 */ /* 0x004fc80000010802 */
[----:B------:R-:W1:Y:S02]  /*4ac0*/  SHFL.BFLY PT, R5, R100, 0x1, 0x1f ;  /* 0x0c201f0064057f89 */ /* 0x000e6400000e0000 */
[----:B------:R2:W3:Y:S02]  /*4ad0*/  MUFU.EX2 R202, R0 ;  /* 0x0000000000ca7308 */ /* 0x0004e40000000800 */
[----:B--2---:R-:W-:Y:S01]  /*4ae0*/  FFMA.FTZ R0, R33, c[0x0][0x2d0], -R2 ;  /* 0x0000b40021007a23 */ /* 0x004fe20000010802 */
[----:B---3--:R-:W-:-:S05]  /*4af0*/  F2FP.BF16.PACK_AB R9, R202, R203 ;  /* 0x000000cbca09723e */ /* 0x008fca00000010ff */
[----:B------:R2:W-:Y:S01]  /*4b00*/  MUFU.EX2 R205, R0 ;  /* 0x0000000000cd7308 */ /* 0x0005e20000000800 */
[----:B-1----:R-:W-:Y:S01]  /*4b10*/  FMNMX.FTZ R100, R100, R5, !PT ;  /* 0x0000000564647209 */ /* 0x002fe20007810000 */
[----:B------:R-:W-:-:S03]  /*4b20*/  FFMA.FTZ R5, R36, c[0x0][0x2d0], -R3 ;  /* 0x0000b40024057a23 */ /* 0x000fc60000010803 */
[C---:B------:R-:W-:Y:S01]  /*4b30*/  FSETP.NEU.FTZ.AND P0, PT, R100.reuse, -INF , PT ;  /* 0xff8000006400780b */ /* 0x040fe20003f1d000 */
[----:B------:R-:W-:Y:S02]  /*4b40*/  FMUL.FTZ R12, R100, c[0x0][0x2d0] ;  /* 0x0000b400640c7a20 */ /* 0x000fe40000410000 */
[----:B------:R1:W-:Y:S03]  /*4b50*/  MUFU.EX2 R229, R5 ;  /* 0x0000000500e57308 */ /* 0x0003e60000000800 */
[----:B------:R-:W-:Y:S01]  /*4b60*/  FSEL R12, R12, RZ, P0 ;  /* 0x000000ff0c0c7208 */ /* 0x000fe20000000000 */
[----:B--2---:R-:W-:-:S04]  /*4b70*/  FFMA.FTZ R0, R32, c[0x0][0x2d0], -R2 ;  /* 0x0000b40020007a23 */ /* 0x004fc80000010802 */
[----:B------:R2:W3:Y:S01]  /*4b80*/  MUFU.EX2 R207, R0 ;  /* 0x0000000000cf7308 */ /* 0x0004e20000000800 */
[----:B-1----:R-:W-:-:S07]  /*4b90*/  FFMA.FTZ R5, R40, c[0x0][0x2d0], -R3 ;  /* 0x0000b40028057a23 */ /* 0x002fce0000010803 */
[----:B------:R1:W4:Y:S01]  /*4ba0*/  MUFU.EX2 R226, R5 ;  /* 0x0000000500e27308 */ /* 0x0003220000000800 */
[----:B--2---:R-:W-:Y:S01]  /*4bb0*/  FFMA.FTZ R0, R45, c[0x0][0x2d0], -R3 ;  /* 0x0000b4002d007a23 */ /* 0x004fe20000010803 */
[----:B---3--:R-:W-:-:S06]  /*4bc0*/  F2FP.BF16.PACK_AB R11, R207, R205 ;  /* 0x000000cdcf0b723e */ /* 0x008fcc00000010ff */
[----:B------:R2:W-:Y:S01]  /*4bd0*/  MUFU.EX2 R232, R0 ;  /* 0x0000000000e87308 */ /* 0x0005e20000000800 */
[----:B-1----:R-:W-:Y:S01]  /*4be0*/  FFMA.FTZ R5, R42, c[0x0][0x2d0], -R3 ;  /* 0x0000b4002a057a23 */ /* 0x002fe20000010803 */
[----:B----4-:R-:W-:-:S06]  /*4bf0*/  F2FP.BF16.PACK_AB R8, R226, R229 ;  /* 0x000000e5e208723e */ /* 0x010fcc00000010ff */
[----:B------:R1:W-:Y:S01]  /*4c00*/  MUFU.EX2 R236, R5 ;  /* 0x0000000500ec7308 */ /* 0x0003e20000000800 */
[----:B--2---:R-:W-:-:S07]  /*4c10*/  FFMA.FTZ R0, R46, c[0x0][0x2d0], -R3 ;  /* 0x0000b4002e007a23 */ /* 0x004fce0000010803 */
[----:B------:R2:W3:Y:S01]  /*4c20*/  MUFU.EX2 R235, R0 ;  /* 0x0000000000eb7308 */ /* 0x0004e20000000800 */
[----:B-1----:R-:W-:-:S07]  /*4c30*/  FFMA.FTZ R5, R41, c[0x0][0x2d0], -R3 ;  /* 0x0000b40029057a23 */ /* 0x002fce0000010803 */
[----:B------:R-:W1:Y:S01]  /*4c40*/  MUFU.EX2 R237, R5 ;  /* 0x0000000500ed7308 */ /* 0x000e620000000800 */
[----:B--2---:R-:W-:Y:S01]  /*4c50*/  FFMA.FTZ R0, R47, c[0x0][0x2d0], -R3 ;  /* 0x0000b4002f007a23 */ /* 0x004fe20000010803 */
[----:B---3--:R-:W-:-:S06]  /*4c60*/  F2FP.BF16.PACK_AB R4, R235, R232 ;  /* 0x000000e8eb04723e */ /* 0x008fcc00000010ff */
[----:B------:R2:W-:Y:S01]  /*4c70*/  MUFU.EX2 R239, R0 ;  /* 0x0000000000ef7308 */ /* 0x0005e20000000800 */
[----:B-1----:R-:W-:-:S07]  /*4c80*/  F2FP.BF16.PACK_AB R10, R237, R236 ;  /* 0x000000eced0a723e */ /* 0x002fce00000010ff */
[----:B------:R-:W-:Y:S01]  /*4c90*/  HMMA.16816.F32.BF16 R16, R8, R120, RZ ;  /* 0x000000780810723c */ /* 0x000fe200000418ff */
[----:B--2---:R-:W-:-:S07]  /*4ca0*/  FFMA.FTZ R0, R48, c[0x0][0x2d0], -R3 ;  /* 0x0000b40030007a23 */ /* 0x004fce0000010803 */
        /* <DEDUP_REMOVED lines=20> */
[----:B------:R-:W-:Y:S01]  /*4df0*/  HMMA.16816.F32.BF16 R8, R8, R58, RZ ;  /* 0x0000003a0808723c */ /* 0x000fe200000418ff */
[----:B------:R1:W2:Y:S02]  /*4e00*/  MUFU.EX2 R238, R0 ;  /* 0x0000000000ee7308 */ /* 0x0002a40000000800 */
[----:B-1----:R-:W-:Y:S01]  /*4e10*/  FFMA.FTZ R0, R68, c[0x0][0x2d0], -R3 ;  /* 0x0000b40044007a23 */ /* 0x002fe20000010803 */
[----:B--2---:R-:W-:-:S05]  /*4e20*/  F2FP.BF16.PACK_AB R7, R238, R234 ;  /* 0x000000eaee07723e */ /* 0x004fca00000010ff */
[----:B------:R1:W-:Y:S02]  /*4e30*/  MUFU.EX2 R233, R0 ;  /* 0x0000000000e97308 */ /* 0x0003e40000000800 */
[C---:B------:R-:W-:Y:S08]  /*4e40*/  HMMA.16816.F32.BF16 R36, R4.reuse, R134, R36 ;  /* 0x000000860424723c */ /* 0x040ff00000041824 */
[----:B------:R-:W-:Y:S01]  /*4e50*/  HMMA.16816.F32.BF16 R16, R4, R72, R16 ;  /* 0x000000480410723c */ /* 0x000fe20000041810 */
[----:B-1----:R-:W-:-:S04]  /*4e60*/  FFMA.FTZ R0, R69, c[0x0][0x2d0], -R3 ;  /* 0x0000b40045007a23 */ /* 0x002fc80000010803 */
[----:B------:R1:W2:Y:S03]  /*4e70*/  MUFU.EX2 R230, R0 ;  /* 0x0000000000e67308 */ /* 0x0002a60000000800 */
[C---:B------:R-:W-:Y:S08]  /*4e80*/  HMMA.16816.F32.BF16 R32, R4.reuse, R88, R32 ;  /* 0x000000580420723c */ /* 0x040ff00000041820 */
[----:B------:R-:W-:Y:S01]  /*4e90*/  HMMA.16816.F32.BF16 R28, R4, R92, R28 ;  /* 0x0000005c041c723c */ /* 0x000fe2000004181c */
[----:B-1----:R-:W-:-:S07]  /*4ea0*/  FFMA.FTZ R0, R71, c[0x0][0x2d0], -R3 ;  /* 0x0000b40047007a23 */ /* 0x002fce0000010803 */
[C---:B------:R-:W-:Y:S01]  /*4eb0*/  HMMA.16816.F32.BF16 R24, R4.reuse, R116, R24 ;  /* 0x000000740418723c */ /* 0x040fe20000041818 */
[----:B------:R-:W-:Y:S01]  /*4ec0*/  FFMA.FTZ R3, R70, c[0x0][0x2d0], -R3 ;  /* 0x0000b40046037a23 */ /* 0x000fe20000010803 */
[----:B--2---:R-:W-:Y:S01]  /*4ed0*/  F2FP.BF16.PACK_AB R96, R230, R233 ;  /* 0x000000e9e660723e */ /* 0x004fe200000010ff */
[----:B------:R1:W-:Y:S05]  /*4ee0*/  MUFU.EX2 R228, R0 ;  /* 0x0000000000e47308 */ /* 0x0003ea0000000800 */
[C---:B------:R-:W-:Y:S03]  /*4ef0*/  HMMA.16816.F32.BF16 R20, R4.reuse, R132, R20 ;  /* 0x000000840414723c */ /* 0x040fe60000041814 */
[----:B------:R-:W2:Y:S05]  /*4f00*/  MUFU.EX2 R206, R3 ;  /* 0x0000000300ce7308 */ /* 0x000eaa0000000800 */
[----:B------:R-:W-:Y:S01]  /*4f10*/  HMMA.16816.F32.BF16 R84, R4, R172, R84 ;  /* 0x000000ac0454723c */ /* 0x000fe20000041854 */
[----:B-1----:R-:W-:-:S04]  /*4f20*/  FFMA.FTZ R0, R50, c[0x0][0x2d0], -R2 ;  /* 0x0000b40032007a23 */ /* 0x002fc80000010802 */
[----:B------:R1:W-:Y:S03]  /*4f30*/  MUFU.EX2 R201, R0 ;  /* 0x0000000000c97308 */ /* 0x0003e60000000800 */
[----:B------:R-:W-:Y:S01]  /*4f40*/  HMMA.16816.F32.BF16 R124, R4, R74, R124 ;  /* 0x0000004a047c723c */ /* 0x000fe2000004187c */
[----:B--2---:R-:W-:Y:S01]  /*4f50*/  F2FP.BF16.PACK_AB R98, R206, R228 ;  /* 0x000000e4ce62723e */ /* 0x004fe200000010ff */
[----:B------:R-:W-:-:S06]  /*4f60*/  @P6 IMAD.HI.U32 R3, R164, c[0x0][0x2c8], RZ ;  /* 0x0000b200a4036a27 */ /* 0x000fcc00078e00ff */
[----:B------:R-:W-:Y:S01]  /*4f70*/  HMMA.16816.F32.BF16 R140, R4, R90, R140 ;  /* 0x0000005a048c723c */ /* 0x000fe2000004188c */
[----:B------:R-:W-:Y:S02]  /*4f80*/  @P6 SHF.R.U32.HI R164, RZ, c[0x0][0x2cc], R3 ;  /* 0x0000b300ffa46a19 */ /* 0x000fe40000011603 */
[----:B------:R-:W-:-:S03]  /*4f90*/  ISETP.LE.AND P6, PT, R243, c[0x0][0x32c], PT ;  /* 0x0000cb00f3007a0c */ /* 0x000fc60003fc3270 */
[----:B------:R-:W-:Y:S02]  /*4fa0*/  IMAD.IADD R3, R241, 0x1, R164 ;  /* 0x00000001f1037824 */ /* 0x000fe400078e02a4 */
[--C-:B-1----:R-:W-:Y:S01]  /*4fb0*/  FFMA.FTZ R0, R51, c[0x0][0x2d0], -R2.reuse ;  /* 0x0000b40033007a23 */ /* 0x102fe20000010802 */
[C---:B------:R-:W-:Y:S03]  /*4fc0*/  HMMA.16816.F32.BF16 R156, R4.reuse, R94, R156 ;  /* 0x0000005e049c723c */ /* 0x040fe6000004189c */
[----:B------:R1:W2:Y:S05]  /*4fd0*/  MUFU.EX2 R200, R0 ;  /* 0x0000000000c87308 */ /* 0x0002aa0000000800 */
[C---:B------:R-:W-:Y:S08]  /*4fe0*/  HMMA.16816.F32.BF16 R64, R4.reuse, R118, R64 ;  /* 0x000000760440723c */ /* 0x040ff00000041840 */
[----:B------:R-:W-:Y:S01]  /*4ff0*/  HMMA.16816.F32.BF16 R8, R4, R174, R8 ;  /* 0x000000ae0408723c */ /* 0x000fe20000041808 */
[--C-:B-1----:R-:W-:Y:S01]  /*5000*/  FFMA.FTZ R0, R52, c[0x0][0x2d0], -R2.reuse ;  /* 0x0000b40034007a23 */ /* 0x102fe20000010802 */
[----:B--2---:R-:W-:Y:S01]  /*5010*/  F2FP.BF16.PACK_AB R97, R200, R201 ;  /* 0x000000c9c861723e */ /* 0x004fe200000010ff */
[----:B------:R-:W-:-:S02]  /*5020*/  FFMA.FTZ R2, R53, c[0x0][0x2d0], -R2 ;  /* 0x0000b40035027a23 */ /* 0x000fc40000010802 */
[----:B------:R1:W-:Y:S08]  /*5030*/  MUFU.EX2 R199, R0 ;  /* 0x0000000000c77308 */ /* 0x0003f00000000800 */
[----:B------:R-:W2:Y:S01]  /*5040*/  MUFU.EX2 R198, R2 ;  /* 0x0000000200c67308 */ /* 0x000ea20000000800 */
[----:B-1----:R-:W-:-:S07]  /*5050*/  FFMA.FTZ R0, R44, c[0x0][0x2d0], -R13 ;  /* 0x0000b4002c007a23 */ /* 0x002fce000001080d */
[----:B------:R1:W-:Y:S01]  /*5060*/  MUFU.EX2 R197, R0 ;  /* 0x0000000000c57308 */ /* 0x0003e20000000800 */
[----:B--2---:R-:W-:-:S07]  /*5070*/  F2FP.BF16.PACK_AB R99, R198, R199 ;  /* 0x000000c7c663723e */ /* 0x004fce00000010ff */
[----:B------:R-:W-:Y:S01]  /*5080*/  HMMA.16816.F32.BF16 R112, R96, R108, R16 ;  /* 0x0000006c6070723c */ /* 0x000fe20000041810 */
[----:B-1----:R-:W-:-:S07]  /*5090*/  FFMA.FTZ R0, R54, c[0x0][0x2d0], -R13 ;  /* 0x0000b40036007a23 */ /* 0x002fce000001080d */
[C---:B------:R-:W-:Y:S01]  /*50a0*/  HMMA.16816.F32.BF16 R128, R96.reuse, R160, R32 ;  /* 0x000000a06080723c */ /* 0x040fe20000041820 */
[----:B------:R1:W2:Y:S07]  /*50b0*/  MUFU.EX2 R194, R0 ;  /* 0x0000000000c27308 */ /* 0x0002ae0000000800 */
[C---:B------:R-:W-:Y:S08]  /*50c0*/  HMMA.16816.F32.BF16 R144, R96.reuse, R168, R28 ;  /* 0x000000a86090723c */ /* 0x040ff0000004181c */
[----:B------:R-:W-:Y:S01]  /*50d0*/  HMMA.16816.F32.BF16 R52, R96, R176, R24 ;  /* 0x000000b06034723c */ /* 0x000fe20000041818 */
[----:B-1----:R-:W-:Y:S01]  /*50e0*/  FFMA.FTZ R0, R82, c[0x0][0x2d0], -R13 ;  /* 0x0000b40052007a23 */ /* 0x002fe2000001080d */
[----:B--2---:R-:W-:-:S03]  /*50f0*/  F2FP.BF16.PACK_AB R4, R194, R197 ;  /* 0x000000c5c204723e */ /* 0x004fc600000010ff */
[----:B------:R1:W-:Y:S03]  /*5100*/  MUFU.EX2 R195, R0 ;  /* 0x0000000000c37308 */ /* 0x0003e60000000800 */
[C---:B------:R-:W-:Y:S08]  /*5110*/  HMMA.16816.F32.BF16 R68, R96.reuse, R180, R20 ;  /* 0x000000b46044723c */ /* 0x040ff00000041814 */
        /* <DEDUP_REMOVED lines=9> */
[----:B------:R-:W-:Y:S01]  /*51b0*/  HMMA.16816.F32.BF16 R64, R96, R178, R64 ;  /* 0x000000b26040723c */ /* 0x000fe20000041840 */
[----:B-1----:R-:W-:-:S04]  /*51c0*/  FFMA.FTZ R0, R49, c[0x0][0x2d0], -R12 ;  /* 0x0000b40031007a23 */ /* 0x002fc8000001080c */
[----:B------:R1:W2:Y:S02]  /*51d0*/  MUFU.EX2 R51, R0 ;  /* 0x0000000000337308 */ /* 0x0002a40000000800 */
[----:B-1----:R-:W-:Y:S01]  /*51e0*/  FFMA.FTZ R0, R80, c[0x0][0x2d0], -R12 ;  /* 0x0000b40050007a23 */ /* 0x002fe2000001080c */
[----:B--2---:R-:W-:-:S05]  /*51f0*/  F2FP.BF16.PACK_AB R5, R51, R44 ;  /* 0x0000002c3305723e */ /* 0x004fca00000010ff */
[----:B------:R1:W-:Y:S02]  /*5200*/  MUFU.EX2 R193, R0 ;  /* 0x0000000000c17308 */ /* 0x0003e40000000800 */
[----:B-1----:R-:W-:Y:S02]  /*5210*/  FFMA.FTZ R0, R81, c[0x0][0x2d0], -R12 ;  /* 0x0000b40051007a23 */ /* 0x002fe4000001080c */
[C---:B------:R-:W-:Y:S04]  /*5220*/  HMMA.16816.F32.BF16 R80, R96.reuse, R182, R36 ;  /* 0x000000b66050723c */ /* 0x040fe80000041824 */
[----:B------:R1:W2:Y:S04]  /*5230*/  MUFU.EX2 R50, R0 ;  /* 0x0000000000327308 */ /* 0x0002a80000000800 */
[----:B------:R-:W-:Y:S01]  /*5240*/  HMMA.16816.F32.BF16 R96, R96, R186, R8 ;  /* 0x000000ba6060723c */ /* 0x000fe20000041808 */
[----:B-1----:R-:W-:Y:S01]  /*5250*/  FFMA.FTZ R0, R148, c[0x0][0x2d0], -R13 ;  /* 0x0000b40094007a23 */ /* 0x002fe2000001080d */
[----:B--2---:R-:W-:-:S03]  /*5260*/  F2FP.BF16.PACK_AB R7, R50, R193 ;  /* 0x000000c13207723e */ /* 0x004fc600000010ff */
[----:B------:R1:W-:Y:S04]  /*5270*/  MUFU.EX2 R48, R0 ;  /* 0x0000000000307308 */ /* 0x0003e80000000800 */
[C---:B------:R-:W-:Y:S08]  /*5280*/  HMMA.16816.F32.BF16 R32, R4.reuse, R120, RZ ;  /* 0x000000780420723c */ /* 0x040ff000000418ff */
[----:B------:R-:W-:Y:S01]  /*5290*/  HMMA.16816.F32.BF16 R24, R4, R136, RZ ;  /* 0x000000880418723c */ /* 0x000fe200000418ff */
[----:B-1----:R-:W-:-:S04]  /*52a0*/  FFMA.FTZ R0, R149, c[0x0][0x2d0], -R13 ;  /* 0x0000b40095007a23 */ /* 0x002fc8000001080d */
[----:B------:R1:W2:Y:S03]  /*52b0*/  MUFU.EX2 R47, R0 ;  /* 0x00000000002f7308 */ /* 0x0002a60000000800 */
[C---:B------:R-:W-:Y:S08]  /*52c0*/  HMMA.16816.F32.BF16 R8, R4.reuse, R152, RZ ;  /* 0x000000980408723c */ /* 0x040ff000000418ff */
[----:B------:R-:W-:Y:S01]  /*52d0*/  HMMA.16816.F32.BF16 R16, R4, R60, RZ ;  /* 0x0000003c0410723c */ /* 0x000fe200000418ff */
[----:B-1----:R-:W-:-:S07]  /*52e0*/  FFMA.FTZ R0, R150, c[0x0][0x2d0], -R13 ;  /* 0x0000b40096007a23 */ /* 0x002fce000001080d */
[C---:B------:R-:W-:Y:S01]  /*52f0*/  HMMA.16816.F32.BF16 R20, R4.reuse, R76, RZ ;  /* 0x0000004c0414723c */ /* 0x040fe200000418ff */
[----:B------:R1:W-:Y:S07]  /*5300*/  MUFU.EX2 R46, R0 ;  /* 0x00000000002e7308 */ /* 0x0003ee0000000800 */
[C---:B------:R-:W-:Y:S08]  /*5310*/  HMMA.16816.F32.BF16 R120, R4.reuse, R122, RZ ;  /* 0x0000007a0478723c */ /* 0x040ff000000418ff */
[----:B------:R-:W-:Y:S01]  /*5320*/  HMMA.16816.F32.BF16 R136, R4, R138, RZ ;  /* 0x0000008a0488723c */ /* 0x000fe200000418ff */
[----:B-1----:R-:W-:-:S04]  /*5330*/  FFMA.FTZ R0, R151, c[0x0][0x2d0], -R13 ;  /* 0x0000b40097007a23 */ /* 0x002fc8000001080d */
[----:B------:R1:W3:Y:S03]  /*5340*/  MUFU.EX2 R49, R0 ;  /* 0x0000000000317308 */ /* 0x0002e60000000800 */
        /* <DEDUP_REMOVED lines=8> */
[----:B------:R1:W4:Y:S02]  /*53d0*/  MUFU.EX2 R15, R0 ;  /* 0x00000000000f7308 */ /* 0x0003240000000800 */
[----:B--2---:R-:W-:Y:S02]  /*53e0*/  F2FP.BF16.PACK_AB R4, R47, R48 ;  /* 0x000000302f04723e */ /* 0x004fe400000010ff */
[----:B---3--:R-:W-:Y:S01]  /*53f0*/  F2FP.BF16.PACK_AB R6, R49, R46 ;  /* 0x0000002e3106723e */ /* 0x008fe200000010ff */
[----:B-1----:R-:W-:Y:S01]  /*5400*/  FFMA.FTZ R0, R103, c[0x0][0x2d0], -R12 ;  /* 0x0000b40067007a23 */ /* 0x002fe2000001080c */
[----:B----4-:R-:W-:-:S03]  /*5410*/  F2FP.BF16.PACK_AB R5, R15, R14 ;  /* 0x0000000e0f05723e */ /* 0x010fc600000010ff */
[----:B------:R1:W-:Y:S02]  /*5420*/  MUFU.EX2 R36, R0 ;  /* 0x0000000000247308 */ /* 0x0003e40000000800 */
[----:B-1----:R-:W-:-:S06]  /*5430*/  FFMA.FTZ R0, R107, c[0x0][0x2d0], -R12 ;  /* 0x0000b4006b007a23 */ /* 0x002fcc000001080c */
        /* <DEDUP_REMOVED lines=12> */
[----:B--2---:R-:W-:Y:S01]  /*5500*/  F2FP.BF16.PACK_AB R92, R39, R38 ;  /* 0x00000026275c723e */ /* 0x004fe200000010ff */
[----:B------:R1:W-:Y:S06]  /*5510*/  MUFU.EX2 R45, R0 ;  /* 0x00000000002d7308 */ /* 0x0003ec0000000800 */
        /* <DEDUP_REMOVED lines=12> */
[----:B-1----:R-:W-:-:S06]  /*55e0*/  FFMA.FTZ R0, R166, c[0x0][0x2d0], -R12 ;  /* 0x0000b400a6007a23 */ /* 0x002fcc000001080c */
[----:B------:R-:W-:Y:S01]  /*55f0*/  FADD.FTZ R5, R229, R226 ;  /* 0x000000e2e5057221 */ /* 0x000fe20000010000 */
[----:B------:R-:W1:Y:S01]  /*5600*/  MUFU.EX2 R8, R0 ;  /* 0x0000000000087308 */ /* 0x000e620000000800 */
[----:B------:R-:W-:Y:S02]  /*5610*/  FADD.FTZ R7, R203, R202 ;  /* 0x000000cacb077221 */ /* 0x000fe40000010000 */
[----:B------:R-:W-:Y:S02]  /*5620*/  FADD.FTZ R6, R197, R194 ;  /* 0x000000c2c5067221 */ /* 0x000fe40000010000 */
[----:B------:R-:W-:Y:S02]  /*5630*/  FADD.FTZ R4, R44, R51 ;  /* 0x000000332c047221 */ /* 0x000fe40000010000 */
[----:B------:R-:W-:Y:S02]  /*5640*/  FADD.FTZ R5, R236, R5 ;  /* 0x00000005ec057221 */ /* 0x000fe40000010000 */
[----:B------:R-:W-:-:S02]  /*5650*/  FADD.FTZ R7, R205, R7 ;  /* 0x00000007cd077221 */ /* 0x000fc40000010000 */
[----:B------:R-:W-:Y:S02]  /*5660*/  FADD.FTZ R6, R195, R6 ;  /* 0x00000006c3067221 */ /* 0x000fe40000010000 */
[----:B------:R-:W-:Y:S02]  /*5670*/  FADD.FTZ R4, R193, R4 ;  /* 0x00000004c1047221 */ /* 0x000fe40000010000 */
[----:B------:R-:W-:Y:S01]  /*5680*/  FADD.FTZ R5, R237, R5 ;  /* 0x00000005ed057221 */ /* 0x000fe20000010000 */
[----:B-1----:R-:W-:Y:S01]  /*5690*/  F2FP.BF16.PACK_AB R93, R8, R9 ;  /* 0x00000009085d723e */ /* 0x002fe200000010ff */
[----:B------:R-:W-:Y:S02]  /*56a0*/  FADD.FTZ R7, R207, R7 ;  /* 0x00000007cf077221 */ /* 0x000fe40000010000 */
[----:B------:R-:W-:Y:S02]  /*56b0*/  FADD.FTZ R6, R196, R6 ;  /* 0x00000006c4067221 */ /* 0x000fe40000010000 */
[----:B------:R-:W-:-:S02]  /*56c0*/  FADD.FTZ R4, R50, R4 ;  /* 0x0000000432047221 */ /* 0x000fc40000010000 */
[----:B------:R-:W-:Y:S02]  /*56d0*/  FADD.FTZ R5, R232, R5 ;  /* 0x00000005e8057221 */ /* 0x000fe40000010000 */
[----:B------:R-:W-:Y:S02]  /*56e0*/  FADD.FTZ R11, R204, R7 ;  /* 0x00000007cc0b7221 */ /* 0x000fe40000010000 */
[----:B------:R-:W-:Y:S02]  /*56f0*/  FFMA.FTZ R0, R188, c[0x0][0x2d0], -R12 ;  /* 0x0000b400bc007a23 */ /* 0x000fe4000001080c */
[----:B------:R-:W-:Y:S02]  /*5700*/  FADD.FTZ R10, R48, R6 ;  /* 0x00000006300a7221 */ /* 0x000fe40000010000 */
[----:B------:R-:W-:Y:S01]  /*5710*/  FADD.FTZ R6, R14, R4 ;  /* 0x000000040e067221 */ /* 0x000fe20000010000 */
[----:B------:R1:W-:Y:S01]  /*5720*/  MUFU.EX2 R2, R0 ;  /* 0x0000000000027308 */ /* 0x0003e20000000800 */
[----:B------:R-:W-:-:S02]  /*5730*/  FADD.FTZ R7, R235, R5 ;  /* 0x00000005eb077221 */ /* 0x000fc40000010000 */
[----:B------:R-:W-:Y:S02]  /*5740*/  FADD.FTZ R5, R231, R11 ;  /* 0x0000000be7057221 */ /* 0x000fe40000010000 */
[----:B------:R-:W-:Y:S02]  /*5750*/  FADD.FTZ R4, R47, R10 ;  /* 0x0000000a2f047221 */ /* 0x000fe40000010000 */
[----:B------:R-:W-:Y:S02]  /*5760*/  FADD.FTZ R6, R15, R6 ;  /* 0x000000060f067221 */ /* 0x000fe40000010000 */
[----:B------:R-:W-:Y:S02]  /*5770*/  FADD.FTZ R11, R239, R7 ;  /* 0x00000007ef0b7221 */ /* 0x000fe40000010000 */
[----:B------:R-:W-:Y:S02]  /*5780*/  FADD.FTZ R10, R234, R5 ;  /* 0x00000005ea0a7221 */ /* 0x000fe40000010000 */
[----:B------:R-:W-:-:S02]  /*5790*/  FADD.FTZ R7, R46, R4 ;  /* 0x000000042e077221 */ /* 0x000fc40000010000 */
[----:B------:R-:W-:Y:S02]  /*57a0*/  FADD.FTZ R4, R36, R6 ;  /* 0x0000000624047221 */ /* 0x000fe40000010000 */
[----:B-1----:R-:W-:Y:S02]  /*57b0*/  FFMA.FTZ R0, R167, c[0x0][0x2d0], -R12 ;  /* 0x0000b400a7007a23 */ /* 0x002fe4000001080c */
[----:B------:R-:W-:Y:S02]  /*57c0*/  FADD.FTZ R5, R240, R11 ;  /* 0x0000000bf0057221 */ /* 0x000fe40000010000 */
[----:B------:R-:W-:Y:S02]  /*57d0*/  FADD.FTZ R6, R238, R10 ;  /* 0x0000000aee067221 */ /* 0x000fe40000010000 */
[----:B------:R-:W1:Y:S01]  /*57e0*/  MUFU.EX2 R0, R0 ;  /* 0x0000000000007308 */ /* 0x000e620000000800 */
[----:B------:R-:W-:Y:S02]  /*57f0*/  FADD.FTZ R7, R49, R7 ;  /* 0x0000000731077221 */ /* 0x000fe40000010000 */
[----:B------:R-:W-:-:S02]  /*5800*/  FADD.FTZ R4, R37, R4 ;  /* 0x0000000425047221 */ /* 0x000fc40000010000 */
[----:B------:R-:W-:Y:S02]  /*5810*/  FADD.FTZ R5, R233, R5 ;  /* 0x00000005e9057221 */ /* 0x000fe40000010000 */
[----:B------:R-:W-:Y:S02]  /*5820*/  FADD.FTZ R6, R201, R6 ;  /* 0x00000006c9067221 */ /* 0x000fe40000010000 */
[----:B------:R-:W-:Y:S02]  /*5830*/  FADD.FTZ R7, R38, R7 ;  /* 0x0000000726077221 */ /* 0x000fe40000010000 */
[----:B------:R-:W-:Y:S02]  /*5840*/  FADD.FTZ R9, R9, R4 ;  /* 0x0000000409097221 */ /* 0x000fe40000010000 */
[----:B------:R-:W-:Y:S02]  /*5850*/  FADD.FTZ R4, R230, R5 ;  /* 0x00000005e6047221 */ /* 0x000fe40000010000 */
[----:B------:R-:W-:Y:S01]  /*5860*/  FADD.FTZ R5, R200, R6 ;  /* 0x00000006c8057221 */ /* 0x000fe20000010000 */
[----:B-1----:R-:W-:Y:S01]  /*5870*/  F2FP.BF16.PACK_AB R95, R0, R2 ;  /* 0x00000002005f723e */ /* 0x002fe200000010ff */
        /* <DEDUP_REMOVED lines=9> */
[----:B------:R-:W-:Y:S01]  /*5910*/  HMMA.16816.F32.BF16 R120, R92, R110, R120 ;  /* 0x0000006e5c78723c */ /* 0x000fe20000041878 */
[----:B------:R-:W-:Y:S01]  /*5920*/  FADD.FTZ R2, R13, R6 ;  /* 0x000000060d027221 */ /* 0x000fe20000010000 */
[----:B------:R-:W-:Y:S01]  /*5930*/  STL [R1+0x8], R7 ;  /* 0x0000080701007387 */ /* 0x000fe20000100800 */
[----:B------:R-:W-:-:S03]  /*5940*/  FADD.FTZ R0, R0, R8 ;  /* 0x0000000800007221 */ /* 0x000fc60000010000 */
[----:B------:R-:W-:Y:S02]  /*5950*/  STL [R1+0x4], R4 ;  /* 0x0000040401007387 */ /* 0x000fe40000100800 */
[C---:B------:R-:W-:Y:S02]  /*5960*/  HMMA.16816.F32.BF16 R132, R92.reuse, R160, R24 ;  /* 0x000000a05c84723c */ /* 0x040fe40000041818 */
[----:B------:R1:W-:Y:S04]  /*5970*/  STL [R1+0xc], R2 ;  /* 0x00000c0201007387 */ /* 0x0003e80000100800 */
[----:B------:R2:W-:Y:S02]  /*5980*/  STL [R1+0x10], R0 ;  /* 0x0000100001007387 */ /* 0x0005e40000100800 */
[C---:B------:R-:W-:Y:S08]  /*5990*/  HMMA.16816.F32.BF16 R136, R92.reuse, R162, R136 ;  /* 0x000000a25c88723c */ /* 0x040ff00000041888 */
[C---:B------:R-:W-:Y:S08]  /*59a0*/  HMMA.16816.F32.BF16 R148, R92.reuse, R168, R148 ;  /* 0x000000a85c94723c */ /* 0x040ff00000041894 */
[----:B------:R-:W-:Y:S01]  /*59b0*/  HMMA.16816.F32.BF16 R152, R92, R170, R152 ;  /* 0x000000aa5c98723c */ /* 0x000fe20000041898 */
[----:B-1----:R-:W-:-:S07]  /*59c0*/  IADD3 R2, R3, c[0x0][0x328], RZ ;  /* 0x0000ca0003027a10 */ /* 0x002fce0007ffe0ff */
[C---:B------:R-:W-:Y:S08]  /*59d0*/  HMMA.16816.F32.BF16 R56, R92.reuse, R176, R16 ;  /* 0x000000b05c38723c */ /* 0x040ff00000041810 */
[C---:B------:R-:W-:Y:S08]  /*59e0*/  HMMA.16816.F32.BF16 R60, R92.reuse, R178, R60 ;  /* 0x000000b25c3c723c */ /* 0x040ff0000004183c */
[C---:B------:R-:W-:Y:S08]  /*59f0*/  HMMA.16816.F32.BF16 R72, R92.reuse, R180, R20 ;  /* 0x000000b45c48723c */ /* 0x040ff00000041814 */
[C---:B------:R-:W-:Y:S08]  /*5a00*/  HMMA.16816.F32.BF16 R76, R92.reuse, R182, R76 ;  /* 0x000000b65c4c723c */ /* 0x040ff0000004184c */
[C---:B------:R-:W-:Y:S08]  /*5a10*/  HMMA.16816.F32.BF16 R88, R92.reuse, R184, R28 ;  /* 0x000000b85c58723c */ /* 0x040ff0000004181c */
[----:B------:R-:W-:Y:S01]  /*5a20*/  HMMA.16816.F32.BF16 R92, R92, R186, R40 ;  /* 0x000000ba5c5c723c */ /* 0x000fe20000041828 */
[----:B------:R-:W-:Y:S07]  /*5a30*/  @!P6 BRA `(.L_x_188) ;  /* 0x000001100000e947 */ /* 0x000fee0003800000 */
[C---:B--2---:R-:W-:Y:S02]  /*5a40*/  ISETP.GT.AND P0, PT, R3.reuse, RZ, PT ;  /* 0x000000ff0300720c */ /* 0x044fe40003f04270 */
[----:B------:R-:W-:-:S11]  /*5a50*/  IADD3 R0, R3, -0x1, RZ ;  /* 0xffffffff03007810 */ /* 0x000fd60007ffe0ff */
[----:B------:R-:W-:Y:S05]  /*5a60*/  @P0 BRA `(.L_x_189) ;  /* 0x0000007000000947 */ /* 0x000fea0003800000 */
[----:B------:R-:W-:Y:S02]  /*5a70*/  IMAD.MOV.U32 R4, RZ, RZ, 0x1 ;  /* 0x00000001ff047424 */ /* 0x000fe400078e00ff */
[----:B------:R-:W-:-:S03]  /*5a80*/  IMAD.MOV R0, RZ, RZ, -R3 ;  /* 0x000000ffff007224 */ /* 0x000fc600078e0a03 */
[----:B------:R-:W-:-:S13]  /*5a90*/  ISETP.NE.AND P0, PT, R4, c[0x0][0x32c], PT ;  /* 0x0000cb0004007a0c */ /* 0x000fda0003f05270 */
[----:B------:R-:W-:-:S05]  /*5aa0*/  @P0 IMAD.HI.U32 R3, R0, c[0x0][0x330], RZ ;  /* 0x0000cc0000030a27 */ /* 0x000fca00078e00ff */
[----:B------:R-:W-:-:S04]  /*5ab0*/  @P0 SHF.R.U32.HI R0, RZ, c[0x0][0x334], R3 ;  /* 0x0000cd00ff000a19 */ /* 0x000fc80000011603 */
[----:B------:R-:W-:Y:S01]  /*5ac0*/  LOP3.LUT R0, RZ, R0, RZ, 0x33, !PT ;  /* 0x00000000ff007212 */ /* 0x000fe200078e33ff */
[----:B------:R-:W-:Y:S05]  /*5ad0*/  BRA `(.L_x_190) ;  /* 0x0000004000007947 */ /* 0x000fea0003800000 */
.L_x_189:
[----:B------:R-:W-:-:S04]  /*5ae0*/  MOV R3, 0x1 ;  /* 0x0000000100037802 */ /* 0x000fc80000000f00 */
[----:B------:R-:W-:-:S13]  /*5af0*/  ISETP.NE.AND P0, PT, R3, c[0x0][0x32c], PT ;  /* 0x0000cb0003007a0c */ /* 0x000fda0003f05270 */
[----:B------:R-:W-:-:S05]  /*5b00*/  @P0 IMAD.HI.U32 R3, R0, c[0x0][0x330], RZ ;  /* 0x0000cc0000030a27 */ /* 0x000fca00078e00ff */
[----:B------:R-:W-:Y:S02]  /*5b10*/  @P0 SHF.R.U32.HI R0, RZ, c[0x0][0x334], R3 ;  /* 0x0000cd00ff000a19 */ /* 0x000fe40000011603 */
.L_x_190:
[----:B------:R-:W-:-:S05]  /*5b20*/  MOV R3, c[0x0][0x32c] ;  /* 0x0000cb0000037a02 */ /* 0x000fca0000000f00 */
[----:B------:R-:W-:-:S05]  /*5b30*/  IMAD R0, R0, R3, c[0x0][0x32c] ;  /* 0x0000cb0000007624 */ /* 0x000fca00078e0203 */
[----:B------:R-:W-:-:S05]  /*5b40*/  IMNMX R2, R2, R0, PT ;  /* 0x0000000002027217 */ /* 0x000fca0003800200 */
.L_x_188:
[----:B--2---:R-:W-:-:S05]  /*5b50*/  IMAD.HI R2, R2, 0x2aaaaaab, RZ ;  /* 0x2aaaaaab02027827 */ /* 0x004fca00078e02ff */
[----:B------:R-:W-:-:S04]  /*5b60*/  SHF.R.U32.HI R0, RZ, 0x1f, R2 ;  /* 0x0000001fff007819 */ /* 0x000fc80000011602 */
[----:B------:R-:W-:-:S04]  /*5b70*/  LEA.HI.SX32 R2, R2, R0, 0x1d ;  /* 0x0000000002027211 */ /* 0x000fc800078feaff */
[----:B------:R-:W-:-:S04]  /*5b80*/  IMNMX R252, R242, R2, !PT ;  /* 0x00000002f2fc7217 */ /* 0x000fc80007800200 */
[----:B------:R-:W-:-:S13]  /*5b90*/  ISETP.GE.AND P0, PT, R224, R252, PT ;  /* 0x000000fce000720c */ /* 0x000fda0003f06270 */
[----:B------:R-:W-:Y:S05]  /*5ba0*/  @!P0 BRA `(.L_x_191) ;  /* 0x0000475000008947 */ /* 0x000fea0003800000 */
[----:B------:R-:W2:Y:S04]  /*5bb0*/  LDL R8, [R1+0x2c] ;  /* 0x00002c0001087983 */ /* 0x000ea80000100800 */
[----:B------:R-:W3:Y:S01]  /*5bc0*/  LDL R5, [R1+0x28] ;  /* 0x0000280001057983 */ /* 0x000ee20000100800 */
[----:B------:R-:W-:Y:S01]  /*5bd0*/  SHF.R.S32.HI R3, RZ, 0x1f, R227 ;  /* 0x0000001fff037819 */ /* 0x000fe200000114e3 */
[----:B------:R-:W-:Y:S01]  /*5be0*/  IMAD.MOV.U32 R103, RZ, RZ, R105 ;  /* 0x000000ffff677224 */ /* 0x000fe200078e0069 */
[C---:B------:R-:W-:Y:S01]  /*5bf0*/  IADD3 R6, R227.reuse, 0x20, RZ ;  /* 0x00000020e3067810 */ /* 0x040fe20007ffe0ff */
[----:B------:R-:W-:Y:S01]  /*5c00*/  IMAD.MOV.U32 R101, RZ, RZ, R106 ;  /* 0x000000ffff657224 */ /* 0x000fe200078e006a */
[C---:B------:R-:W-:Y:S01]  /*5c10*/  SHF.L.U64.HI R228, R227.reuse, 0x1, R3 ;  /* 0x00000001e3e47819 */ /* 0x040fe20000010203 */
[----:B------:R-:W-:Y:S01]  /*5c20*/  IMAD.MOV.U32 R108, RZ, RZ, R100 ;  /* 0x000000ffff6c7224 */ /* 0x000fe200078e0064 */
[C---:B------:R-:W-:Y:S01]  /*5c30*/  IADD3 R3, R227.reuse, 0x40, RZ ;  /* 0x00000040e3037810 */ /* 0x040fe20007ffe0ff */
[----:B------:R-:W-:Y:S01]  /*5c40*/  IMAD.MOV.U32 R107, RZ, RZ, R104 ;  /* 0x000000ffff6b7224 */ /* 0x000fe200078e0068 */
[C---:B------:R-:W-:Y:S01]  /*5c50*/  IADD3 R4, R227.reuse, 0x40, RZ ;  /* 0x00000040e3047810 */ /* 0x040fe20007ffe0ff */
[----:B------:R-:W-:Y:S01]  /*5c60*/  IMAD.MOV.U32 R226, RZ, RZ, R224 ;  /* 0x000000ffffe27224 */ /* 0x000fe200078e00e0 */
[----:B------:R-:W-:Y:S01]  /*5c70*/  SHF.R.S32.HI R3, RZ, 0x1f, R3 ;  /* 0x0000001fff037819 */ /* 0x000fe20000011403 */
[C---:B------:R-:W-:Y:S01]  /*5c80*/  IMAD.SHL.U32 R0, R227.reuse, 0x2, RZ ;  /* 0x00000002e3007824 */ /* 0x040fe200078e00ff */
[----:B------:R-:W-:-:S02]  /*5c90*/  IADD3 R7, R227, 0x20, RZ ;  /* 0x00000020e3077810 */ /* 0x000fc40007ffe0ff */
[----:B------:R-:W-:Y:S02]  /*5ca0*/  SHF.R.S32.HI R6, RZ, 0x1f, R6 ;  /* 0x0000001fff067819 */ /* 0x000fe40000011406 */
[----:B------:R-:W-:Y:S02]  /*5cb0*/  LEA.HI R3, R3, R4, RZ, 0x3 ;  /* 0x0000000403037211 */ /* 0x000fe400078f18ff */
[----:B------:R-:W-:Y:S02]  /*5cc0*/  LEA.HI R6, R6, R7, RZ, 0x3 ;  /* 0x0000000706067211 */ /* 0x000fe400078f18ff */
[----:B------:R-:W-:Y:S02]  /*5cd0*/  LOP3.LUT R3, R3, 0xfffffff8, RZ, 0xc0, !PT ;  /* 0xfffffff803037812 */ /* 0x000fe400078ec0ff */
[----:B------:R-:W-:-:S03]  /*5ce0*/  LOP3.LUT R6, R6, 0xfffffff8, RZ, 0xc0, !PT ;  /* 0xfffffff806067812 */ /* 0x000fc600078ec0ff */
[C---:B------:R-:W-:Y:S02]  /*5cf0*/  IMAD.SHL.U32 R232, R3.reuse, 0x2, RZ ;  /* 0x0000000203e87824 */ /* 0x040fe400078e00ff */
[C---:B------:R-:W-:Y:S01]  /*5d00*/  IMAD.SHL.U32 R230, R6.reuse, 0x2, RZ ;  /* 0x0000000206e67824 */ /* 0x040fe200078e00ff */
[----:B--2---:R-:W-:Y:S02]  /*5d10*/  SHF.L.U64.HI R229, R6, 0x1, R8 ;  /* 0x0000000106e57819 */ /* 0x004fe40000010208 */
[----:B---3--:R-:W-:Y:S02]  /*5d20*/  SHF.L.U64.HI R231, R3, 0x1, R5 ;  /* 0x0000000103e77819 */ /* 0x008fe40000010205 */
.L_x_212:
[----:B------:R-:W2:Y:S01]  /*5d30*/  LDL R0, [R1+0x14] ;  /* 0x0000140001007983 */ /* 0x000ea20000100800 */
[----:B------:R-:W-:Y:S04]  /*5d40*/  DEPBAR.LE SB0, 0x0 ;  /* 0x000080000000791a */ /* 0x000fe80000000000 */
[----:B------:R-:W-:Y:S06]  /*5d50*/  BAR.SYNC.DEFER_BLOCKING 0x0 ;  /* 0x0000000000007b1d */ /* 0x000fec0000010000 */
        /* <DEDUP_REMOVED lines=8> */
[----:B------:R1:W1:Y:S04]  /*5de0*/  LDSM.16.M88.4 R176, [R221] ;  /* 0x00000000ddb0783b */ /* 0x0002680000000200 */
[----:B------:R1:W1:Y:S01]  /*5df0*/  LDSM.16.M88.4 R180, [R220] ;  /* 0x00000000dcb4783b */ /* 0x0002620000000200 */
[----:B--2---:R-:W-:Y:S11]  /*5e00*/  ISETP.GT.AND P0, PT, R0, R226, PT ;  /* 0x000000e20000720c */ /* 0x004ff60003f04270 */
[----:B------:R-:W-:Y:S02]  /*5e10*/  @!UPT UIADD3 URZ, URZ, URZ, URZ ;  /* 0x0000003f3f3ff290 */ /* 0x000fe4000fffe03f */
[----:B------:R-:W-:-:S05]  /*5e20*/  @P0 BRA `(.L_x_192) ;  /* 0x0000039000000947 */ /* 0x000fca0003800000 */
[----:B-1-34-:R-:W-:Y:S01]  /*5e30*/  SHF.R.S32.HI R0, RZ, 0x1f, R225 ;  /* 0x0000001fff007819 */ /* 0x01afe200000114e1 */
[----:B------:R-:W-:Y:S01]  /*5e40*/  IMAD.WIDE.U32 R2, R225, c[0x0][0x208], RZ ;  /* 0x00008200e1027a25 */ /* 0x000fe200078e00ff */
[----:B------:R-:W-:Y:S01]  /*5e50*/  SHF.R.S32.HI R4, RZ, 0x1f, R222 ;  /* 0x0000001fff047819 */ /* 0x000fe200000114de */
[----:B------:R-:W1:Y:S01]  /*5e60*/  S2R R11, SR_TID.X ;  /* 0x00000000000b7919 */ /* 0x000e620000002100 */
[C---:B------:R-:W-:Y:S01]  /*5e70*/  ISETP.GE.AND P1, PT, R227.reuse, c[0x0][0x1d4], PT ;  /* 0x00007500e3007a0c */ /* 0x040fe20003f26270 */
[----:B------:R-:W-:Y:S01]  /*5e80*/  IMAD R0, R0, c[0x0][0x208], RZ ;  /* 0x0000820000007a24 */ /* 0x000fe200078e02ff */
[C---:B------:R-:W-:Y:S01]  /*5e90*/  IADD3 R13, R227.reuse, 0x20, RZ ;  /* 0x00000020e30d7810 */ /* 0x040fe20007ffe0ff */
[----:B------:R-:W-:Y:S01]  /*5ea0*/  IMAD R4, R4, c[0x0][0x218], RZ ;  /* 0x0000860004047a24 */ /* 0x000fe200078e02ff */
[----:B------:R-:W-:Y:S01]  /*5eb0*/  IADD3 R12, R227, 0x40, RZ ;  /* 0x00000040e30c7810 */ /* 0x000fe20007ffe0ff */
[----:B------:R-:W-:Y:S01]  /*5ec0*/  IMAD R0, R225, c[0x0][0x20c], R0 ;  /* 0x00008300e1007a24 */ /* 0x000fe200078e0200 */
[----:B------:R-:W-:Y:S01]  /*5ed0*/  ISETP.GE.AND P3, PT, R13, c[0x0][0x1d4], PT ;  /* 0x000075000d007a0c */ /* 0x000fe20003f66270 */
[----:B------:R-:W-:Y:S01]  /*5ee0*/  IMAD R4, R222, c[0x0][0x21c], R4 ;  /* 0x00008700de047a24 */ /* 0x000fe200078e0204 */
[----:B------:R-:W-:Y:S01]  /*5ef0*/  ISETP.GE.AND P2, PT, R12, c[0x0][0x1d4], PT ;  /* 0x000075000c007a0c */ /* 0x000fe20003f46270 */
[----:B------:R-:W-:Y:S01]  /*5f00*/  IMAD.IADD R3, R3, 0x1, R0 ;  /* 0x0000000103037824 */ /* 0x000fe200078e0200 */
[----:B------:R-:W-:Y:S01]  /*5f10*/  BSSY B0, `(.L_x_192) ;  /* 0x000002a000007945 */ /* 0x000fe20003800000 */
[----:B------:R-:W-:Y:S02]  /*5f20*/  IMAD.SHL.U32 R5, R227, 0x2, RZ ;  /* 0x00000002e3057824 */ /* 0x000fe400078e00ff */
[----:B------:R-:W-:Y:S05]  /*5f30*/  IMAD.WIDE.U32 R2, R222, c[0x0][0x218], R2 ;  /* 0x00008600de027a25 */ /* 0x000fea00078e0002 */
[----:B------:R-:W-:Y:S04]  /*5f40*/  IADD3 R0, P0, R2, UR18, RZ ;  /* 0x0000001202007c10 */ /* 0x000fe8000ff1e0ff */
[----:B------:R-:W-:Y:S02]  /*5f50*/  IADD3.X R3, R3, UR5, R4, P0, !PT ;  /* 0x0000000503037c10 */ /* 0x000fe400087fe404 */
[C---:B------:R-:W-:Y:S04]  /*5f60*/  LEA R10, P0, R0.reuse, c[0x0][0x1f8], 0x1 ;  /* 0x00007e00000a7a11 */ /* 0x040fe800078008ff */
[----:B------:R-:W-:Y:S02]  /*5f70*/  LEA.HI.X R3, R0, c[0x0][0x1fc], R3, 0x1, P0 ;  /* 0x00007f0000037a11 */ /* 0x000fe400000f0c03 */
[----:B------:R-:W2:Y:S04]  /*5f80*/  SHFL.IDX PT, R0, R10, RZ, 0x1c1f ;  /* 0x001c1fff0a007589 */ /* 0x000ea800000e0000 */
[----:B------:R-:W3:Y:S01]  /*5f90*/  SHFL.IDX PT, R2, R3, RZ, 0x1c1f ;  /* 0x001c1fff03027589 */ /* 0x000ee200000e0000 */
[----:B--2---:R-:W-:Y:S05]  /*5fa0*/  IADD3 R8, P0, R0, R5, RZ ;  /* 0x0000000500087210 */ /* 0x004fea0007f1e0ff */
[----:B---3--:R-:W-:Y:S01]  /*5fb0*/  IMAD.X R9, R2, 0x1, R228, P0 ;  /* 0x0000000102097824 */ /* 0x008fe200000e06e4 */
[----:B------:R-:W-:Y:S04]  /*5fc0*/  IADD3 R6, P0, R0, R230, RZ ;  /* 0x000000e600067210 */ /* 0x000fe80007f1e0ff */
[----:B------:R-:W-:Y:S01]  /*5fd0*/  @!PT LDS RZ, [RZ] ;  /* 0x00000000fffff984 */ /* 0x000fe20000000800 */
[----:B------:R2:W-:Y:S01]  /*5fe0*/  LDGSTS.E.BYPASS.LTC128B.128 [R223+0x1880], [R8.64], !P1 ;  /* 0x0188000008df7fae */ /* 0x0005e2000c901d48 */
[----:B------:R-:W-:Y:S01]  /*5ff0*/  IMAD.X R7, R2, 0x1, R229, P0 ;  /* 0x0000000102077824 */ /* 0x000fe200000e06e5 */
[----:B------:R-:W-:Y:S02]  /*6000*/  IADD3 R4, P0, R0, R232, RZ ;  /* 0x000000e800047210 */ /* 0x000fe40007f1e0ff */
[----:B-1----:R-:W-:Y:S02]  /*6010*/  ISETP.GT.AND P1, PT, R11, 0x3f, PT ;  /* 0x0000003f0b00780c */ /* 0x002fe40003f24270 */
[----:B------:R2:W-:Y:S01]  /*6020*/  LDGSTS.E.BYPASS.LTC128B.128 [R223+0x2480], [R6.64], !P3 ;  /* 0x0248000006df7fae */ /* 0x0005e2000d901d48 */
[----:B------:R-:W-:Y:S05]  /*6030*/  IMAD.X R5, R2, 0x1, R231, P0 ;  /* 0x0000000102057824 */ /* 0x000fea00000e06e7 */
[----:B------:R2:W-:Y:S05]  /*6040*/  LDGSTS.E.BYPASS.LTC128B.128 [R223+0x3080], [R4.64], !P2 ;  /* 0x0308000004df7fae */ /* 0x0005ea000d101d48 */
[----:B------:R-:W-:-:S05]  /*6050*/  @P1 BRA `(.L_x_193) ;  /* 0x0000015000001947 */ /* 0x000fca0003800000 */
[----:B------:R-:W-:-:S05]  /*6060*/  BRA.DIV ~URZ, `(.L_x_194) ;  /* 0x0000e9d27f007947 */ /* 0x000fca000b800000 */
[----:B--2---:R1:W2:Y:S04]  /*6070*/  SHFL.IDX PT, R4, R3, 0x1, 0x1c1f ;  /* 0x003c1f0003047f89 */ /* 0x0042a800000e0000 */
[----:B------:R1:W3:Y:S02]  /*6080*/  SHFL.IDX PT, R0, R10, 0x1, 0x1c1f ;  /* 0x003c1f000a007f89 */ /* 0x0002e400000e0000 */
.L_x_260:
[C---:B-1----:R-:W-:Y:S01]  /*6090*/  IADD3 R10, R227.reuse, 0x20, RZ ;  /* 0x00000020e30a7810 */ /* 0x042fe20007ffe0ff */
[C---:B------:R-:W-:Y:S01]  /*60a0*/  IMAD.SHL.U32 R2, R227.reuse, 0x2, RZ ;  /* 0x00000002e3027824 */ /* 0x040fe200078e00ff */
[C---:B------:R-:W-:Y:S02]  /*60b0*/  ISETP.GE.AND P3, PT, R227.reuse, c[0x0][0x1d4], PT ;  /* 0x00007500e3007a0c */ /* 0x040fe40003f66270 */
[----:B------:R-:W-:Y:S02]  /*60c0*/  ISETP.GE.AND P2, PT, R10, c[0x0][0x1d4], PT ;  /* 0x000075000a007a0c */ /* 0x000fe40003f46270 */
[----:B---3--:R-:W-:Y:S02]  /*60d0*/  IADD3 R8, P0, R0, R2, RZ ;  /* 0x0000000200087210 */ /* 0x008fe40007f1e0ff */
[----:B------:R-:W-:Y:S03]  /*60e0*/  IADD3 R5, R227, 0x40, RZ ;  /* 0x00000040e3057810 */ /* 0x000fe60007ffe0ff */
[----:B--2---:R-:W-:Y:S01]  /*60f0*/  IMAD.X R9, R4, 0x1, R228, P0 ;  /* 0x0000000104097824 */ /* 0x004fe200000e06e4 */
[----:B------:R-:W-:Y:S02]  /*6100*/  IADD3 R6, P0, R0, R230, RZ ;  /* 0x000000e600067210 */ /* 0x000fe40007f1e0ff */
[----:B------:R-:W-:Y:S02]  /*6110*/  ISETP.GE.AND P1, PT, R5, c[0x0][0x1d4], PT ;  /* 0x0000750005007a0c */ /* 0x000fe40003f26270 */
[----:B------:R-:W-:Y:S01]  /*6120*/  @!PT LDS RZ, [RZ] ;  /* 0x00000000fffff984 */ /* 0x000fe20000000800 */
[----:B------:R-:W-:Y:S01]  /*6130*/  @!PT LDS RZ, [RZ] ;  /* 0x00000000fffff984 */ /* 0x000fe20000000800 */
[----:B------:R-:W-:Y:S01]  /*6140*/  @!PT LDS RZ, [RZ] ;  /* 0x00000000fffff984 */ /* 0x000fe20000000800 */
[----:B------:R1:W-:Y:S01]  /*6150*/  LDGSTS.E.BYPASS.LTC128B.128 [R223+0x2080], [R8.64], !P3 ;  /* 0x0208000008df7fae */ /* 0x0003e2000d901d48 */
[----:B------:R-:W-:Y:S01]  /*6160*/  IMAD.X R7, R4, 0x1, R229, P0 ;  /* 0x0000000104077824 */ /* 0x000fe200000e06e5 */
[----:B------:R-:W-:Y:S04]  /*6170*/  IADD3 R2, P0, R0, R232, RZ ;  /* 0x000000e800027210 */ /* 0x000fe80007f1e0ff */
[----:B------:R1:W-:Y:S01]  /*6180*/  LDGSTS.E.BYPASS.LTC128B.128 [R223+0x2c80], [R6.64], !P2 ;  /* 0x02c8000006df7fae */ /* 0x0003e2000d101d48 */
[----:B------:R-:W-:Y:S05]  /*6190*/  IMAD.X R3, R4, 0x1, R231, P0 ;  /* 0x0000000104037824 */ /* 0x000fea00000e06e7 */
[----:B------:R1:W-:Y:S03]  /*61a0*/  LDGSTS.E.BYPASS.LTC128B.128 [R223+0x3880], [R2.64], !P1 ;  /* 0x0388000002df7fae */ /* 0x0003e6000c901d48 */
.L_x_193:
[----:B------:R-:W-:Y:S05]  /*61b0*/  BSYNC B0 ;  /* 0x0000000000007941 */ /* 0x000fea0003800000 */
.L_x_192:
[----:B-1-34-:R-:W0:Y:S01]  /*61c0*/  LDGDEPBAR ;  /* 0x00000000000079af */ /* 0x01ae220000000000 */
[----:B------:R-:W-:Y:S01]  /*61d0*/  WARPSYNC 0xffffffff ;  /* 0xffffffff00007948 */ /* 0x000fe20003800000 */
[-C--:B--2---:R-:W-:Y:S06]  /*61e0*/  HMMA.16816.F32.BF16 R4, R48, R16.reuse, RZ ;  /* 0x000000103004723c */ /* 0x084fec00000418ff */
[----:B------:R-:W2:Y:S02]  /*61f0*/  LDL R0, [R1+0x14] ;  /* 0x0000140001007983 */ /* 0x000ea40000100800 */
[C---:B------:R-:W-:Y:S02]  /*6200*/  HMMA.16816.F32.BF16 R8, R44.reuse, R16, RZ ;  /* 0x000000102c08723c */ /* 0x040fe400000418ff */
[----:B------:R-:W-:Y:S06]  /*6210*/  LDSM.16.M88.4 R184, [R211+0x8080] ;  /* 0x00808000d3b8783b */ /* 0x000fec0000000200 */
[-C--:B------:R-:W-:Y:S02]  /*6220*/  HMMA.16816.F32.BF16 R12, R44, R18.reuse, RZ ;  /* 0x000000122c0c723c */ /* 0x080fe400000418ff */
[----:B------:R-:W1:Y:S06]  /*6230*/  LDSM.16.M88.4 R188, [R208+0x4880] ;  /* 0x00488000d0bc783b */ /* 0x000e6c0000000200 */
[C---:B------:R-:W-:Y:S02]  /*6240*/  HMMA.16816.F32.BF16 R16, R48.reuse, R18, RZ ;  /* 0x000000123010723c */ /* 0x040fe400000418ff */
[----:B------:R-:W3:Y:S06]  /*6250*/  LDSM.16.M88.4 R192, [R211+0x9080] ;  /* 0x00908000d3c0783b */ /* 0x000eec0000000200 */
[-C--:B------:R-:W-:Y:S02]  /*6260*/  HMMA.16816.F32.BF16 R20, R48, R32.reuse, RZ ;  /* 0x000000203014723c */ /* 0x080fe400000418ff */
[----:B------:R-:W4:Y:S06]  /*6270*/  LDSM.16.M88.4 R196, [R208+0x4c80] ;  /* 0x004c8000d0c4783b */ /* 0x000f2c0000000200 */
[C---:B------:R-:W-:Y:S02]  /*6280*/  HMMA.16816.F32.BF16 R24, R44.reuse, R32, RZ ;  /* 0x000000202c18723c */ /* 0x040fe400000418ff */
[----:B------:R-:W-:Y:S06]  /*6290*/  LDSM.16.M88.4 R200, [R219] ;  /* 0x00000000dbc8783b */ /* 0x000fec0000000200 */
[-C--:B------:R-:W-:Y:S02]  /*62a0*/  HMMA.16816.F32.BF16 R28, R44, R34.reuse, RZ ;  /* 0x000000222c1c723c */ /* 0x080fe400000418ff */
[----:B------:R-:W-:Y:S06]  /*62b0*/  LDSM.16.M88.4 R204, [R212+0x9080] ;  /* 0x00908000d4cc783b */ /* 0x000fec0000000200 */
[C---:B------:R-:W-:Y:S08]  /*62c0*/  HMMA.16816.F32.BF16 R32, R48.reuse, R34, RZ ;  /* 0x000000223020723c */ /* 0x040ff000000418ff */
[-C--:B------:R-:W-:Y:S08]  /*62d0*/  HMMA.16816.F32.BF16 R36, R48, R160.reuse, RZ ;  /* 0x000000a03024723c */ /* 0x080ff000000418ff */
[C---:B------:R-:W-:Y:S08]  /*62e0*/  HMMA.16816.F32.BF16 R40, R44.reuse, R160, RZ ;  /* 0x000000a02c28723c */ /* 0x040ff000000418ff */
[-C--:B------:R-:W-:Y:S08]  /*62f0*/  HMMA.16816.F32.BF16 R44, R44, R162.reuse, RZ ;  /* 0x000000a22c2c723c */ /* 0x080ff000000418ff */
[----:B------:R-:W-:Y:S01]  /*6300*/  HMMA.16816.F32.BF16 R48, R48, R162, RZ ;  /* 0x000000a23030723c */ /* 0x000fe200000418ff */
[----:B------:R-:W5:Y:S07]  /*6310*/  LDSM.16.M88.4 R160, [R208+0x5080] ;  /* 0x00508000d0a0783b */ /* 0x000f6e0000000200 */
        /* <DEDUP_REMOVED lines=9> */
[----:B------:R-:W-:Y:S07]  /*63b0*/  LDSM.16.M88.4 R176, [R211+0xa080] ;  /* 0x00a08000d3b0783b */ /* 0x000fee0000000200 */
[-C--:B------:R-:W-:Y:S08]  /*63c0*/  HMMA.16816.F32.BF16 R36, R164, R180.reuse, R36 ;  /* 0x000000b4a424723c */ /* 0x080ff00000041824 */
[C---:B------:R-:W-:Y:S08]  /*63d0*/  HMMA.16816.F32.BF16 R40, R172.reuse, R180, R40 ;  /* 0x000000b4ac28723c */ /* 0x040ff00000041828 */
[-C--:B------:R-:W-:Y:S01]  /*63e0*/  HMMA.16816.F32.BF16 R44, R172, R182.reuse, R44 ;  /* 0x000000b6ac2c723c */ /* 0x080fe2000004182c */
[----:B------:R-:W-:Y:S07]  /*63f0*/  LDSM.16.M88.4 R172, [R217] ;  /* 0x00000000d9ac783b */ /* 0x000fee0000000200 */
[----:B------:R-:W-:Y:S01]  /*6400*/  HMMA.16816.F32.BF16 R48, R164, R182, R48 ;  /* 0x000000b6a430723c */ /* 0x000fe20000041830 */
[----:B------:R-:W1:Y:S08]  /*6410*/  LDSM.16.M88.4 R164, [R218] ;  /* 0x00000000daa4783b */ /* 0x000e700000000200 */
[----:B------:R-:W1:Y:S01]  /*6420*/  LDSM.16.M88.4 R180, [R208+0x5480] ;  /* 0x00548000d0b4783b */ /* 0x000e620000000200 */
[----:B--2---:R-:W-:Y:S01]  /*6430*/  ISETP.GT.AND P0, PT, R226, R0, PT ;  /* 0x00000000e200720c */ /* 0x004fe20003f04270 */
[-C--:B-1----:R-:W-:Y:S08]  /*6440*/  HMMA.16816.F32.BF16 R4, R184, R188.reuse, R4 ;  /* 0x000000bcb804723c */ /* 0x082ff00000041804 */
[C---:B---3--:R-:W-:Y:S08]  /*6450*/  HMMA.16816.F32.BF16 R8, R192.reuse, R188, R8 ;  /* 0x000000bcc008723c */ /* 0x048ff00000041808 */
[-C--:B------:R-:W-:Y:S08]  /*6460*/  HMMA.16816.F32.BF16 R12, R192, R190.reuse, R12 ;  /* 0x000000bec00c723c */ /* 0x080ff0000004180c */
[C---:B------:R-:W-:Y:S01]  /*6470*/  HMMA.16816.F32.BF16 R16, R184.reuse, R190, R16 ;  /* 0x000000beb810723c */ /* 0x040fe20000041810 */
[----:B------:R-:W-:Y:S07]  /*6480*/  LDSM.16.M88.4 R188, [R208+0x5c80] ;  /* 0x005c8000d0bc783b */ /* 0x000fee0000000200 */
[-C--:B----4-:R-:W-:Y:S08]  /*6490*/  HMMA.16816.F32.BF16 R20, R184, R196.reuse, R20 ;  /* 0x000000c4b814723c */ /* 0x090ff00000041814 */
[C---:B------:R-:W-:Y:S08]  /*64a0*/  HMMA.16816.F32.BF16 R24, R192.reuse, R196, R24 ;  /* 0x000000c4c018723c */ /* 0x040ff00000041818 */
[-C--:B------:R-:W-:Y:S08]  /*64b0*/  HMMA.16816.F32.BF16 R28, R192, R198.reuse, R28 ;  /* 0x000000c6c01c723c */ /* 0x080ff0000004181c */
[C---:B------:R-:W-:Y:S01]  /*64c0*/  HMMA.16816.F32.BF16 R32, R184.reuse, R198, R32 ;  /* 0x000000c6b820723c */ /* 0x040fe20000041820 */
[----:B------:R-:W-:Y:S07]  /*64d0*/  LDSM.16.M88.4 R196, [R216] ;  /* 0x00000000d8c4783b */ /* 0x000fee0000000200 */
[-C--:B-----5:R-:W-:Y:S08]  /*64e0*/  HMMA.16816.F32.BF16 R36, R184, R160.reuse, R36 ;  /* 0x000000a0b824723c */ /* 0x0a0ff00000041824 */
[C---:B------:R-:W-:Y:S08]  /*64f0*/  HMMA.16816.F32.BF16 R40, R192.reuse, R160, R40 ;  /* 0x000000a0c028723c */ /* 0x040ff00000041828 */
[-C--:B------:R-:W-:Y:S01]  /*6500*/  HMMA.16816.F32.BF16 R44, R192, R162.reuse, R44 ;  /* 0x000000a2c02c723c */ /* 0x080fe2000004182c */
[----:B------:R-:W-:Y:S07]  /*6510*/  LDSM.16.M88.4 R192, [R212+0xa080] ;  /* 0x00a08000d4c0783b */ /* 0x000fee0000000200 */
[----:B------:R-:W-:Y:S01]  /*6520*/  HMMA.16816.F32.BF16 R48, R184, R162, R48 ;  /* 0x000000a2b830723c */ /* 0x000fe20000041830 */
[----:B------:R-:W1:Y:S07]  /*6530*/  LDSM.16.M88.4 R160, [R211+0xb080] ;  /* 0x00b08000d3a0783b */ /* 0x000e6e0000000200 */
[-C--:B------:R-:W-:Y:S01]  /*6540*/  HMMA.16816.F32.BF16 R4, R168, R200.reuse, R4 ;  /* 0x000000c8a804723c */ /* 0x080fe20000041804 */
[----:B------:R-:W2:Y:S07]  /*6550*/  LDSM.16.M88.4 R184, [R208+0x5880] ;  /* 0x00588000d0b8783b */ /* 0x000eae0000000200 */
[C---:B------:R-:W-:Y:S08]  /*6560*/  HMMA.16816.F32.BF16 R8, R204.reuse, R200, R8 ;  /* 0x000000c8cc08723c */ /* 0x040ff00000041808 */
[-C--:B------:R-:W-:Y:S08]  /*6570*/  HMMA.16816.F32.BF16 R12, R204, R202.reuse, R12 ;  /* 0x000000cacc0c723c */ /* 0x080ff0000004180c */
[C---:B------:R-:W-:Y:S08]  /*6580*/  HMMA.16816.F32.BF16 R16, R168.reuse, R202, R16 ;  /* 0x000000caa810723c */ /* 0x040ff00000041810 */
[-C--:B------:R-:W-:Y:S08]  /*6590*/  HMMA.16816.F32.BF16 R20, R168, R164.reuse, R20 ;  /* 0x000000a4a814723c */ /* 0x080ff00000041814 */
        /* <DEDUP_REMOVED lines=8> */
[-C--:B------:R-:W-:Y:S08]  /*6620*/  HMMA.16816.F32.BF16 R4, R176, R180.reuse, R4 ;  /* 0x000000b4b004723c */ /* 0x080ff00000041804 */
[C---:B-1----:R-:W-:Y:S08]  /*6630*/  HMMA.16816.F32.BF16 R8, R160.reuse, R180, R8 ;  /* 0x000000b4a008723c */ /* 0x042ff00000041808 */
[-C--:B------:R-:W-:Y:S08]  /*6640*/  HMMA.16816.F32.BF16 R12, R160, R182.reuse, R12 ;  /* 0x000000b6a00c723c */ /* 0x080ff0000004180c */
[C---:B------:R-:W-:Y:S08]  /*6650*/  HMMA.16816.F32.BF16 R16, R176.reuse, R182, R16 ;  /* 0x000000b6b010723c */ /* 0x040ff00000041810 */
[-C--:B--2---:R-:W-:Y:S08]  /*6660*/  HMMA.16816.F32.BF16 R20, R176, R184.reuse, R20 ;  /* 0x000000b8b014723c */ /* 0x084ff00000041814 */
[C---:B------:R-:W-:Y:S08]  /*6670*/  HMMA.16816.F32.BF16 R24, R160.reuse, R184, R24 ;  /* 0x000000b8a018723c */ /* 0x040ff00000041818 */
[-C--:B------:R-:W-:Y:S08]  /*6680*/  HMMA.16816.F32.BF16 R28, R160, R186.reuse, R28 ;  /* 0x000000baa01c723c */ /* 0x080ff0000004181c */
[C---:B------:R-:W-:Y:S08]  /*6690*/  HMMA.16816.F32.BF16 R32, R176.reuse, R186, R32 ;  /* 0x000000bab020723c */ /* 0x040ff00000041820 */
[-C--:B------:R-:W-:Y:S08]  /*66a0*/  HMMA.16816.F32.BF16 R36, R176, R188.reuse, R36 ;  /* 0x000000bcb024723c */ /* 0x080ff00000041824 */
[C---:B------:R-:W-:Y:S08]  /*66b0*/  HMMA.16816.F32.BF16 R40, R160.reuse, R188, R40 ;  /* 0x000000bca028723c */ /* 0x040ff00000041828 */
[-C--:B------:R-:W-:Y:S08]  /*66c0*/  HMMA.16816.F32.BF16 R44, R160, R190.reuse, R44 ;  /* 0x000000bea02c723c */ /* 0x080ff0000004182c */
[----:B------:R-:W-:Y:S08]  /*66d0*/  HMMA.16816.F32.BF16 R48, R176, R190, R48 ;  /* 0x000000beb030723c */ /* 0x000ff00000041830 */
[-C--:B------:R-:W-:Y:S08]  /*66e0*/  HMMA.16816.F32.BF16 R4, R192, R196.reuse, R4 ;  /* 0x000000c4c004723c */ /* 0x080ff00000041804 */
        /* <DEDUP_REMOVED lines=18> */
[----:B------:R-:W-:Y:S02]  /*6810*/  FMUL.FTZ R18, R18, c[0x0][0x320] ;  /* 0x0000c80012127a20 */ /* 0x000fe40000410000 */
[----:B------:R-:W-:Y:S02]  /*6820*/  FMUL.FTZ R14, R14, c[0x0][0x320] ;  /* 0x0000c8000e0e7a20 */ /* 0x000fe40000410000 */
[----:B------:R-:W-:Y:S01]  /*6830*/  FMUL.FTZ R15, R15, c[0x0][0x320] ;  /* 0x0000c8000f0f7a20 */ /* 0x000fe20000410000 */
[----:B------:R4:W1:Y:S01]  /*6840*/  MUFU.TANH R168, R7 ;  /* 0x0000000700a87308 */ /* 0x0008620000002400 */
[----:B------:R-:W-:Y:S09]  /*6850*/  FMUL.FTZ R19, R19, c[0x0][0x320] ;  /* 0x0000c80013137a20 */ /* 0x000ff20000410000 */
[----:B------:R-:W1:Y:S10]  /*6860*/  MUFU.TANH R183, R8 ;  /* 0x0000000800b77308 */ /* 0x000e740000002400 */
[----:B------:R-:W1:Y:S01]  /*6870*/  MUFU.TANH R177, R9 ;  /* 0x0000000900b17308 */ /* 0x000e620000002400 */
[----:B----4-:R-:W4:Y:S09]  /*6880*/  LDSM.16.M88.4 R4, [R215] ;  /* 0x00000000d704783b */ /* 0x010f320000000200 */
[----:B------:R-:W1:Y:S10]  /*6890*/  MUFU.TANH R188, R10 ;  /* 0x0000000a00bc7308 */ /* 0x000e740000002400 */
[----:B------:R5:W1:Y:S10]  /*68a0*/  MUFU.TANH R185, R11 ;  /* 0x0000000b00b97308 */ /* 0x000a740000002400 */
[----:B------:R-:W1:Y:S10]  /*68b0*/  MUFU.TANH R106, R16 ;  /* 0x00000010006a7308 */ /* 0x000e740000002400 */
[----:B------:R-:W1:Y:S01]  /*68c0*/  MUFU.TANH R104, R17 ;  /* 0x0000001100687308 */ /* 0x000e620000002400 */
[----:B-----5:R-:W5:Y:S01]  /*68d0*/  LDSM.16.M88.4 R8, [R214] ;  /* 0x00000000d608783b */ /* 0x020f620000000200 */
[----:B------:R-:W-:Y:S04]  /*68e0*/  DEPBAR.LE SB0, 0x0 ;  /* 0x000080000000791a */ /* 0x000fe80000000000 */
[-C--:B----4-:R-:W-:Y:S04]  /*68f0*/  HMMA.16816.F32.BF16 R20, R192, R4.reuse, R20 ;  /* 0x00000004c014723c */ /* 0x090fe80000041814 */
[----:B------:R-:W4:Y:S01]  /*6900*/  MUFU.TANH R111, R18 ;  /* 0x00000012006f7308 */ /* 0x000f220000002400 */
[----:B------:R-:W-:Y:S03]  /*6910*/  BAR.SYNC.DEFER_BLOCKING 0x0 ;  /* 0x0000000000007b1d */ /* 0x000fe60000010000 */
[C---:B------:R-:W-:Y:S06]  /*6920*/  HMMA.16816.F32.BF16 R24, R164.reuse, R4, R24 ;  /* 0x00000004a418723c */ /* 0x040fec0000041818 */
[----:B------:R-:W1:Y:S02]  /*6930*/  MUFU.TANH R163, R12 ;  /* 0x0000000c00a37308 */ /* 0x000e640000002400 */
[-C--:B------:R-:W-:Y:S08]  /*6940*/  HMMA.16816.F32.BF16 R28, R164, R6.reuse, R28 ;  /* 0x00000006a41c723c */ /* 0x080ff0000004181c */
[----:B------:R-:W1:Y:S01]  /*6950*/  MUFU.TANH R162, R13 ;  /* 0x0000000d00a27308 */ /* 0x000e620000002400 */
[C---:B------:R-:W-:Y:S04]  /*6960*/  HMMA.16816.F32.BF16 R32, R192.reuse, R6, R32 ;  /* 0x00000006c020723c */ /* 0x040fe80000041820 */
[----:B------:R-:W-:Y:S02]  /*6970*/  FMUL.FTZ R20, R20, c[0x0][0x320] ;  /* 0x0000c80014147a20 */ /* 0x000fe40000410000 */
[----:B------:R-:W-:Y:S03]  /*6980*/  FMUL.FTZ R21, R21, c[0x0][0x320] ;  /* 0x0000c80015157a20 */ /* 0x000fe60000410000 */
[----:B------:R-:W1:Y:S03]  /*6990*/  MUFU.TANH R179, R14 ;  /* 0x0000000e00b37308 */ /* 0x000e660000002400 */
[----:B------:R-:W-:Y:S01]  /*69a0*/  FMUL.FTZ R26, R26, c[0x0][0x320] ;  /* 0x0000c8001a1a7a20 */ /* 0x000fe20000410000 */
[-C--:B-----5:R-:W-:Y:S03]  /*69b0*/  HMMA.16816.F32.BF16 R36, R192, R8.reuse, R36 ;  /* 0x00000008c024723c */ /* 0x0a0fe60000041824 */
[----:B------:R-:W-:Y:S02]  /*69c0*/  FMUL.FTZ R27, R27, c[0x0][0x320] ;  /* 0x0000c8001b1b7a20 */ /* 0x000fe40000410000 */
[----:B------:R-:W-:Y:S01]  /*69d0*/  FMUL.FTZ R28, R28, c[0x0][0x320] ;  /* 0x0000c8001c1c7a20 */ /* 0x000fe20000410000 */
[----:B------:R5:W1:Y:S01]  /*69e0*/  MUFU.TANH R102, R20 ;  /* 0x0000001400667308 */ /* 0x000a620000002400 */
[----:B------:R-:W-:Y:S01]  /*69f0*/  FMUL.FTZ R29, R29, c[0x0][0x320] ;  /* 0x0000c8001d1d7a20 */ /* 0x000fe20000410000 */
[C---:B------:R-:W-:Y:S04]  /*6a00*/  HMMA.16816.F32.BF16 R40, R164.reuse, R8, R40 ;  /* 0x00000008a428723c */ /* 0x040fe80000041828 */
[----:B------:R-:W-:Y:S02]  /*6a10*/  FMUL.FTZ R30, R30, c[0x0][0x320] ;  /* 0x0000c8001e1e7a20 */ /* 0x000fe40000410000 */
[----:B------:R-:W-:Y:S02]  /*6a20*/  FMUL.FTZ R31, R31, c[0x0][0x320] ;  /* 0x0000c8001f1f7a20 */ /* 0x000fe40000410000 */
[----:B------:R1:W1:Y:S01]  /*6a30*/  MUFU.TANH R100, R21 ;  /* 0x0000001500647308 */ /* 0x0002620000002400 */
[-C--:B------:R-:W-:Y:S03]  /*6a40*/  HMMA.16816.F32.BF16 R44, R164, R10.reuse, R44 ;  /* 0x0000000aa42c723c */ /* 0x080fe6000004182c */
[----:B------:R-:W-:Y:S02]  /*6a50*/  FMUL.FTZ R32, R32, c[0x0][0x320] ;  /* 0x0000c80020207a20 */ /* 0x000fe40000410000 */
[----:B------:R-:W-:Y:S02]  /*6a60*/  FMUL.FTZ R33, R33, c[0x0][0x320] ;  /* 0x0000c80021217a20 */ /* 0x000fe40000410000 */
[----:B------:R-:W-:Y:S01]  /*6a70*/  FMUL.FTZ R34, R34, c[0x0][0x320] ;  /* 0x0000c80022227a20 */ /* 0x000fe20000410000 */
[----:B------:R-:W-:Y:S01]  /*6a80*/  HMMA.16816.F32.BF16 R48, R192, R10, R48 ;  /* 0x0000000ac030723c */ /* 0x000fe20000041830 */
[----:B------:R2:W2:Y:S03]  /*6a90*/  MUFU.TANH R172, R26 ;  /* 0x0000001a00ac7308 */ /* 0x0004a60000002400 */
[----:B------:R-:W-:Y:S02]  /*6aa0*/  FMUL.FTZ R35, R35, c[0x0][0x320] ;  /* 0x0000c80023237a20 */ /* 0x000fe40000410000 */
[----:B-----5:R-:W-:Y:S02]  /*6ab0*/  FMUL.FTZ R20, R37, c[0x0][0x320] ;  /* 0x0000c80025147a20 */ /* 0x020fe40000410000 */
[----:B------:R-:W-:Y:S03]  /*6ac0*/  FMUL.FTZ R38, R38, c[0x0][0x320] ;  /* 0x0000c80026267a20 */ /* 0x000fe60000410000 */
[----:B------:R3:W3:Y:S01]  /*6ad0*/  MUFU.TANH R178, R15 ;  /* 0x0000000f00b27308 */ /* 0x0006e20000002400 */
[----:B------:R-:W-:Y:S02]  /*6ae0*/  FMUL.FTZ R39, R39, c[0x0][0x320] ;  /* 0x0000c80027277a20 */ /* 0x000fe40000410000 */
[----:B------:R-:W-:Y:S02]  /*6af0*/  FMUL.FTZ R42, R42, c[0x0][0x320] ;  /* 0x0000c8002a2a7a20 */ /* 0x000fe40000410000 */
[----:B-1----:R-:W-:Y:S02]  /*6b00*/  FMUL.FTZ R21, R36, c[0x0][0x320] ;  /* 0x0000c80024157a20 */ /* 0x002fe40000410000 */
[----:B------:R-:W-:Y:S02]  /*6b10*/  FMUL.FTZ R43, R43, c[0x0][0x320] ;  /* 0x0000c8002b2b7a20 */ /* 0x000fe40000410000 */
[----:B------:R-:W-:Y:S01]  /*6b20*/  FMUL.FTZ R44, R44, c[0x0][0x320] ;  /* 0x0000c8002c2c7a20 */ /* 0x000fe20000410000 */
[----:B------:R1:W1:Y:S01]  /*6b30*/  MUFU.TANH R110, R19 ;  /* 0x00000013006e7308 */ /* 0x0002620000002400 */
[----:B------:R-:W-:Y:S02]  /*6b40*/  FMUL.FTZ R45, R45, c[0x0][0x320] ;  /* 0x0000c8002d2d7a20 */ /* 0x000fe40000410000 */
[----:B------:R-:W-:Y:S02]  /*6b50*/  FMUL.FTZ R47, R47, c[0x0][0x320] ;  /* 0x0000c8002f2f7a20 */ /* 0x000fe40000410000 */
[----:B------:R-:W-:Y:S02]  /*6b60*/  FMUL.FTZ R17, R48, c[0x0][0x320] ;  /* 0x0000c80030117a20 */ /* 0x000fe40000410000 */
[----:B------:R-:W-:Y:S02]  /*6b70*/  FMUL.FTZ R16, R49, c[0x0][0x320] ;  /* 0x0000c80031107a20 */ /* 0x000fe40000410000 */
[----:B--2---:R-:W-:Y:S01]  /*6b80*/  FMUL.FTZ R26, R50, c[0x0][0x320] ;  /* 0x0000c800321a7a20 */ /* 0x004fe20000410000 */
        /* <DEDUP_REMOVED lines=15> */
[----:B------:R-:W1:Y:S10]  /*6c80*/  MUFU.TANH R30, R30 ;  /* 0x0000001e001e7308 */ /* 0x000e740000002400 */
        /* <DEDUP_REMOVED lines=9> */
[----:B------:R2:W1:Y:S10]  /*6d20*/  MUFU.TANH R29, R40 ;  /* 0x00000028001d7308 */ /* 0x0004740000002400 */
[----:B------:R2:W1:Y:S10]  /*6d30*/  MUFU.TANH R28, R41 ;  /* 0x00000029001c7308 */ /* 0x0004740000002400 */
[----:B------:R-:W1:Y:S10]  /*6d40*/  MUFU.TANH R42, R42 ;  /* 0x0000002a002a7308 */ /* 0x000e740000002400 */
[----:B------:R-:W1:Y:S10]  /*6d50*/  MUFU.TANH R43, R43 ;  /* 0x0000002b002b7308 */ /* 0x000e740000002400 */
[----:B------:R-:W1:Y:S10]  /*6d60*/  MUFU.TANH R44, R44 ;  /* 0x0000002c002c7308 */ /* 0x000e740000002400 */
[----:B------:R-:W1:Y:S10]  /*6d70*/  MUFU.TANH R45, R45 ;  /* 0x0000002d002d7308 */ /* 0x000e740000002400 */
[----:B------:R2:W1:Y:S10]  /*6d80*/  MUFU.TANH R27, R46 ;  /* 0x0000002e001b7308 */ /* 0x0004740000002400 */
[----:B------:R-:W1:Y:S10]  /*6d90*/  MUFU.TANH R47, R47 ;  /* 0x0000002f002f7308 */ /* 0x000e740000002400 */
[----:B------:R-:W1:Y:S10]  /*6da0*/  MUFU.TANH R17, R17 ;  /* 0x0000001100117308 */ /* 0x000e740000002400 */
[----:B------:R-:W1:Y:S10]  /*6db0*/  MUFU.TANH R16, R16 ;  /* 0x0000001000107308 */ /* 0x000e740000002400 */
[----:B------:R-:W1:Y:S10]  /*6dc0*/  MUFU.TANH R26, R26 ;  /* 0x0000001a001a7308 */ /* 0x000e740000002400 */
[----:B------:R-:W1:Y:S01]  /*6dd0*/  MUFU.TANH R18, R18 ;  /* 0x0000001200127308 */ /* 0x000e620000002400 */
[----:B------:R-:W-:-:S05]  /*6de0*/  @!P0 BRA `(.L_x_195) ;  /* 0x0000043000008947 */ /* 0x000fca0003800000 */
[C---:B--234-:R-:W-:Y:S01]  /*6df0*/  IADD3 R233, R227.reuse, 0x20, RZ ;  /* 0x00000020e3e97810 */ /* 0x05cfe20007ffe0ff */
[----:B------:R-:W2:Y:S01]  /*6e00*/  LDL R2, [R1+0x24] ;  /* 0x0000240001027983 */ /* 0x000ea20000100800 */
[----:B------:R-:W-:Y:S01]  /*6e10*/  ISETP.GE.AND P5, PT, R227, c[0x0][0x1d4], PT ;  /* 0x00007500e3007a0c */ /* 0x000fe20003fa6270 */
[----:B------:R-:W-:Y:S01]  /*6e20*/  IMAD.MOV.U32 R3, RZ, RZ, c[0x0][0x2b8] ;  /* 0x0000ae00ff037624 */ /* 0x000fe200078e00ff */
[----:B------:R-:W-:Y:S01]  /*6e30*/  ISETP.GE.AND P4, PT, R233, c[0x0][0x1d4], PT ;  /* 0x00007500e9007a0c */ /* 0x000fe20003f86270 */
[----:B------:R-:W3:Y:S01]  /*6e40*/  LDL R0, [R1+0x18] ;  /* 0x0000180001007983 */ /* 0x000ee20000100800 */
[----:B------:R-:W-:Y:S02]  /*6e50*/  IMAD.MOV.U32 R222, RZ, RZ, RZ ;  /* 0x000000ffffde7224 */ /* 0x000fe400078e00ff */
[----:B------:R-:W-:Y:S01]  /*6e60*/  ISETP.NE.AND P2, PT, R3, 0x1, PT ;  /* 0x000000010300780c */ /* 0x000fe20003f45270 */
[----:B------:R-:W4:Y:S02]  /*6e70*/  S2R R224, SR_TID.X ;  /* 0x0000000000e07919 */ /* 0x000f240000002100 */
[----:B----4-:R-:W-:Y:S04]  /*6e80*/  SHF.R.S32.HI R6, RZ, 0x1f, R224 ;  /* 0x0000001fff067819 */ /* 0x010fe800000114e0 */
[----:B------:R-:W-:Y:S01]  /*6e90*/  LEA.HI R6, R6, R224, RZ, 0x2 ;  /* 0x000000e006067211 */ /* 0x000fe200078f10ff */
[----:B------:R-:W-:Y:S03]  /*6ea0*/  IMAD.SHL.U32 R224, R227, 0x2, RZ ;  /* 0x00000002e3e07824 */ /* 0x000fe600078e00ff */
[----:B------:R-:W-:Y:S01]  /*6eb0*/  SHF.R.S32.HI R6, RZ, 0x2, R6 ;  /* 0x00000002ff067819 */ /* 0x000fe20000011406 */
[----:B--2---:R-:W-:Y:S01]  /*6ec0*/  IMAD R2, R226, 0x30, R2 ;  /* 0x00000030e2027824 */ /* 0x004fe200078e0202 */
[----:B---3--:R-:W-:Y:S04]  /*6ed0*/  ISETP.GT.AND P1, PT, R0, 0x2f, PT ;  /* 0x0000002f0000780c */ /* 0x008fe80003f24270 */
[----:B------:R-:W-:Y:S05]  /*6ee0*/  IADD3 R2, R2, -0x30, R0 ;  /* 0xffffffd002027810 */ /* 0x000fea0007ffe000 */
[----:B------:R-:W-:Y:S04]  /*6ef0*/  @P2 IMAD.HI.U32 R3, R2, c[0x0][0x2bc], RZ ;  /* 0x0000af0002032a27 */ /* 0x000fe800078e00ff */
[----:B------:R-:W-:Y:S01]  /*6f00*/  IMAD.MOV.U32 R0, RZ, RZ, R2 ;  /* 0x000000ffff007224 */ /* 0x000fe200078e0002 */
[----:B------:R-:W-:Y:S04]  /*6f10*/  @P2 SHF.R.U32.HI R0, RZ, c[0x0][0x2c0], R3 ;  /* 0x0000b000ff002a19 */ /* 0x000fe80000011603 */
[C---:B------:R-:W-:Y:S04]  /*6f20*/  @!P1 IADD3 R3, P0, R0.reuse, UR12, RZ ;  /* 0x0000000c00039c10 */ /* 0x040fe8000ff1e0ff */
[----:B------:R-:W-:Y:S01]  /*6f30*/  @!P1 LEA.HI.X.SX32 R5, R0, UR10, 0x1, P0 ;  /* 0x0000000a00059c11 */ /* 0x000fe200080f0eff */
[----:B------:R-:W-:Y:S01]  /*6f40*/  IMAD.MOV R0, RZ, RZ, -R0 ;  /* 0x000000ffff007224 */ /* 0x000fe200078e0a00 */
[C---:B------:R-:W-:Y:S03]  /*6f50*/  @!P1 LEA R4, P0, R3.reuse, c[0x0][0x2a0], 0x2 ;  /* 0x0000a80003049a11 */ /* 0x040fe600078010ff */
[----:B------:R-:W-:Y:S01]  /*6f60*/  IMAD R225, R0, c[0x0][0x2b8], R2 ;  /* 0x0000ae0000e17a24 */ /* 0x000fe200078e0202 */
[----:B------:R-:W-:Y:S03]  /*6f70*/  @!P1 LEA.HI.X R5, R3, c[0x0][0x2a4], R5, 0x2, P0 ;  /* 0x0000a90003059a11 */ /* 0x000fe600000f1405 */
[C---:B------:R-:W-:Y:S01]  /*6f80*/  IMAD.WIDE.U32 R2, R225.reuse, c[0x0][0x1e0], RZ ;  /* 0x00007800e1027a25 */ /* 0x040fe200078e00ff */
[----:B------:R-:W-:Y:S01]  /*6f90*/  SHF.R.S32.HI R0, RZ, 0x1f, R225 ;  /* 0x0000001fff007819 */ /* 0x000fe200000114e1 */
[----:B------:R2:W3:Y:S04]  /*6fa0*/  @!P1 LDG.E R222, [R4.64] ;  /* 0x0000000804de9981 */ /* 0x0004e8000c1e1900 */
[----:B------:R-:W-:Y:S04]  /*6fb0*/  IMAD R0, R0, c[0x0][0x1e0], RZ ;  /* 0x0000780000007a24 */ /* 0x000fe800078e02ff */
[----:B------:R-:W-:Y:S04]  /*6fc0*/  IMAD R0, R225, c[0x0][0x1e4], R0 ;  /* 0x00007900e1007a24 */ /* 0x000fe800078e0200 */
[----:B------:R-:W-:Y:S01]  /*6fd0*/  IMAD.IADD R3, R3, 0x1, R0 ;  /* 0x0000000103037824 */ /* 0x000fe200078e0200 */
[----:B--2---:R-:W-:Y:S04]  /*6fe0*/  IADD3 R5, -R6, 0x30, RZ ;  /* 0x0000003006057810 */ /* 0x004fe80007ffe1ff */
[----:B------:R-:W-:Y:S02]  /*6ff0*/  ISETP.GE.AND P1, PT, R5, 0x1, PT ;  /* 0x000000010500780c */ /* 0x000fe40003f26270 */
[----:B---3--:R-:W-:Y:S01]  /*7000*/  SHF.R.S32.HI R4, RZ, 0x1f, R222 ;  /* 0x0000001fff047819 */ /* 0x008fe200000114de */
[----:B------:R-:W-:Y:S04]  /*7010*/  IMAD.WIDE.U32 R2, R222, c[0x0][0x1f0], R2 ;  /* 0x00007c00de027a25 */ /* 0x000fe800078e0002 */
[----:B------:R-:W-:Y:S01]  /*7020*/  IMAD R4, R4, c[0x0][0x1f0], RZ ;  /* 0x00007c0004047a24 */ /* 0x000fe200078e02ff */
[----:B------:R-:W-:Y:S03]  /*7030*/  IADD3 R0, P0, R2, UR16, RZ ;  /* 0x0000001002007c10 */ /* 0x000fe6000ff1e0ff */
[----:B------:R-:W-:Y:S05]  /*7040*/  IMAD R4, R222, c[0x0][0x1f4], R4 ;  /* 0x00007d00de047a24 */ /* 0x000fea00078e0204 */
[----:B------:R-:W-:Y:S02]  /*7050*/  IADD3.X R3, R3, UR14, R4, P0, !PT ;  /* 0x0000000e03037c10 */ /* 0x000fe400087fe404 */
[C---:B------:R-:W-:Y:S04]  /*7060*/  LEA R4, P0, R0.reuse, c[0x0][0x1c8], 0x1 ;  /* 0x0000720000047a11 */ /* 0x040fe800078008ff */
[----:B------:R-:W-:Y:S02]  /*7070*/  LEA.HI.X R3, R0, c[0x0][0x1cc], R3, 0x1, P0 ;  /* 0x0000730000037a11 */ /* 0x000fe400000f0c03 */
[----:B------:R-:W2:Y:S04]  /*7080*/  SHFL.IDX PT, R0, R4, RZ, 0x1c1f ;  /* 0x001c1fff04007589 */ /* 0x000ea800000e0000 */
[----:B------:R-:W3:Y:S01]  /*7090*/  SHFL.IDX PT, R2, R3, RZ, 0x1c1f ;  /* 0x001c1fff03027589 */ /* 0x000ee200000e0000 */
[----:B--2---:R-:W-:Y:S05]  /*70a0*/  @P1 IADD3 R14, P0, R0, R224, RZ ;  /* 0x000000e0000e1210 */ /* 0x004fea0007f1e0ff */
[--C-:B---3--:R-:W-:Y:S01]  /*70b0*/  @P1 IMAD.X R15, R2, 0x1, R228.reuse, P0 ;  /* 0x00000001020f1824 */ /* 0x108fe200000e06e4 */
[----:B------:R-:W-:Y:S04]  /*70c0*/  @P1 IADD3 R12, P0, R0, R230, RZ ;  /* 0x000000e6000c1210 */ /* 0x000fe80007f1e0ff */
[----:B------:R-:W-:Y:S01]  /*70d0*/  @!PT LDS RZ, [RZ] ;  /* 0x00000000fffff984 */ /* 0x000fe20000000800 */
[----:B------:R2:W-:Y:S01]  /*70e0*/  @P1 LDGSTS.E.BYPASS.LTC128B.128 [R223+0x3c80], [R14.64], !P5 ;  /* 0x03c800000edf1fae */ /* 0x0005e2000e901d48 */
[----:B------:R-:W-:Y:S01]  /*70f0*/  @P1 IMAD.X R13, R2, 0x1, R229, P0 ;  /* 0x00000001020d1824 */ /* 0x000fe200000e06e5 */
[----:B------:R-:W-:Y:S02]  /*7100*/  @P1 IADD3 R10, P0, R0, R232, RZ ;  /* 0x000000e8000a1210 */ /* 0x000fe40007f1e0ff */
[----:B------:R-:W3:Y:S03]  /*7110*/  SHFL.IDX PT, R0, R4, 0x1, 0x1c1f ;  /* 0x003c1f0004007f89 */ /* 0x000ee600000e0000 */
[----:B------:R-:W-:Y:S01]  /*7120*/  @P1 IMAD.X R11, R2, 0x1, R231, P0 ;  /* 0x00000001020b1824 */ /* 0x000fe200000e06e7 */
[----:B------:R2:W-:Y:S01]  /*7130*/  @P1 LDGSTS.E.BYPASS.LTC128B.128 [R223+0x4880], [R12.64], !P4 ;  /* 0x048800000cdf1fae */ /* 0x0005e2000e101d48 */
[----:B------:R-:W-:Y:S03]  /*7140*/  ISETP.GE.AND P0, PT, R5, 0x21, PT ;  /* 0x000000210500780c */ /* 0x000fe60003f06270 */
[----:B------:R-:W4:Y:S10]  /*7150*/  SHFL.IDX PT, R2, R3, 0x1, 0x1c1f ;  /* 0x003c1f0003027f89 */ /* 0x000f3400000e0000 */
[----:B---3--:R-:W-:Y:S02]  /*7160*/  @P0 IADD3 R8, P2, R0, R224, RZ ;  /* 0x000000e000080210 */ /* 0x008fe40007f5e0ff */
[----:B------:R-:W-:Y:S04]  /*7170*/  IADD3 R224, R227, 0x40, RZ ;  /* 0x00000040e3e07810 */ /* 0x000fe80007ffe0ff */
[----:B------:R-:W-:Y:S01]  /*7180*/  ISETP.GE.AND P3, PT, R224, c[0x0][0x1d4], PT ;  /* 0x00007500e0007a0c */ /* 0x000fe20003f66270 */
[----:B----4-:R-:W-:Y:S01]  /*7190*/  @P0 IMAD.X R9, R2, 0x1, R228, P2 ;  /* 0x0000000102090824 */ /* 0x010fe200010e06e4 */
[----:B------:R-:W-:Y:S05]  /*71a0*/  @P0 IADD3 R6, P2, R0, R230, RZ ;  /* 0x000000e600060210 */ /* 0x000fea0007f5e0ff */
[----:B------:R-:W-:Y:S01]  /*71b0*/  @P0 IMAD.X R7, R2, 0x1, R229, P2 ;  /* 0x0000000102070824 */ /* 0x000fe200010e06e5 */
[----:B------:R-:W-:Y:S05]  /*71c0*/  @P0 IADD3 R4, P2, R0, R232, RZ ;  /* 0x000000e800040210 */ /* 0x000fea0007f5e0ff */
[----:B------:R2:W-:Y:S01]  /*71d0*/  @P1 LDGSTS.E.BYPASS.LTC128B.128 [R223+0x5480], [R10.64], !P3 ;  /* 0x054800000adf1fae */ /* 0x0005e2000d901d48 */
[----:B------:R-:W-:Y:S03]  /*71e0*/  @P0 IMAD.X R5, R2, 0x1, R231, P2 ;  /* 0x0000000102050824 */ /* 0x000fe600010e06e7 */
[----:B------:R2:W-:Y:S04]  /*71f0*/  @P0 LDGSTS.E.BYPASS.LTC128B.128 [R223+0x4480], [R8.64], !P5 ;  /* 0x0448000008df0fae */ /* 0x0005e8000e901d48 */
[----:B------:R2:W-:Y:S04]  /*7200*/  @P0 LDGSTS.E.BYPASS.LTC128B.128 [R223+0x5080], [R6.64], !P4 ;  /* 0x0508000006df0fae */ /* 0x0005e8000e101d48 */
[----:B------:R2:W-:Y:S02]  /*7210*/  @P0 LDGSTS.E.BYPASS.LTC128B.128 [R223+0x5c80], [R4.64], !P3 ;  /* 0x05c8000004df0fae */ /* 0x0005e4000d901d48 */
.L_x_195:
[----:B--234-:R-:W-:Y:S01]  /*7220*/  MOV R49, 0x1 ;  /* 0x0000000100317802 */ /* 0x01cfe20000000f00 */
[----:B------:R-:W2:Y:S01]  /*7230*/  LDL R2, [R1+0x1c] ;  /* 0x00001c0001027983 */ /* 0x000ea20000100800 */
[----:B------:R-:W-:Y:S02]  /*7240*/  IMAD.MOV.U32 R0, RZ, RZ, c[0x0][0x2c4] ;  /* 0x0000b100ff007624 */ /* 0x000fe400078e00ff */
[----:B------:R-:W-:Y:S01]  /*7250*/  IMAD.MOV.U32 R37, RZ, RZ, c[0x0][0x2ac] ;  /* 0x0000ab00ff257624 */ /* 0x000fe200078e00ff */
[----:B------:R-:W3:Y:S02]  /*7260*/  LDL R36, [R1] ;  /* 0x0000000001247983 */ /* 0x000ee40000100800 */
[----:B------:R-:W-:Y:S02]  /*7270*/  ISETP.NE.AND P0, PT, R0, 0x1, PT ;  /* 0x000000010000780c */ /* 0x000fe40003f05270 */
[----:B------:R-:W0:Y:S11]  /*7280*/  LDGDEPBAR ;  /* 0x00000000000079af */ /* 0x000e360000000000 */
[----:B--2---:R-:W-:Y:S04]  /*7290*/  @P0 IMAD.HI.U32 R0, R2, c[0x0][0x2c8], RZ ;  /* 0x0000b20002000a27 */ /* 0x004fe800078e00ff */
[----:B------:R-:W-:Y:S01]  /*72a0*/  IMAD.MOV.U32 R5, RZ, RZ, R2 ;  /* 0x000000ffff057224 */ /* 0x000fe200078e0002 */
[----:B------:R-:W-:Y:S01]  /*72b0*/  @P0 SHF.R.U32.HI R5, RZ, c[0x0][0x2cc], R0 ;  /* 0x0000b300ff050a19 */ /* 0x000fe20000011600 */
[----:B------:R-:W-:Y:S01]  /*72c0*/  IMAD R0, R226, -0x30, RZ ;  /* 0xffffffd0e2007824 */ /* 0x000fe200078e02ff */
[----:B------:R-:W-:Y:S03]  /*72d0*/  ISETP.LE.AND P0, PT, R49, c[0x0][0x32c], PT ;  /* 0x0000cb0031007a0c */ /* 0x000fe60003f03270 */
[----:B------:R-:W2:Y:S01]  /*72e0*/  SHFL.IDX PT, R4, R5, RZ, 0x1c1f ;  /* 0x001c1fff05047589 */ /* 0x000ea200000e0000 */
[----:B---3--:R-:W-:Y:S05]  /*72f0*/  IADD3 R7, -R36, 0x1, R0 ;  /* 0x0000000124077810 */ /* 0x008fea0007ffe100 */
[----:B------:R-:W-:Y:S05]  /*7300*/  IMAD R7, R37, c[0x0][0x1d0], R7 ;  /* 0x0000740025077a24 */ /* 0x000fea00078e0207 */
[----:B------:R-:W-:Y:S04]  /*7310*/  IADD3 R7, R7, -c[0x0][0x168], RZ ;  /* 0x80005a0007077a10 */ /* 0x000fe80007ffe0ff */
[C---:B------:R-:W-:Y:S02]  /*7320*/  IADD3 R6, R7.reuse, c[0x0][0x328], RZ ;  /* 0x0000ca0007067a10 */ /* 0x040fe40007ffe0ff */
[----:B------:R-:W-:Y:S04]  /*7330*/  IADD3 R7, R7, UR4, RZ ;  /* 0x0000000407077c10 */ /* 0x000fe8000fffe0ff */
[----:B--2---:R-:W-:Y:S01]  /*7340*/  IADD3 R2, R4, R7, RZ ;  /* 0x0000000704027210 */ /* 0x004fe20007ffe0ff */
[----:B------:R-:W-:Y:S01]  /*7350*/  IMAD.IADD R3, R6, 0x1, R4 ;  /* 0x0000000106037824 */ /* 0x000fe200078e0204 */
[----:B------:R-:W-:-:S05]  /*7360*/  @!P0 BRA `(.L_x_196) ;  /* 0x0000019000008947 */ /* 0x000fca0003800000 */
[----:B------:R-:W-:Y:S01]  /*7370*/  IMAD R4, R37, c[0x0][0x1d0], R4 ;  /* 0x0000740025047a24 */ /* 0x000fe200078e0204 */
[----:B------:R-:W-:Y:S04]  /*7380*/  BSSY B0, `(.L_x_197) ;  /* 0x0000012000007945 */ /* 0x000fe80003800000 */
[----:B------:R-:W-:Y:S04]  /*7390*/  IADD3 R4, R4, -c[0x0][0x168], RZ ;  /* 0x80005a0004047a10 */ /* 0x000fe80007ffe0ff */
[----:B------:R-:W-:Y:S11]  /*73a0*/  ISETP.GT.AND P0, PT, R4, -0x1, PT ;  /* 0xffffffff0400780c */ /* 0x000ff60003f04270 */
[----:B------:R-:W-:Y:S02]  /*73b0*/  @!UPT UIADD3 URZ, URZ, URZ, URZ ;  /* 0x0000003f3f3ff290 */ /* 0x000fe4000fffe03f */
[----:B------:R-:W-:-:S05]  /*73c0*/  @P0 BRA `(.L_x_198) ;  /* 0x0000008000000947 */ /* 0x000fca0003800000 */
[----:B------:R-:W-:Y:S01]  /*73d0*/  LOP3.LUT R4, RZ, R4, RZ, 0x33, !PT ;  /* 0x00000004ff047212 */ /* 0x000fe200078e33ff */
[----:B------:R-:W-:Y:S05]  /*73e0*/  IMAD.MOV.U32 R8, RZ, RZ, 0x1 ;  /* 0x00000001ff087424 */ /* 0x000fea00078e00ff */
[----:B------:R-:W-:Y:S11]  /*73f0*/  ISETP.NE.AND P0, PT, R8, c[0x0][0x32c], PT ;  /* 0x0000cb0008007a0c */ /* 0x000ff60003f05270 */
[----:B------:R-:W-:Y:S02]  /*7400*/  @!UPT UIADD3 URZ, URZ, URZ, URZ ;  /* 0x0000003f3f3ff290 */ /* 0x000fe4000fffe03f */
[----:B------:R-:W-:Y:S05]  /*7410*/  @P0 IMAD.HI.U32 R8, R4, c[0x0][0x330], RZ ;  /* 0x0000cc0004080a27 */ /* 0x000fea00078e00ff */
[----:B------:R-:W-:Y:S04]  /*7420*/  @P0 SHF.R.U32.HI R4, RZ, c[0x0][0x334], R8 ;  /* 0x0000cd00ff040a19 */ /* 0x000fe80000011608 */
[----:B------:R-:W-:Y:S01]  /*7430*/  LOP3.LUT R4, RZ, R4, RZ, 0x33, !PT ;  /* 0x00000004ff047212 */ /* 0x000fe200078e33ff */
[----:B------:R-:W-:-:S05]  /*7440*/  BRA `(.L_x_199) ;  /* 0x0000005000007947 */ /* 0x000fca0003800000 */
.L_x_198:
[----:B------:R-:W-:Y:S04]  /*7450*/  MOV R8, 0x1 ;  /* 0x0000000100087802 */ /* 0x000fe80000000f00 */
[----:B------:R-:W-:Y:S11]  /*7460*/  ISETP.NE.AND P0, PT, R8, c[0x0][0x32c], PT ;  /* 0x0000cb0008007a0c */ /* 0x000ff60003f05270 */
[----:B------:R-:W-:Y:S02]  /*7470*/  @!UPT UIADD3 URZ, URZ, URZ, URZ ;  /* 0x0000003f3f3ff290 */ /* 0x000fe4000fffe03f */
[----:B------:R-:W-:Y:S05]  /*7480*/  @P0 IMAD.HI.U32 R8, R4, c[0x0][0x330], RZ ;  /* 0x0000cc0004080a27 */ /* 0x000fea00078e00ff */
[----:B------:R-:W-:Y:S02]  /*7490*/  @P0 SHF.R.U32.HI R4, RZ, c[0x0][0x334], R8 ;  /* 0x0000cd00ff040a19 */ /* 0x000fe40000011608 */
.L_x_199:
[----:B------:R-:W-:Y:S05]  /*74a0*/  BSYNC B0 ;  /* 0x0000000000007941 */ /* 0x000fea0003800000 */
.L_x_197:
[----:B------:R-:W-:Y:S04]  /*74b0*/  IMAD.IADD R8, R0, 0x1, -R36 ;  /* 0x0000000100087824 */ /* 0x000fe800078e0a24 */
[----:B------:R-:W-:Y:S05]  /*74c0*/  IMAD R4, R4, c[0x0][0x32c], R8 ;  /* 0x0000cb0004047a24 */ /* 0x000fea00078e0208 */
[----:B------:R-:W-:Y:S02]  /*74d0*/  IADD3 R8, R4, c[0x0][0x32c], RZ ;  /* 0x0000cb0004087a10 */ /* 0x000fe40007ffe0ff */
[----:B------:R-:W-:Y:S02]  /*74e0*/  IMNMX R2, R2, R4, !PT ;  /* 0x0000000402027217 */ /* 0x000fe40007800200 */
[----:B------:R-:W-:Y:S02]  /*74f0*/  IMNMX R3, R3, R8, PT ;  /* 0x0000000803037217 */ /* 0x000fe40003800200 */
.L_x_196:
[C---:B------:R-:W-:Y:S01]  /*7500*/  ISETP.GE.AND P0, PT, R0.reuse, 0x1, PT ;  /* 0x000000010000780c */ /* 0x040fe20003f06270 */
[----:B------:R-:W2:Y:S01]  /*7510*/  SHFL.IDX PT, R4, R5, 0x1, 0x1c1f ;  /* 0x003c1f0005047f89 */ /* 0x000ea200000e0000 */
[----:B------:R-:W-:Y:S02]  /*7520*/  ISETP.GE.AND P1, PT, R0, 0x2, PT ;  /* 0x000000020000780c */ /* 0x000fe40003f26270 */
[----:B------:R-:W-:Y:S02]  /*7530*/  P2R R13, PR, RZ, 0x1 ;  /* 0x00000001ff0d7803 */ /* 0x000fe40000000000 */
[----:B------:R-:W-:Y:S02]  /*7540*/  ISETP.GT.AND P0, PT, R2, RZ, !P0 ;  /* 0x000000ff0200720c */ /* 0x000fe40004704270 */
[----:B------:R-:W-:Y:S02]  /*7550*/  P2R R12, PR, RZ, 0x2 ;  /* 0x00000002ff0c7803 */ /* 0x000fe40000000000 */
[----:B------:R-:W-:Y:S02]  /*7560*/  ISETP.LT.OR P0, PT, R3, 0x1, P0 ;  /* 0x000000010300780c */ /* 0x000fe40000701670 */
[----:B------:R-:W-:Y:S02]  /*7570*/  ISETP.GE.AND P6, PT, R0, 0x12, PT ;  /* 0x000000120000780c */ /* 0x000fe40003fc6270 */
[----:B-1----:R-:W-:Y:S02]  /*7580*/  FSEL R19, R161, -INF , !P0 ;  /* 0xff800000a1137808 */ /* 0x002fe40004000000 */
[----:B------:R-:W-:Y:S02]  /*7590*/  ISETP.GT.AND P0, PT, R2, 0x1, !P1 ;  /* 0x000000010200780c */ /* 0x000fe40004f04270 */
[----:B------:R-:W-:Y:S02]  /*75a0*/  ISETP.GE.AND P1, PT, R0, 0x9, PT ;  /* 0x000000090000780c */ /* 0x000fe40003f26270 */
[C---:B------:R-:W-:Y:S02]  /*75b0*/  ISETP.LT.OR P0, PT, R3.reuse, 0x2, P0 ;  /* 0x000000020300780c */ /* 0x040fe40000701670 */
[----:B------:R-:W-:Y:S02]  /*75c0*/  P2R R11, PR, RZ, 0x2 ;  /* 0x00000002ff0b7803 */ /* 0x000fe40000000000 */
[----:B------:R-:W-:Y:S02]  /*75d0*/  FSEL R23, R160, -INF , !P0 ;  /* 0xff800000a0177808 */ /* 0x000fe40004000000 */
[----:B------:R-:W-:Y:S02]  /*75e0*/  ISETP.GT.AND P0, PT, R2, 0x8, !P1 ;  /* 0x000000080200780c */ /* 0x000fe40004f04270 */
[----:B------:R-:W-:Y:S02]  /*75f0*/  ISETP.GE.AND P1, PT, R0, 0xa, PT ;  /* 0x0000000a0000780c */ /* 0x000fe40003f26270 */
[C---:B------:R-:W-:Y:S02]  /*7600*/  ISETP.LT.OR P0, PT, R3.reuse, 0x9, P0 ;  /* 0x000000090300780c */ /* 0x040fe40000701670 */
[----:B------:R-:W-:Y:S02]  /*7610*/  P2R R10, PR, RZ, 0x2 ;  /* 0x00000002ff0a7803 */ /* 0x000fe40000000000 */
[----:B------:R-:W-:Y:S02]  /*7620*/  FSEL R24, R106, -INF , !P0 ;  /* 0xff8000006a187808 */ /* 0x000fe40004000000 */
[----:B------:R-:W-:Y:S02]  /*7630*/  ISETP.GT.AND P0, PT, R2, 0x9, !P1 ;  /* 0x000000090200780c */ /* 0x000fe40004f04270 */
[C---:B------:R-:W-:Y:S02]  /*7640*/  ISETP.GE.AND P1, PT, R0.reuse, 0x11, PT ;  /* 0x000000110000780c */ /* 0x040fe40003f26270 */
[C---:B------:R-:W-:Y:S02]  /*7650*/  ISETP.LT.OR P0, PT, R3.reuse, 0xa, P0 ;  /* 0x0000000a0300780c */ /* 0x040fe40000701670 */
[----:B------:R-:W-:Y:S02]  /*7660*/  ISETP.GE.AND P5, PT, R0, 0x19, PT ;  /* 0x000000190000780c */ /* 0x000fe40003fa6270 */
[----:B------:R-:W-:Y:S02]  /*7670*/  FSEL R25, R104, -INF , !P0 ;  /* 0xff80000068197808 */ /* 0x000fe40004000000 */
[----:B------:R-:W-:Y:S02]  /*7680*/  ISETP.GT.AND P0, PT, R2, 0x10, !P1 ;  /* 0x000000100200780c */ /* 0x000fe40004f04270 */
[C---:B------:R-:W-:Y:S02]  /*7690*/  ISETP.GE.AND P4, PT, R0.reuse, 0x1a, PT ;  /* 0x0000001a0000780c */ /* 0x040fe40003f86270 */
[C---:B------:R-:W-:Y:S02]  /*76a0*/  ISETP.LT.OR P0, PT, R3.reuse, 0x11, P0 ;  /* 0x000000110300780c */ /* 0x040fe40000701670 */
[----:B------:R-:W-:Y:S02]  /*76b0*/  ISETP.GE.AND P3, PT, R0, 0x21, PT ;  /* 0x000000210000780c */ /* 0x000fe40003f66270 */
[----:B------:R-:W-:Y:S02]  /*76c0*/  FSEL R40, R102, -INF , !P0 ;  /* 0xff80000066287808 */ /* 0x000fe40004000000 */
[----:B------:R-:W-:Y:S02]  /*76d0*/  ISETP.GT.AND P0, PT, R2, 0x11, !P6 ;  /* 0x000000110200780c */ /* 0x000fe40007704270 */
[----:B------:R-:W-:Y:S02]  /*76e0*/  ISETP.GE.AND P2, PT, R0, 0x22, PT ;  /* 0x000000220000780c */ /* 0x000fe40003f46270 */
[C---:B------:R-:W-:Y:S02]  /*76f0*/  ISETP.LT.OR P0, PT, R3.reuse, 0x12, P0 ;  /* 0x000000120300780c */ /* 0x040fe40000701670 */
[----:B------:R-:W-:Y:S02]  /*7700*/  P2R R9, PR, RZ, 0x2 ;  /* 0x00000002ff097803 */ /* 0x000fe40000000000 */
[----:B------:R-:W-:Y:S02]  /*7710*/  FSEL R41, R100, -INF , !P0 ;  /* 0xff80000064297808 */ /* 0x000fe40004000000 */
[----:B------:R-:W-:Y:S02]  /*7720*/  ISETP.GT.AND P0, PT, R2, 0x18, !P5 ;  /* 0x000000180200780c */ /* 0x000fe40006f04270 */
[----:B------:R-:W-:Y:S02]  /*7730*/  ISETP.GE.AND P1, PT, R0, 0x29, PT ;  /* 0x000000290000780c */ /* 0x000fe40003f26270 */
[C---:B------:R-:W-:Y:S04]  /*7740*/  ISETP.LT.OR P0, PT, R3.reuse, 0x19, P0 ;  /* 0x000000190300780c */ /* 0x040fe80000701670 */
[----:B------:R-:W-:Y:S02]  /*7750*/  FSEL R166, R32, -INF , !P0 ;  /* 0xff80000020a67808 */ /* 0x000fe40004000000 */
[C---:B------:R-:W-:Y:S04]  /*7760*/  ISETP.GT.AND P0, PT, R2.reuse, 0x19, !P4 ;  /* 0x000000190200780c */ /* 0x040fe80006704270 */
[----:B------:R-:W-:Y:S04]  /*7770*/  ISETP.LT.OR P0, PT, R3, 0x1a, P0 ;  /* 0x0000001a0300780c */ /* 0x000fe80000701670 */
[----:B------:R-:W-:Y:S02]  /*7780*/  FSEL R167, R33, -INF , !P0 ;  /* 0xff80000021a77808 */ /* 0x000fe40004000000 */
[C---:B------:R-:W-:Y:S04]  /*7790*/  ISETP.GT.AND P0, PT, R2.reuse, 0x20, !P3 ;  /* 0x000000200200780c */ /* 0x040fe80005f04270 */
[----:B------:R-:W-:Y:S04]  /*77a0*/  ISETP.LT.OR P0, PT, R3, 0x21, P0 ;  /* 0x000000210300780c */ /* 0x000fe80000701670 */
[----:B------:R-:W-:Y:S02]  /*77b0*/  FSEL R182, R21, -INF , !P0 ;  /* 0xff80000015b67808 */ /* 0x000fe40004000000 */
[----:B------:R-:W-:Y:S04]  /*77c0*/  ISETP.GT.AND P0, PT, R2, 0x21, !P2 ;  /* 0x000000210200780c */ /* 0x000fe80005704270 */
[C---:B------:R-:W-:Y:S04]  /*77d0*/  ISETP.LT.OR P0, PT, R3.reuse, 0x22, P0 ;  /* 0x000000220300780c */ /* 0x040fe80000701670 */
[----:B------:R-:W-:Y:S02]  /*77e0*/  FSEL R184, R20, -INF , !P0 ;  /* 0xff80000014b87808 */ /* 0x000fe40004000000 */
[----:B------:R-:W-:Y:S04]  /*77f0*/  ISETP.GT.AND P0, PT, R2, 0x28, !P1 ;  /* 0x000000280200780c */ /* 0x000fe80004f04270 */
[----:B------:R-:W-:Y:S04]  /*7800*/  ISETP.LT.OR P0, PT, R3, 0x29, P0 ;  /* 0x000000290300780c */ /* 0x000fe80000701670 */
[----:B------:R-:W-:Y:S02]  /*7810*/  FSEL R193, R17, -INF , !P0 ;  /* 0xff80000011c17808 */ /* 0x000fe40004000000 */
[----:B------:R-:W-:Y:S04]  /*7820*/  ISETP.GE.AND P0, PT, R0, 0x2a, PT ;  /* 0x0000002a0000780c */ /* 0x000fe80003f06270 */
[----:B------:R-:W-:Y:S02]  /*7830*/  P2R R8, PR, RZ, 0x1 ;  /* 0x00000001ff087803 */ /* 0x000fe40000000000 */
[----:B------:R-:W-:Y:S01]  /*7840*/  ISETP.GT.AND P0, PT, R2, 0x29, !P0 ;  /* 0x000000290200780c */ /* 0x000fe20004704270 */
[--C-:B--2---:R-:W-:Y:S03]  /*7850*/  IMAD.IADD R2, R7, 0x1, R4.reuse ;  /* 0x0000000107027824 */ /* 0x104fe600078e0204 */
[----:B------:R-:W-:Y:S01]  /*7860*/  ISETP.LT.OR P0, PT, R3, 0x2a, P0 ;  /* 0x0000002a0300780c */ /* 0x000fe20000701670 */
[----:B------:R-:W-:Y:S03]  /*7870*/  IMAD.IADD R3, R6, 0x1, R4 ;  /* 0x0000000106037824 */ /* 0x000fe600078e0204 */
[----:B------:R-:W-:Y:S02]  /*7880*/  FSEL R194, R16, -INF , !P0 ;  /* 0xff80000010c27808 */ /* 0x000fe40004000000 */
[----:B------:R-:W-:Y:S11]  /*7890*/  ISETP.LE.AND P0, PT, R49, c[0x0][0x32c], PT ;  /* 0x0000cb0031007a0c */ /* 0x000ff60003f03270 */
[----:B------:R-:W-:Y:S02]  /*78a0*/  @!UPT UIADD3 URZ, URZ, URZ, URZ ;  /* 0x0000003f3f3ff290 */ /* 0x000fe4000fffe03f */
        /* <DEDUP_REMOVED lines=15> */
.L_x_202:
[----:B------:R-:W-:Y:S04]  /*79a0*/  MOV R14, 0x1 ;  /* 0x00000001000e7802 */ /* 0x000fe80000000f00 */
[----:B------:R-:W-:Y:S11]  /*79b0*/  ISETP.NE.AND P0, PT, R14, c[0x0][0x32c], PT ;  /* 0x0000cb000e007a0c */ /* 0x000ff60003f05270 */
[----:B------:R-:W-:Y:S02]  /*79c0*/  @!UPT UIADD3 URZ, URZ, URZ, URZ ;  /* 0x0000003f3f3ff290 */ /* 0x000fe4000fffe03f */
[----:B------:R-:W-:Y:S05]  /*79d0*/  @P0 IMAD.HI.U32 R14, R4, c[0x0][0x330], RZ ;  /* 0x0000cc00040e0a27 */ /* 0x000fea00078e00ff */
[----:B------:R-:W-:Y:S02]  /*79e0*/  @P0 SHF.R.U32.HI R4, RZ, c[0x0][0x334], R14 ;  /* 0x0000cd00ff040a19 */ /* 0x000fe4000001160e */
.L_x_203:
[----:B------:R-:W-:Y:S05]  /*79f0*/  BSYNC B0 ;  /* 0x0000000000007941 */ /* 0x000fea0003800000 */
.L_x_201:
[----:B------:R-:W-:Y:S04]  /*7a00*/  IMAD.IADD R14, R0, 0x1, -R36 ;  /* 0x00000001000e7824 */ /* 0x000fe800078e0a24 */
[----:B------:R-:W-:Y:S05]  /*7a10*/  IMAD R4, R4, c[0x0][0x32c], R14 ;  /* 0x0000cb0004047a24 */ /* 0x000fea00078e020e */
[----:B------:R-:W-:Y:S02]  /*7a20*/  IADD3 R14, R4, c[0x0][0x32c], RZ ;  /* 0x0000cb00040e7a10 */ /* 0x000fe40007ffe0ff */
[----:B------:R-:W-:Y:S02]  /*7a30*/  IMNMX R2, R2, R4, !PT ;  /* 0x0000000402027217 */ /* 0x000fe40007800200 */
[----:B------:R-:W-:Y:S02]  /*7a40*/  IMNMX R3, R3, R14, PT ;  /* 0x0000000e03037217 */ /* 0x000fe40003800200 */
.L_x_200:
[----:B------:R-:W-:Y:S01]  /*7a50*/  ISETP.NE.AND P0, PT, R12, RZ, PT ;  /* 0x000000ff0c00720c */ /* 0x000fe20003f05270 */
[----:B------:R-:W1:Y:S03]  /*7a60*/  SHFL.IDX PT, R4, R5, 0x2, 0x1c1f ;  /* 0x005c1f0005047f89 */ /* 0x000e6600000e0000 */
[----:B------:R-:W-:Y:S04]  /*7a70*/  ISETP.GT.AND P0, PT, R2, 0x1, !P0 ;  /* 0x000000010200780c */ /* 0x000fe80004704270 */
[----:B------:R-:W-:Y:S04]  /*7a80*/  ISETP.LT.OR P0, PT, R3, 0x2, P0 ;  /* 0x000000020300780c */ /* 0x000fe80000701670 */
[----:B------:R-:W-:Y:S02]  /*7a90*/  FSEL R20, R168, -INF , !P0 ;  /* 0xff800000a8147808 */ /* 0x000fe40004000000 */
[----:B------:R-:W-:Y:S04]  /*7aa0*/  ISETP.NE.AND P0, PT, R11, RZ, PT ;  /* 0x000000ff0b00720c */ /* 0x000fe80003f05270 */
        /* <DEDUP_REMOVED lines=27> */
[----:B------:R-:W-:Y:S04]  /*7c60*/  ISETP.LT.OR P0, PT, R3, 0x29, P0 ;  /* 0x000000290300780c */ /* 0x000fe80000701670 */
[----:B------:R-:W-:Y:S02]  /*7c70*/  FSEL R189, R26, -INF , !P0 ;  /* 0xff8000001abd7808 */ /* 0x000fe40004000000 */
[----:B------:R-:W-:Y:S04]  /*7c80*/  ISETP.NE.AND P0, PT, R13, RZ, PT ;  /* 0x000000ff0d00720c */ /* 0x000fe80003f05270 */
[----:B------:R-:W-:Y:S04]  /*7c90*/  ISETP.GT.AND P0, PT, R2, RZ, !P0 ;  /* 0x000000ff0200720c */ /* 0x000fe80004704270 */
[----:B------:R-:W-:Y:S04]  /*7ca0*/  ISETP.LT.OR P0, PT, R3, 0x1, P0 ;  /* 0x000000010300780c */ /* 0x000fe80000701670 */
[----:B------:R-:W-:Y:S02]  /*7cb0*/  FSEL R16, R176, -INF , !P0 ;  /* 0xff800000b0107808 */ /* 0x000fe40004000000 */
[----:B------:R-:W-:Y:S04]  /*7cc0*/  ISETP.NE.AND P0, PT, R8, RZ, PT ;  /* 0x000000ff0800720c */ /* 0x000fe80003f05270 */
[----:B------:R-:W-:Y:S01]  /*7cd0*/  ISETP.GT.AND P0, PT, R2, 0x29, !P0 ;  /* 0x000000290200780c */ /* 0x000fe20004704270 */
[--C-:B-1----:R-:W-:Y:S03]  /*7ce0*/  IMAD.IADD R2, R7, 0x1, R4.reuse ;  /* 0x0000000107027824 */ /* 0x102fe600078e0204 */
        /* <DEDUP_REMOVED lines=20> */
.L_x_206:
[----:B------:R-:W-:Y:S04]  /*7e30*/  MOV R14, 0x1 ;  /* 0x00000001000e7802 */ /* 0x000fe80000000f00 */
[----:B------:R-:W-:Y:S11]  /*7e40*/  ISETP.NE.AND P0, PT, R14, c[0x0][0x32c], PT ;  /* 0x0000cb000e007a0c */ /* 0x000ff60003f05270 */
[----:B------:R-:W-:Y:S02]  /*7e50*/  @!UPT UIADD3 URZ, URZ, URZ, URZ ;  /* 0x0000003f3f3ff290 */ /* 0x000fe4000fffe03f */
[----:B------:R-:W-:Y:S05]  /*7e60*/  @P0 IMAD.HI.U32 R14, R4, c[0x0][0x330], RZ ;  /* 0x0000cc00040e0a27 */ /* 0x000fea00078e00ff */
[----:B------:R-:W-:Y:S02]  /*7e70*/  @P0 SHF.R.U32.HI R4, RZ, c[0x0][0x334], R14 ;  /* 0x0000cd00ff040a19 */ /* 0x000fe4000001160e */
.L_x_207:
[----:B------:R-:W-:Y:S05]  /*7e80*/  BSYNC B0 ;  /* 0x0000000000007941 */ /* 0x000fea0003800000 */
.L_x_205:
[----:B------:R-:W-:Y:S04]  /*7e90*/  IMAD.IADD R14, R0, 0x1, -R36 ;  /* 0x00000001000e7824 */ /* 0x000fe800078e0a24 */
[----:B------:R-:W-:Y:S05]  /*7ea0*/  IMAD R4, R4, c[0x0][0x32c], R14 ;  /* 0x0000cb0004047a24 */ /* 0x000fea00078e020e */
[----:B------:R-:W-:Y:S02]  /*7eb0*/  IADD3 R14, R4, c[0x0][0x32c], RZ ;  /* 0x0000cb00040e7a10 */ /* 0x000fe40007ffe0ff */
[----:B------:R-:W-:Y:S02]  /*7ec0*/  IMNMX R2, R2, R4, !PT ;  /* 0x0000000402027217 */ /* 0x000fe40007800200 */
[----:B------:R-:W-:Y:S02]  /*7ed0*/  IMNMX R3, R3, R14, PT ;  /* 0x0000000e03037217 */ /* 0x000fe40003800200 */
.L_x_204:
[----:B------:R-:W-:Y:S01]  /*7ee0*/  ISETP.NE.AND P0, PT, R12, RZ, PT ;  /* 0x000000ff0c00720c */ /* 0x000fe20003f05270 */
[----:B------:R-:W1:Y:S03]  /*7ef0*/  SHFL.IDX PT, R4, R5, 0x3, 0x1c1f ;  /* 0x007c1f0005047f89 */ /* 0x000e6600000e0000 */
[C---:B------:R-:W-:Y:S04]  /*7f00*/  ISETP.GT.AND P0, PT, R2.reuse, 0x1, !P0 ;  /* 0x000000010200780c */ /* 0x040fe80004704270 */
        /* <DEDUP_REMOVED lines=59> */
.L_x_210:
[----:B------:R-:W-:Y:S04]  /*82c0*/  MOV R5, 0x1 ;  /* 0x0000000100057802 */ /* 0x000fe80000000f00 */
[----:B------:R-:W-:Y:S11]  /*82d0*/  ISETP.NE.AND P0, PT, R5, c[0x0][0x32c], PT ;  /* 0x0000cb0005007a0c */ /* 0x000ff60003f05270 */
[----:B------:R-:W-:Y:S02]  /*82e0*/  @!UPT UIADD3 URZ, URZ, URZ, URZ ;  /* 0x0000003f3f3ff290 */ /* 0x000fe4000fffe03f */
[----:B------:R-:W-:Y:S05]  /*82f0*/  @P0 IMAD.HI.U32 R5, R4, c[0x0][0x330], RZ ;  /* 0x0000cc0004050a27 */ /* 0x000fea00078e00ff */
[----:B------:R-:W-:Y:S02]  /*8300*/  @P0 SHF.R.U32.HI R4, RZ, c[0x0][0x334], R5 ;  /* 0x0000cd00ff040a19 */ /* 0x000fe40000011605 */
.L_x_211:
[----:B------:R-:W-:Y:S05]  /*8310*/  BSYNC B0 ;  /* 0x0000000000007941 */ /* 0x000fea0003800000 */
.L_x_209:
[----:B------:R-:W-:Y:S04]  /*8320*/  IMAD.IADD R0, R0, 0x1, -R36 ;  /* 0x0000000100007824 */ /* 0x000fe800078e0a24 */
[----:B------:R-:W-:Y:S05]  /*8330*/  IMAD R4, R4, c[0x0][0x32c], R0 ;  /* 0x0000cb0004047a24 */ /* 0x000fea00078e0200 */
[----:B------:R-:W-:Y:S02]  /*8340*/  IADD3 R0, R4, c[0x0][0x32c], RZ ;  /* 0x0000cb0004007a10 */ /* 0x000fe40007ffe0ff */
[----:B------:R-:W-:Y:S02]  /*8350*/  IMNMX R2, R2, R4, !PT ;  /* 0x0000000402027217 */ /* 0x000fe40007800200 */
[----:B------:R-:W-:Y:S02]  /*8360*/  IMNMX R3, R3, R0, PT ;  /* 0x0000000003037217 */ /* 0x000fe40003800200 */
.L_x_208:
[----:B------:R-:W-:Y:S01]  /*8370*/  FMNMX.FTZ R106, R19, R101, !PT ;  /* 0x00000065136a7209 */ /* 0x000fe20007810000 */
[----:B------:R-:W-:Y:S01]  /*8380*/  LDSM.16.MT88.4 R36, [R210+0x1880] ;  /* 0x00188000d224783b */ /* 0x000fe20000004200 */
        /* <DEDUP_REMOVED lines=25> */
[----:B------:R-:W-:Y:S02]  /*8520*/  ISETP.NE.AND P0, PT, R13, RZ, PT ;  /* 0x000000ff0d00720c */ /* 0x000fe40003f05270 */
[----:B------:R-:W-:Y:S02]  /*8530*/  FMNMX.FTZ R104, R15, R104, !PT ;  /* 0x000000680f687209 */ /* 0x000fe40007810000 */
[----:B------:R-:W-:Y:S02]  /*8540*/  ISETP.GT.AND P0, PT, R2, RZ, !P0 ;  /* 0x000000ff0200720c */ /* 0x000fe40004704270 */
[----:B------:R-:W-:Y:S02]  /*8550*/  FMNMX.FTZ R104, R17, R104, !PT ;  /* 0x0000006811687209 */ /* 0x000fe40007810000 */
[----:B------:R-:W-:Y:S02]  /*8560*/  ISETP.LT.OR P0, PT, R3, 0x1, P0 ;  /* 0x000000010300780c */ /* 0x000fe40000701670 */
[----:B------:R-:W-:Y:S02]  /*8570*/  FMNMX.FTZ R104, R18, R104, !PT ;  /* 0x0000006812687209 */ /* 0x000fe40007810000 */
[----:B------:R-:W-:Y:S02]  /*8580*/  FSEL R13, R188, -INF , !P0 ;  /* 0xff800000bc0d7808 */ /* 0x000fe40004000000 */
[----:B------:R-:W-:Y:S02]  /*8590*/  FMNMX.FTZ R104, R169, R104, !PT ;  /* 0x00000068a9687209 */ /* 0x000fe40007810000 */
[----:B------:R-:W-:Y:S02]  /*85a0*/  ISETP.NE.AND P0, PT, R12, RZ, PT ;  /* 0x000000ff0c00720c */ /* 0x000fe40003f05270 */
[----:B------:R-:W-:Y:S02]  /*85b0*/  FMNMX.FTZ R104, R171, R104, !PT ;  /* 0x00000068ab687209 */ /* 0x000fe40007810000 */
[----:B------:R-:W-:Y:S02]  /*85c0*/  ISETP.GT.AND P0, PT, R2, 0x1, !P0 ;  /* 0x000000010200780c */ /* 0x000fe40004704270 */
[----:B------:R-:W-:Y:S02]  /*85d0*/  FMNMX.FTZ R104, R173, R104, !PT ;  /* 0x00000068ad687209 */ /* 0x000fe40007810000 */
[----:B-1----:R-:W-:Y:S02]  /*85e0*/  FMNMX.FTZ R106, R106, R0, !PT ;  /* 0x000000006a6a7209 */ /* 0x002fe40007810000 */
[----:B------:R-:W-:Y:S02]  /*85f0*/  FMNMX.FTZ R104, R175, R104, !PT ;  /* 0x00000068af687209 */ /* 0x000fe40007810000 */
[----:B------:R-:W-:Y:S01]  /*8600*/  ISETP.LT.OR P0, PT, R3, 0x2, P0 ;  /* 0x000000020300780c */ /* 0x000fe20000701670 */
[----:B------:R-:W1:Y:S01]  /*8610*/  SHFL.BFLY PT, R0, R106, 0x1, 0x1f ;  /* 0x0c201f006a007f89 */ /* 0x000e6200000e0000 */
[----:B------:R-:W-:Y:S02]  /*8620*/  FMNMX.FTZ R104, R186, R104, !PT ;  /* 0x00000068ba687209 */ /* 0x000fe40007810000 */
[----:B------:R-:W-:Y:S02]  /*8630*/  FSEL R12, R185, -INF , !P0 ;  /* 0xff800000b90c7808 */ /* 0x000fe40004000000 */
[----:B------:R-:W-:Y:S02]  /*8640*/  FMNMX.FTZ R104, R187, R104, !PT ;  /* 0x00000068bb687209 */ /* 0x000fe40007810000 */
[----:B------:R-:W-:Y:S02]  /*8650*/  ISETP.NE.AND P0, PT, R11, RZ, PT ;  /* 0x000000ff0b00720c */ /* 0x000fe40003f05270 */
[----:B------:R-:W-:Y:S02]  /*8660*/  FMNMX.FTZ R104, R190, R104, !PT ;  /* 0x00000068be687209 */ /* 0x000fe40007810000 */
[----:B------:R-:W-:Y:S02]  /*8670*/  ISETP.GT.AND P0, PT, R2, 0x8, !P0 ;  /* 0x000000080200780c */ /* 0x000fe40004704270 */
[----:B------:R-:W-:Y:S02]  /*8680*/  FMNMX.FTZ R104, R192, R104, !PT ;  /* 0x00000068c0687209 */ /* 0x000fe40007810000 */
[----:B------:R-:W-:Y:S04]  /*8690*/  ISETP.LT.OR P0, PT, R3, 0x9, P0 ;  /* 0x000000090300780c */ /* 0x000fe80000701670 */
[----:B------:R-:W-:Y:S02]  /*86a0*/  FSEL R11, R179, -INF , !P0 ;  /* 0xff800000b30b7808 */ /* 0x000fe40004000000 */
[----:B------:R-:W-:Y:S02]  /*86b0*/  ISETP.NE.AND P0, PT, R10, RZ, PT ;  /* 0x000000ff0a00720c */ /* 0x000fe40003f05270 */
[----:B-1----:R-:W-:Y:S02]  /*86c0*/  FMNMX.FTZ R106, R106, R0, !PT ;  /* 0x000000006a6a7209 */ /* 0x002fe40007810000 */
[----:B------:R-:W1:Y:S01]  /*86d0*/  SHFL.BFLY PT, R0, R105, 0x2, 0x1f ;  /* 0x0c401f0069007f89 */ /* 0x000e6200000e0000 */
[----:B------:R-:W-:Y:S02]  /*86e0*/  ISETP.GT.AND P0, PT, R2, 0x9, !P0 ;  /* 0x000000090200780c */ /* 0x000fe40004704270 */
[----:B------:R-:W-:Y:S02]  /*86f0*/  FMUL.FTZ R110, R106, c[0x0][0x2d0] ;  /* 0x0000b4006a6e7a20 */ /* 0x000fe40000410000 */
[----:B------:R-:W-:Y:S04]  /*8700*/  ISETP.LT.OR P0, PT, R3, 0xa, P0 ;  /* 0x0000000a0300780c */ /* 0x000fe80000701670 */
[----:B------:R-:W-:Y:S02]  /*8710*/  FSEL R10, R178, -INF , !P0 ;  /* 0xff800000b20a7808 */ /* 0x000fe40004000000 */
[----:B------:R-:W-:Y:S04]  /*8720*/  ISETP.NE.AND P0, PT, R9, RZ, PT ;  /* 0x000000ff0900720c */ /* 0x000fe80003f05270 */
[----:B------:R-:W-:Y:S04]  /*8730*/  ISETP.GT.AND P0, PT, R2, 0x10, !P0 ;  /* 0x000000100200780c */ /* 0x000fe80004704270 */
[----:B------:R-:W-:Y:S04]  /*8740*/  ISETP.LT.OR P0, PT, R3, 0x11, P0 ;  /* 0x000000110300780c */ /* 0x000fe80000701670 */
[----:B------:R-:W-:Y:S02]  /*8750*/  FSEL R172, R172, -INF , !P0 ;  /* 0xff800000acac7808 */ /* 0x000fe40004000000 */
[----:B-1----:R-:W-:Y:S02]  /*8760*/  FMNMX.FTZ R105, R105, R0, !PT ;  /* 0x0000000069697209 */ /* 0x002fe40007810000 */
[----:B------:R-:W-:Y:S02]  /*8770*/  ISETP.GT.AND P0, PT, R2, 0x11, !P6 ;  /* 0x000000110200780c */ /* 0x000fe40007704270 */
[----:B------:R-:W-:Y:S01]  /*8780*/  ISETP.NE.AND P6, PT, R8, RZ, PT ;  /* 0x000000ff0800720c */ /* 0x000fe20003fc5270 */
[----:B------:R-:W1:Y:S01]  /*8790*/  SHFL.BFLY PT, R0, R105, 0x1, 0x1f ;  /* 0x0c201f0069007f89 */ /* 0x000e6200000e0000 */
[C---:B------:R-:W-:Y:S04]  /*87a0*/  ISETP.LT.OR P0, PT, R3.reuse, 0x12, P0 ;  /* 0x000000120300780c */ /* 0x040fe80000701670 */
[----:B------:R-:W-:Y:S02]  /*87b0*/  FSEL R174, R174, -INF , !P0 ;  /* 0xff800000aeae7808 */ /* 0x000fe40004000000 */
[----:B------:R-:W-:Y:S04]  /*87c0*/  ISETP.GT.AND P0, PT, R2, 0x18, !P5 ;  /* 0x000000180200780c */ /* 0x000fe80006f04270 */
[C---:B------:R-:W-:Y:S04]  /*87d0*/  ISETP.LT.OR P0, PT, R3.reuse, 0x19, P0 ;  /* 0x000000190300780c */ /* 0x040fe80000701670 */
[----:B------:R-:W-:Y:S02]  /*87e0*/  FSEL R178, R30, -INF , !P0 ;  /* 0xff8000001eb27808 */ /* 0x000fe40004000000 */
[C---:B------:R-:W-:Y:S04]  /*87f0*/  ISETP.GT.AND P0, PT, R2.reuse, 0x19, !P4 ;  /* 0x000000190200780c */ /* 0x040fe80006704270 */
[----:B------:R-:W-:Y:S02]  /*8800*/  ISETP.LT.OR P0, PT, R3, 0x1a, P0 ;  /* 0x0000001a0300780c */ /* 0x000fe40000701670 */
[----:B-1----:R-:W-:Y:S02]  /*8810*/  FMNMX.FTZ R105, R105, R0, !PT ;  /* 0x0000000069697209 */ /* 0x002fe40007810000 */
[----:B------:R-:W1:Y:S01]  /*8820*/  SHFL.BFLY PT, R0, R104, 0x2, 0x1f ;  /* 0x0c401f0068007f89 */ /* 0x000e6200000e0000 */
[----:B------:R-:W-:Y:S02]  /*8830*/  FSEL R179, R31, -INF , !P0 ;  /* 0xff8000001fb37808 */ /* 0x000fe40004000000 */
[----:B------:R-:W-:Y:S01]  /*8840*/  ISETP.GT.AND P0, PT, R2, 0x20, !P3 ;  /* 0x000000200200780c */ /* 0x000fe20005f04270 */
[----:B------:R-:W-:Y:S03]  /*8850*/  FMUL.FTZ R111, R105, c[0x0][0x2d0] ;  /* 0x0000b400696f7a20 */ /* 0x000fe60000410000 */
[C---:B------:R-:W-:Y:S04]  /*8860*/  ISETP.LT.OR P0, PT, R3.reuse, 0x21, P0 ;  /* 0x000000210300780c */ /* 0x040fe80000701670 */
[----:B------:R-:W-:Y:S02]  /*8870*/  FSEL R183, R42, -INF , !P0 ;  /* 0xff8000002ab77808 */ /* 0x000fe40004000000 */
[C---:B------:R-:W-:Y:S04]  /*8880*/  ISETP.GT.AND P0, PT, R2.reuse, 0x21, !P2 ;  /* 0x000000210200780c */ /* 0x040fe80005704270 */
[----:B------:R-:W-:Y:S04]  /*8890*/  ISETP.LT.OR P0, PT, R3, 0x22, P0 ;  /* 0x000000220300780c */ /* 0x000fe80000701670 */
[----:B------:R-:W-:Y:S02]  /*88a0*/  FSEL R185, R43, -INF , !P0 ;  /* 0xff8000002bb97808 */ /* 0x000fe40004000000 */
[----:B------:R-:W-:Y:S02]  /*88b0*/  ISETP.GT.AND P0, PT, R2, 0x28, !P1 ;  /* 0x000000280200780c */ /* 0x000fe40004f04270 */
[----:B-1----:R-:W-:Y:S02]  /*88c0*/  FMNMX.FTZ R104, R104, R0, !PT ;  /* 0x0000000068687209 */ /* 0x002fe40007810000 */
[----:B------:R-:W-:Y:S03]  /*88d0*/  ISETP.LT.OR P0, PT, R3, 0x29, P0 ;  /* 0x000000290300780c */ /* 0x000fe60000701670 */
[----:B------:R-:W1:Y:S01]  /*88e0*/  SHFL.BFLY PT, R0, R104, 0x1, 0x1f ;  /* 0x0c201f0068007f89 */ /* 0x000e6200000e0000 */
[----:B------:R-:W-:Y:S02]  /*88f0*/  FSEL R188, R27, -INF , !P0 ;  /* 0xff8000001bbc7808 */ /* 0x000fe40004000000 */
[----:B------:R-:W-:Y:S04]  /*8900*/  ISETP.GT.AND P0, PT, R2, 0x29, !P6 ;  /* 0x000000290200780c */ /* 0x000fe80007704270 */
[----:B------:R-:W-:Y:S04]  /*8910*/  ISETP.LT.OR P0, PT, R3, 0x2a, P0 ;  /* 0x0000002a0300780c */ /* 0x000fe80000701670 */
[----:B------:R-:W-:Y:S02]  /*8920*/  FSEL R109, R47, -INF , !P0 ;  /* 0xff8000002f6d7808 */ /* 0x000fe40004000000 */
[----:B------:R-:W-:Y:S04]  /*8930*/  FSETP.NEU.FTZ.AND P0, PT, R106, -INF , PT ;  /* 0xff8000006a00780b */ /* 0x000fe80003f1d000 */
[----:B------:R-:W-:Y:S02]  /*8940*/  FSEL R110, R110, RZ, P0 ;  /* 0x000000ff6e6e7208 */ /* 0x000fe40000000000 */
[----:B------:R-:W-:Y:S02]  /*8950*/  FSEL R3, R106, RZ, P0 ;  /* 0x000000ff6a037208 */ /* 0x000fe40000000000 */
[----:B------:R-:W-:Y:S01]  /*8960*/  FSETP.NEU.FTZ.AND P0, PT, R105, -INF , PT ;  /* 0xff8000006900780b */ /* 0x000fe20003f1d000 */
[--C-:B------:R-:W-:Y:S01]  /*8970*/  FFMA.FTZ R6, R24, c[0x0][0x2d0], -R110.reuse ;  /* 0x0000b40018067a23 */ /* 0x100fe2000001086e */
[----:B-1----:R-:W-:Y:S01]  /*8980*/  FMNMX.FTZ R104, R104, R0, !PT ;  /* 0x0000000068687209 */ /* 0x002fe20007810000 */
[----:B------:R-:W-:Y:S01]  /*8990*/  FFMA.FTZ R7, R23, c[0x0][0x2d0], -R110 ;  /* 0x0000b40017077a23 */ /* 0x000fe2000001086e */
[----:B------:R-:W-:Y:S01]  /*89a0*/  FMNMX.FTZ R0, R13, R108, !PT ;  /* 0x0000006c0d007209 */ /* 0x000fe20007810000 */
[----:B------:R1:W-:Y:S01]  /*89b0*/  MUFU.EX2 R250, R6 ;  /* 0x0000000600fa7308 */ /* 0x0003e20000000800 */
[----:B------:R-:W-:Y:S01]  /*89c0*/  FSEL R111, R111, RZ, P0 ;  /* 0x000000ff6f6f7208 */ /* 0x000fe20000000000 */
[----:B------:R-:W-:Y:S01]  /*89d0*/  FMUL.FTZ R164, R104, c[0x0][0x2d0] ;  /* 0x0000b40068a47a20 */ /* 0x000fe20000410000 */
[----:B------:R-:W-:Y:S02]  /*89e0*/  FMNMX.FTZ R0, R12, R0, !PT ;  /* 0x000000000c007209 */ /* 0x000fe40007810000 */
[----:B------:R-:W-:Y:S02]  /*89f0*/  FSEL R4, R105, RZ, P0 ;  /* 0x000000ff69047208 */ /* 0x000fe40000000000 */
[----:B------:R-:W-:Y:S02]  /*8a00*/  FMNMX.FTZ R0, R11, R0, !PT ;  /* 0x000000000b007209 */ /* 0x000fe40007810000 */
[----:B------:R-:W-:Y:S01]  /*8a10*/  FSETP.NEU.FTZ.AND P0, PT, R104, -INF , PT ;  /* 0xff8000006800780b */ /* 0x000fe20003f1d000 */
[----:B------:R-:W-:Y:S01]  /*8a20*/  MUFU.EX2 R249, R7 ;  /* 0x0000000700f97308 */ /* 0x000fe20000000800 */
[----:B------:R-:W-:Y:S02]  /*8a30*/  FMNMX.FTZ R0, R10, R0, !PT ;  /* 0x000000000a007209 */ /* 0x000fe40007810000 */
[----:B------:R-:W-:Y:S02]  /*8a40*/  FSEL R164, R164, RZ, P0 ;  /* 0x000000ffa4a47208 */ /* 0x000fe40000000000 */
[----:B------:R-:W-:Y:S02]  /*8a50*/  FMNMX.FTZ R0, R172, R0, !PT ;  /* 0x00000000ac007209 */ /* 0x000fe40007810000 */
[----:B------:R-:W-:Y:S02]  /*8a60*/  FSEL R5, R104, RZ, P0 ;  /* 0x000000ff68057208 */ /* 0x000fe40000000000 */
[----:B------:R-:W-:Y:S04]  /*8a70*/  FMNMX.FTZ R0, R174, R0, !PT ;  /* 0x00000000ae007209 */ /* 0x000fe80007810000 */
[----:B------:R-:W-:Y:S01]  /*8a80*/  FMNMX.FTZ R0, R178, R0, !PT ;  /* 0x00000000b2007209 */ /* 0x000fe20007810000 */
[----:B-1----:R-:W-:Y:S03]  /*8a90*/  FFMA.FTZ R6, R17, c[0x0][0x2d0], -R164 ;  /* 0x0000b40011067a23 */ /* 0x002fe600000108a4 */
[----:B------:R-:W-:Y:S01]  /*8aa0*/  FMNMX.FTZ R0, R179, R0, !PT ;  /* 0x00000000b3007209 */ /* 0x000fe20007810000 */
[----:B------:R1:W-:Y:S03]  /*8ab0*/  MUFU.EX2 R242, R6 ;  /* 0x0000000600f27308 */ /* 0x0003e60000000800 */
[----:B------:R-:W-:Y:S04]  /*8ac0*/  FMNMX.FTZ R0, R183, R0, !PT ;  /* 0x00000000b7007209 */ /* 0x000fe80007810000 */
[----:B------:R-:W-:Y:S04]  /*8ad0*/  FMNMX.FTZ R0, R185, R0, !PT ;  /* 0x00000000b9007209 */ /* 0x000fe80007810000 */
[----:B------:R-:W-:Y:S04]  /*8ae0*/  FMNMX.FTZ R0, R188, R0, !PT ;  /* 0x00000000bc007209 */ /* 0x000fe80007810000 */
[----:B------:R-:W-:Y:S05]  /*8af0*/  FMNMX.FTZ R0, R109, R0, !PT ;  /* 0x000000006d007209 */ /* 0x000fea0007810000 */
[----:B------:R-:W2:Y:S02]  /*8b00*/  SHFL.BFLY PT, R2, R0, 0x2, 0x1f ;  /* 0x0c401f0000027f89 */ /* 0x000ea400000e0000 */
[----:B--2---:R-:W-:Y:S06]  /*8b10*/  FMNMX.FTZ R0, R0, R2, !PT ;  /* 0x0000000200007209 */ /* 0x004fec0007810000 */
[----:B------:R-:W2:Y:S02]  /*8b20*/  SHFL.BFLY PT, R2, R0, 0x1, 0x1f ;  /* 0x0c201f0000027f89 */ /* 0x000ea400000e0000 */
[----:B--2---:R-:W-:Y:S01]  /*8b30*/  FMNMX.FTZ R102, R0, R2, !PT ;  /* 0x0000000200667209 */ /* 0x004fe20007810000 */
[--C-:B------:R-:W-:Y:S03]  /*8b40*/  FFMA.FTZ R0, R19, c[0x0][0x2d0], -R110.reuse ;  /* 0x0000b40013007a23 */ /* 0x100fe6000001086e */
[C---:B------:R-:W-:Y:S01]  /*8b50*/  FSETP.NEU.FTZ.AND P0, PT, R102.reuse, -INF , PT ;  /* 0xff8000006600780b */ /* 0x040fe20003f1d000 */
[----:B------:R2:W3:Y:S01]  /*8b60*/  MUFU.EX2 R248, R0 ;  /* 0x0000000000f87308 */ /* 0x0004e20000000800 */
[C---:B------:R-:W-:Y:S02]  /*8b70*/  FMUL.FTZ R165, R102.reuse, c[0x0][0x2d0] ;  /* 0x0000b40066a57a20 */ /* 0x040fe40000410000 */
[----:B------:R-:W-:Y:S03]  /*8b80*/  FSEL R2, R102, RZ, P0 ;  /* 0x000000ff66027208 */ /* 0x000fe60000000000 */
[----:B------:R-:W-:Y:S02]  /*8b90*/  FSEL R165, R165, RZ, P0 ;  /* 0x000000ffa5a57208 */ /* 0x000fe40000000000 */
[----:B------:R-:W-:Y:S03]  /*8ba0*/  ISETP.GT.AND P0, PT, R226, R252, PT ;  /* 0x000000fce200720c */ /* 0x000fe60003f04270 */
[----:B-1----:R-:W-:Y:S04]  /*8bb0*/  FFMA.FTZ R6, R11, c[0x0][0x2d0], -R165 ;  /* 0x0000b4000b067a23 */ /* 0x002fe800000108a5 */
[----:B------:R-:W-:Y:S01]  /*8bc0*/  MUFU.EX2 R238, R6 ;  /* 0x0000000600ee7308 */ /* 0x000fe20000000800 */
[----:B--2---:R-:W-:Y:S01]  /*8bd0*/  FFMA.FTZ R0, R25, c[0x0][0x2d0], -R110 ;  /* 0x0000b40019007a23 */ /* 0x004fe2000001086e */
[----:B---3--:R-:W-:Y:S08]  /*8be0*/  F2FP.BF16.PACK_AB R160, R249, R248 ;  /* 0x000000f8f9a0723e */ /* 0x008ff000000010ff */
[----:B------:R1:W2:Y:S02]  /*8bf0*/  MUFU.EX2 R251, R0 ;  /* 0x0000000000fb7308 */ /* 0x0002a40000000800 */
[--C-:B-1----:R-:W-:Y:S01]  /*8c00*/  FFMA.FTZ R0, R16, c[0x0][0x2d0], -R111.reuse ;  /* 0x0000b40010007a23 */ /* 0x102fe2000001086f */
[----:B--2---:R-:W-:Y:S07]  /*8c10*/  F2FP.BF16.PACK_AB R162, R251, R250 ;  /* 0x000000fafba2723e */ /* 0x004fee00000010ff */
[----:B------:R1:W-:Y:S02]  /*8c20*/  MUFU.EX2 R244, R0 ;  /* 0x0000000000f47308 */ /* 0x0003e40000000800 */
[--C-:B-1----:R-:W-:Y:S08]  /*8c30*/  FFMA.FTZ R0, R20, c[0x0][0x2d0], -R111.reuse ;  /* 0x0000b40014007a23 */ /* 0x102ff0000001086f */
[----:B------:R1:W2:Y:S02]  /*8c40*/  MUFU.EX2 R245, R0 ;  /* 0x0000000000f57308 */ /* 0x0002a40000000800 */
[--C-:B-1----:R-:W-:Y:S01]  /*8c50*/  FFMA.FTZ R0, R21, c[0x0][0x2d0], -R111.reuse ;  /* 0x0000b40015007a23 */ /* 0x102fe2000001086f */
[----:B--2---:R-:W-:Y:S07]  /*8c60*/  F2FP.BF16.PACK_AB R161, R245, R244 ;  /* 0x000000f4f5a1723e */ /* 0x004fee00000010ff */
[----:B------:R1:W-:Y:S02]  /*8c70*/  MUFU.EX2 R246, R0 ;  /* 0x0000000000f67308 */ /* 0x0003e40000000800 */
[----:B-1----:R-:W-:Y:S02]  /*8c80*/  FFMA.FTZ R0, R22, c[0x0][0x2d0], -R111 ;  /* 0x0000b40016007a23 */ /* 0x002fe4000001086f */
[----:B------:R-:W1:Y:S06]  /*8c90*/  LDSM.16.MT88.4 R20, [R209+0x1880] ;  /* 0x00188000d114783b */ /* 0x000e6c0000004200 */
[----:B------:R2:W3:Y:S02]  /*8ca0*/  MUFU.EX2 R247, R0 ;  /* 0x0000000000f77308 */ /* 0x0004e40000000800 */
[--C-:B--2---:R-:W-:Y:S01]  /*8cb0*/  FFMA.FTZ R0, R14, c[0x0][0x2d0], -R164.reuse ;  /* 0x0000b4000e007a23 */ /* 0x104fe200000108a4 */
[----:B---3--:R-:W-:Y:S07]  /*8cc0*/  F2FP.BF16.PACK_AB R163, R247, R246 ;  /* 0x000000f6f7a3723e */ /* 0x008fee00000010ff */
[----:B------:R2:W-:Y:S02]  /*8cd0*/  MUFU.EX2 R240, R0 ;  /* 0x0000000000f07308 */ /* 0x0005e40000000800 */
[--C-:B--2---:R-:W-:Y:S08]  /*8ce0*/  FFMA.FTZ R0, R15, c[0x0][0x2d0], -R164.reuse ;  /* 0x0000b4000f007a23 */ /* 0x104ff000000108a4 */
[----:B------:R2:W-:Y:S02]  /*8cf0*/  MUFU.EX2 R241, R0 ;  /* 0x0000000000f17308 */ /* 0x0005e40000000800 */
[----:B--2---:R-:W-:Y:S08]  /*8d00*/  FFMA.FTZ R0, R18, c[0x0][0x2d0], -R164 ;  /* 0x0000b40012007a23 */ /* 0x004ff000000108a4 */
[----:B------:R2:W-:Y:S02]  /*8d10*/  MUFU.EX2 R243, R0 ;  /* 0x0000000000f37308 */ /* 0x0005e40000000800 */
[----:B--2---:R-:W-:Y:S04]  /*8d20*/  FADD.FTZ R0, -R3, R101 ;  /* 0x0000006503007221 */ /* 0x004fe80000010100 */
[----:B------:R-:W-:Y:S04]  /*8d30*/  FMUL.FTZ R0, R0, c[0x0][0x2d0] ;  /* 0x0000b40000007a20 */ /* 0x000fe80000410000 */
[----:B------:R2:W3:Y:S02]  /*8d40*/  MUFU.EX2 R101, R0 ;  /* 0x0000000000657308 */ /* 0x0004e40000000800 */
[----:B--2---:R-:W-:Y:S02]  /*8d50*/  FADD.FTZ R0, -R4, R103 ;  /* 0x0000006704007221 */ /* 0x004fe40000010100 */
[----:B------:R-:W-:Y:S02]  /*8d60*/  FFMA.FTZ R4, R12, c[0x0][0x2d0], -R165 ;  /* 0x0000b4000c047a23 */ /* 0x000fe400000108a5 */
[----:B------:R-:W-:Y:S04]  /*8d70*/  FMUL.FTZ R0, R0, c[0x0][0x2d0] ;  /* 0x0000b40000007a20 */ /* 0x000fe80000410000 */
[----:B------:R2:W-:Y:S01]  /*8d80*/  MUFU.EX2 R237, R4 ;  /* 0x0000000400ed7308 */ /* 0x0005e20000000800 */
[C---:B---3--:R-:W-:Y:S02]  /*8d90*/  FMUL.FTZ R16, R101.reuse, R124 ;  /* 0x0000007c65107220 */ /* 0x048fe40000410000 */
[C---:B------:R-:W-:Y:S02]  /*8da0*/  FMUL.FTZ R17, R101.reuse, R125 ;  /* 0x0000007d65117220 */ /* 0x040fe40000410000 */
[C---:B------:R-:W-:Y:S02]  /*8db0*/  FMUL.FTZ R32, R101.reuse, R140 ;  /* 0x0000008c65207220 */ /* 0x040fe40000410000 */
[C---:B------:R-:W-:Y:S02]  /*8dc0*/  FMUL.FTZ R33, R101.reuse, R141 ;  /* 0x0000008d65217220 */ /* 0x040fe40000410000 */
[C---:B------:R-:W-:Y:S01]  /*8dd0*/  FMUL.FTZ R49, R101.reuse, R157 ;  /* 0x0000009d65317220 */ /* 0x040fe20000410000 */
[----:B------:R3:W4:Y:S01]  /*8de0*/  MUFU.EX2 R100, R0 ;  /* 0x0000000000647308 */ /* 0x0007220000000800 */
[C---:B------:R-:W-:Y:S02]  /*8df0*/  FMUL.FTZ R52, R101.reuse, R52 ;  /* 0x0000003465347220 */ /* 0x040fe40000410000 */
[C---:B------:R-:W-:Y:S02]  /*8e00*/  FMUL.FTZ R53, R101.reuse, R53 ;  /* 0x0000003565357220 */ /* 0x040fe40000410000 */
[C---:B------:R-:W-:Y:S02]  /*8e10*/  FMUL.FTZ R64, R101.reuse, R64 ;  /* 0x0000004065407220 */ /* 0x040fe40000410000 */
[C---:B------:R-:W-:Y:S02]  /*8e20*/  FMUL.FTZ R65, R101.reuse, R65 ;  /* 0x0000004165417220 */ /* 0x040fe40000410000 */
[C---:B------:R-:W-:Y:S02]  /*8e30*/  FMUL.FTZ R68, R101.reuse, R68 ;  /* 0x0000004465447220 */ /* 0x040fe40000410000 */
[C---:B------:R-:W-:Y:S02]  /*8e40*/  FMUL.FTZ R69, R101.reuse, R69 ;  /* 0x0000004565457220 */ /* 0x040fe40000410000 */
[C---:B------:R-:W-:Y:S02]  /*8e50*/  FMUL.FTZ R80, R101.reuse, R80 ;  /* 0x0000005065507220 */ /* 0x040fe40000410000 */
[----:B--2---:R-:W-:Y:S01]  /*8e60*/  FMUL.FTZ R4, R101, R112 ;  /* 0x0000007065047220 */ /* 0x004fe20000410000 */
[----:B------:R-:W-:Y:S01]  /*8e70*/  F2FP.BF16.PACK_AB R112, R241, R240 ;  /* 0x000000f0f170723e */ /* 0x000fe200000010ff */
[C---:B------:R-:W-:Y:S02]  /*8e80*/  FMUL.FTZ R81, R101.reuse, R81 ;  /* 0x0000005165517220 */ /* 0x040fe40000410000 */
[C---:B------:R-:W-:Y:S02]  /*8e90*/  FMUL.FTZ R96, R101.reuse, R96 ;  /* 0x0000006065607220 */ /* 0x040fe40000410000 */
[C---:B------:R-:W-:Y:S02]  /*8ea0*/  FMUL.FTZ R97, R101.reuse, R97 ;  /* 0x0000006165617220 */ /* 0x040fe40000410000 */
[----:B------:R-:W-:Y:S02]  /*8eb0*/  FMUL.FTZ R84, R101, R84 ;  /* 0x0000005465547220 */ /* 0x000fe40000410000 */
[----:B---3--:R-:W-:Y:S02]  /*8ec0*/  FADD.FTZ R0, -R5, R107 ;  /* 0x0000006b05007221 */ /* 0x008fe40000010100 */
[--C-:B------:R-:W-:Y:S02]  /*8ed0*/  FFMA.FTZ R5, R13, c[0x0][0x2d0], -R165.reuse ;  /* 0x0000b4000d057a23 */ /* 0x100fe400000108a5 */
[----:B------:R-:W-:Y:S02]  /*8ee0*/  FMUL.FTZ R0, R0, c[0x0][0x2d0] ;  /* 0x0000b40000007a20 */ /* 0x000fe40000410000 */
[----:B------:R2:W3:Y:S01]  /*8ef0*/  MUFU.EX2 R236, R5 ;  /* 0x0000000500ec7308 */ /* 0x0004e20000000800 */
[C---:B----4-:R-:W-:Y:S01]  /*8f00*/  FMUL.FTZ R6, R100.reuse, R114 ;  /* 0x0000007264067220 */ /* 0x050fe20000410000 */
[----:B------:R-:W-:Y:S01]  /*8f10*/  F2FP.BF16.PACK_AB R114, R243, R242 ;  /* 0x000000f2f372723e */ /* 0x000fe200000010ff */
[C---:B------:R-:W-:Y:S02]  /*8f20*/  FMUL.FTZ R7, R100.reuse, R115 ;  /* 0x0000007364077220 */ /* 0x040fe40000410000 */
[C---:B------:R-:W-:Y:S02]  /*8f30*/  FMUL.FTZ R18, R100.reuse, R126 ;  /* 0x0000007e64127220 */ /* 0x040fe40000410000 */
[C---:B------:R-:W-:Y:S02]  /*8f40*/  FMUL.FTZ R19, R100.reuse, R127 ;  /* 0x0000007f64137220 */ /* 0x040fe40000410000 */
[----:B------:R-:W-:Y:S01]  /*8f50*/  LDSM.16.MT88.4 R124, [R210+0x1c80] ;  /* 0x001c8000d27c783b */ /* 0x000fe20000004200 */
[----:B------:R4:W5:Y:S01]  /*8f60*/  MUFU.EX2 R3, R0 ;  /* 0x0000000000037308 */ /* 0x0009620000000800 */
[C---:B------:R-:W-:Y:S02]  /*8f70*/  FMUL.FTZ R34, R100.reuse, R142 ;  /* 0x0000008e64227220 */ /* 0x040fe40000410000 */
[C---:B------:R-:W-:Y:S02]  /*8f80*/  FMUL.FTZ R35, R100.reuse, R143 ;  /* 0x0000008f64237220 */ /* 0x040fe40000410000 */
[C---:B------:R-:W-:Y:S02]  /*8f90*/  FMUL.FTZ R50, R100.reuse, R158 ;  /* 0x0000009e64327220 */ /* 0x040fe40000410000 */
[----:B------:R-:W-:Y:S01]  /*8fa0*/  LDSM.16.MT88.4 R140, [R210+0x2080] ;  /* 0x00208000d28c783b */ /* 0x000fe20000004200 */
[C---:B------:R-:W-:Y:S02]  /*8fb0*/  FMUL.FTZ R51, R100.reuse, R159 ;  /* 0x0000009f64337220 */ /* 0x040fe40000410000 */
[C---:B------:R-:W-:Y:S02]  /*8fc0*/  FMUL.FTZ R54, R100.reuse, R54 ;  /* 0x0000003664367220 */ /* 0x040fe40000410000 */
[C---:B------:R-:W-:Y:S02]  /*8fd0*/  FMUL.FTZ R55, R100.reuse, R55 ;  /* 0x0000003764377220 */ /* 0x040fe40000410000 */
[----:B--2---:R-:W-:Y:S01]  /*8fe0*/  FMUL.FTZ R5, R101, R113 ;  /* 0x0000007165057220 */ /* 0x004fe20000410000 */
[----:B---3--:R-:W-:Y:S01]  /*8ff0*/  F2FP.BF16.PACK_AB R113, R237, R236 ;  /* 0x000000eced71723e */ /* 0x008fe200000010ff */
[C---:B------:R-:W-:Y:S02]  /*9000*/  FMUL.FTZ R66, R100.reuse, R66 ;  /* 0x0000004264427220 */ /* 0x040fe40000410000 */
[C---:B------:R-:W-:Y:S02]  /*9010*/  FMUL.FTZ R67, R100.reuse, R67 ;  /* 0x0000004364437220 */ /* 0x040fe40000410000 */
[C---:B------:R-:W-:Y:S01]  /*9020*/  FMUL.FTZ R70, R100.reuse, R70 ;  /* 0x0000004664467220 */ /* 0x040fe20000410000 */
[-C--:B-1----:R-:W-:Y:S01]  /*9030*/  HMMA.16816.F32.BF16 R4, R160, R20.reuse, R4 ;  /* 0x00000014a004723c */ /* 0x082fe20000041804 */
[----:B------:R-:W-:Y:S02]  /*9040*/  FMUL.FTZ R71, R100, R71 ;  /* 0x0000004764477220 */ /* 0x000fe40000410000 */
[----:B----4-:R-:W-:Y:S02]  /*9050*/  FFMA.FTZ R0, R10, c[0x0][0x2d0], -R165 ;  /* 0x0000b4000a007a23 */ /* 0x010fe400000108a5 */
[C---:B-----5:R-:W-:Y:S02]  /*9060*/  FMUL.FTZ R8, R3.reuse, R116 ;  /* 0x0000007403087220 */ /* 0x060fe40000410000 */
[----:B------:R-:W1:Y:S01]  /*9070*/  MUFU.EX2 R239, R0 ;  /* 0x0000000000ef7308 */ /* 0x000e620000000800 */
[C---:B------:R-:W-:Y:S04]  /*9080*/  FMUL.FTZ R9, R3.reuse, R117 ;  /* 0x0000007503097220 */ /* 0x040fe80000410000 */
[C---:B------:R-:W-:Y:S02]  /*9090*/  FMUL.FTZ R12, R3.reuse, R120 ;  /* 0x00000078030c7220 */ /* 0x040fe40000410000 */
        /* <DEDUP_REMOVED lines=8> */
[----:B------:R-:W-:Y:S01]  /*9120*/  FMUL.FTZ R57, R3, R57 ;  /* 0x0000003903397220 */ /* 0x000fe20000410000 */
[----:B-1----:R-:W-:Y:S01]  /*9130*/  F2FP.BF16.PACK_AB R115, R239, R238 ;  /* 0x000000eeef73723e */ /* 0x002fe200000010ff */
[----:B------:R-:W-:Y:S02]  /*9140*/  FADD.FTZ R0, -R2, R108 ;  /* 0x0000006c02007221 */ /* 0x000fe40000010100 */
[--C-:B------:R-:W-:Y:S02]  /*9150*/  FFMA.FTZ R2, R40, c[0x0][0x2d0], -R110.reuse ;  /* 0x0000b40028027a23 */ /* 0x100fe4000001086e */
[----:B------:R-:W-:Y:S02]  /*9160*/  FMUL.FTZ R0, R0, c[0x0][0x2d0] ;  /* 0x0000b40000007a20 */ /* 0x000fe40000410000 */
[----:B------:R1:W-:Y:S01]  /*9170*/  MUFU.EX2 R235, R2 ;  /* 0x0000000200eb7308 */ /* 0x0003e20000000800 */
[C---:B------:R-:W-:Y:S02]  /*9180*/  FMUL.FTZ R40, R3.reuse, R148 ;  /* 0x0000009403287220 */ /* 0x040fe40000410000 */
[C---:B------:R-:W-:Y:S02]  /*9190*/  FMUL.FTZ R60, R3.reuse, R60 ;  /* 0x0000003c033c7220 */ /* 0x040fe40000410000 */
[C---:B------:R-:W-:Y:S02]  /*91a0*/  FMUL.FTZ R61, R3.reuse, R61 ;  /* 0x0000003d033d7220 */ /* 0x040fe40000410000 */
[C---:B------:R-:W-:Y:S02]  /*91b0*/  FMUL.FTZ R72, R3.reuse, R72 ;  /* 0x0000004803487220 */ /* 0x040fe40000410000 */
[C---:B------:R-:W-:Y:S01]  /*91c0*/  FMUL.FTZ R73, R3.reuse, R73 ;  /* 0x0000004903497220 */ /* 0x040fe20000410000 */
[----:B------:R-:W2:Y:S01]  /*91d0*/  MUFU.EX2 R0, R0 ;  /* 0x0000000000007308 */ /* 0x000ea20000000800 */
[C---:B------:R-:W-:Y:S02]  /*91e0*/  FMUL.FTZ R76, R3.reuse, R76 ;  /* 0x0000004c034c7220 */ /* 0x040fe40000410000 */
[----:B------:R-:W-:Y:S02]  /*91f0*/  FMUL.FTZ R77, R3, R77 ;  /* 0x0000004d034d7220 */ /* 0x000fe40000410000 */
[C---:B------:R-:W-:Y:S02]  /*9200*/  FMUL.FTZ R82, R100.reuse, R82 ;  /* 0x0000005264527220 */ /* 0x040fe40000410000 */
[C---:B------:R-:W-:Y:S02]  /*9210*/  FMUL.FTZ R83, R100.reuse, R83 ;  /* 0x0000005364537220 */ /* 0x040fe40000410000 */
[C---:B------:R-:W-:Y:S02]  /*9220*/  FMUL.FTZ R98, R100.reuse, R98 ;  /* 0x0000006264627220 */ /* 0x040fe40000410000 */
[C---:B------:R-:W-:Y:S02]  /*9230*/  FMUL.FTZ R99, R100.reuse, R99 ;  /* 0x0000006364637220 */ /* 0x040fe40000410000 */
[----:B------:R-:W-:Y:S02]  /*9240*/  FMUL.FTZ R85, R101, R85 ;  /* 0x0000005565557220 */ /* 0x000fe40000410000 */
[--C-:B-1----:R-:W-:Y:S02]  /*9250*/  FFMA.FTZ R2, R41, c[0x0][0x2d0], -R110.reuse ;  /* 0x0000b40029027a23 */ /* 0x102fe4000001086e */
[----:B------:R-:W-:Y:S02]  /*9260*/  FMUL.FTZ R41, R3, R149 ;  /* 0x0000009503297220 */ /* 0x000fe40000410000 */
[----:B------:R1:W3:Y:S01]  /*9270*/  MUFU.EX2 R234, R2 ;  /* 0x0000000200ea7308 */ /* 0x0002e20000000800 */
[C---:B------:R-:W-:Y:S02]  /*9280*/  FMUL.FTZ R86, R100.reuse, R86 ;  /* 0x0000005664567220 */ /* 0x040fe40000410000 */
[----:B------:R-:W-:Y:S02]  /*9290*/  FMUL.FTZ R87, R100, R87 ;  /* 0x0000005764577220 */ /* 0x000fe40000410000 */
[C---:B--2---:R-:W-:Y:S02]  /*92a0*/  FMUL.FTZ R10, R0.reuse, R118 ;  /* 0x00000076000a7220 */ /* 0x044fe40000410000 */
[C---:B------:R-:W-:Y:S02]  /*92b0*/  FMUL.FTZ R11, R0.reuse, R119 ;  /* 0x00000077000b7220 */ /* 0x040fe40000410000 */
[----:B------:R-:W2:Y:S01]  /*92c0*/  LDSM.16.MT88.4 R116, [R209+0x2480] ;  /* 0x00248000d174783b */ /* 0x000ea20000004200 */
[C---:B------:R-:W-:Y:S02]  /*92d0*/  FMUL.FTZ R14, R0.reuse, R122 ;  /* 0x0000007a000e7220 */ /* 0x040fe40000410000 */
[C---:B------:R-:W-:Y:S02]  /*92e0*/  FMUL.FTZ R15, R0.reuse, R123 ;  /* 0x0000007b000f7220 */ /* 0x040fe40000410000 */
[C---:B------:R-:W-:Y:S01]  /*92f0*/  HMMA.16816.F32.BF16 R8, R112.reuse, R20, R8 ;  /* 0x000000147008723c */ /* 0x040fe20000041808 */
[C---:B------:R-:W-:Y:S02]  /*9300*/  FMUL.FTZ R26, R0.reuse, R134 ;  /* 0x00000086001a7220 */ /* 0x040fe40000410000 */
[----:B------:R-:W4:Y:S01]  /*9310*/  LDSM.16.MT88.4 R120, [R210+0x2480] ;  /* 0x00248000d278783b */ /* 0x000f220000004200 */
[C---:B------:R-:W-:Y:S02]  /*9320*/  FMUL.FTZ R27, R0.reuse, R135 ;  /* 0x00000087001b7220 */ /* 0x040fe40000410000 */
[----:B------:R-:W-:Y:S02]  /*9330*/  FMUL.FTZ R42, R0, R150 ;  /* 0x00000096002a7220 */ /* 0x000fe40000410000 */
[-C--:B------:R-:W-:Y:S01]  /*9340*/  HMMA.16816.F32.BF16 R12, R112, R22.reuse, R12 ;  /* 0x00000016700c723c */ /* 0x080fe2000004180c */
[C---:B------:R-:W-:Y:S02]  /*9350*/  FMUL.FTZ R20, R101.reuse, R128 ;  /* 0x0000008065147220 */ /* 0x040fe40000410000 */
[----:B------:R-:W-:Y:S01]  /*9360*/  LDSM.16.MT88.4 R132, [R209+0x2080] ;  /* 0x00208000d184783b */ /* 0x000fe20000004200 */
[--C-:B-1----:R-:W-:Y:S02]  /*9370*/  FFMA.FTZ R2, R46, c[0x0][0x2d0], -R111.reuse ;  /* 0x0000b4002e027a23 */ /* 0x102fe4000001086f */
[C---:B------:R-:W-:Y:S02]  /*9380*/  FMUL.FTZ R21, R101.reuse, R129 ;  /* 0x0000008165157220 */ /* 0x040fe40000410000 */
[C---:B------:R-:W-:Y:S01]  /*9390*/  HMMA.16816.F32.BF16 R16, R160.reuse, R22, R16 ;  /* 0x00000016a010723c */ /* 0x040fe20000041810 */
[----:B------:R1:W-:Y:S03]  /*93a0*/  MUFU.EX2 R233, R2 ;  /* 0x0000000200e97308 */ /* 0x0003e60000000800 */
[C---:B------:R-:W-:Y:S02]  /*93b0*/  FMUL.FTZ R30, R0.reuse, R138 ;  /* 0x0000008a001e7220 */ /* 0x040fe40000410000 */
[----:B------:R-:W-:Y:S02]  /*93c0*/  FMUL.FTZ R31, R0, R139 ;  /* 0x0000008b001f7220 */ /* 0x000fe40000410000 */
[C---:B------:R-:W-:Y:S04]  /*93d0*/  FMUL.FTZ R22, R100.reuse, R130 ;  /* 0x0000008264167220 */ /* 0x040fe80000410000 */
[----:B------:R-:W-:Y:S02]  /*93e0*/  FMUL.FTZ R23, R100, R131 ;  /* 0x0000008364177220 */ /* 0x000fe40000410000 */
[----:B------:R-:W-:Y:S01]  /*93f0*/  LDSM.16.MT88.4 R128, [R209+0x2880] ;  /* 0x00288000d180783b */ /* 0x000fe20000004200 */
[C---:B------:R-:W-:Y:S02]  /*9400*/  FMUL.FTZ R43, R0.reuse, R151 ;  /* 0x00000097002b7220 */ /* 0x040fe40000410000 */
[C---:B------:R-:W-:Y:S02]  /*9410*/  FMUL.FTZ R46, R0.reuse, R154 ;  /* 0x0000009a002e7220 */ /* 0x040fe40000410000 */
[-C--:B------:R-:W-:Y:S01]  /*9420*/  HMMA.16816.F32.BF16 R20, R160, R36.reuse, R20 ;  /* 0x00000024a014723c */ /* 0x080fe20000041814 */
[C---:B------:R-:W-:Y:S02]  /*9430*/  FMUL.FTZ R47, R0.reuse, R155 ;  /* 0x0000009b002f7220 */ /* 0x040fe40000410000 */
[C---:B------:R-:W-:Y:S02]  /*9440*/  FMUL.FTZ R58, R0.reuse, R58 ;  /* 0x0000003a003a7220 */ /* 0x040fe40000410000 */
[----:B------:R-:W-:Y:S02]  /*9450*/  FMUL.FTZ R59, R0, R59 ;  /* 0x0000003b003b7220 */ /* 0x000fe40000410000 */
[--C-:B-1----:R-:W-:Y:S01]  /*9460*/  FFMA.FTZ R2, R48, c[0x0][0x2d0], -R111.reuse ;  /* 0x0000b40030027a23 */ /* 0x102fe2000001086f */
[C---:B------:R-:W-:Y:S01]  /*9470*/  HMMA.16816.F32.BF16 R24, R112.reuse, R36, R24 ;  /* 0x000000247018723c */ /* 0x040fe20000041818 */
[C---:B------:R-:W-:Y:S02]  /*9480*/  FMUL.FTZ R48, R101.reuse, R156 ;  /* 0x0000009c65307220 */ /* 0x040fe40000410000 */
[----:B------:R1:W5:Y:S01]  /*9490*/  MUFU.EX2 R224, R2 ;  /* 0x0000000200e07308 */ /* 0x0003620000000800 */
[----:B------:R-:W-:Y:S01]  /*94a0*/  LDSM.16.MT88.4 R156, [R209+0x2c80] ;  /* 0x002c8000d19c783b */ /* 0x000fe20000004200 */
[C---:B------:R-:W-:Y:S02]  /*94b0*/  FMUL.FTZ R62, R0.reuse, R62 ;  /* 0x0000003e003e7220 */ /* 0x040fe40000410000 */
[C---:B------:R-:W-:Y:S01]  /*94c0*/  FMUL.FTZ R36, R101.reuse, R144 ;  /* 0x0000009065247220 */ /* 0x040fe20000410000 */
[-C--:B------:R-:W-:Y:S01]  /*94d0*/  HMMA.16816.F32.BF16 R28, R112, R38.reuse, R28 ;  /* 0x00000026701c723c */ /* 0x080fe2000004181c */
[----:B------:R-:W-:Y:S03]  /*94e0*/  FMUL.FTZ R37, R101, R145 ;  /* 0x0000009165257220 */ /* 0x000fe60000410000 */
[C---:B------:R-:W-:Y:S02]  /*94f0*/  FMUL.FTZ R63, R0.reuse, R63 ;  /* 0x0000003f003f7220 */ /* 0x040fe40000410000 */
[C---:B------:R-:W-:Y:S02]  /*9500*/  FMUL.FTZ R74, R0.reuse, R74 ;  /* 0x0000004a004a7220 */ /* 0x040fe40000410000 */
[C---:B------:R-:W-:Y:S01]  /*9510*/  HMMA.16816.F32.BF16 R32, R160.reuse, R38, R32 ;  /* 0x00000026a020723c */ /* 0x040fe20000041820 */
[C---:B------:R-:W-:Y:S03]  /*9520*/  FMUL.FTZ R75, R0.reuse, R75 ;  /* 0x0000004b004b7220 */ /* 0x040fe60000410000 */
[C---:B------:R-:W-:Y:S02]  /*9530*/  FMUL.FTZ R78, R0.reuse, R78 ;  /* 0x0000004e004e7220 */ /* 0x040fe40000410000 */
[----:B------:R-:W-:Y:S02]  /*9540*/  FMUL.FTZ R79, R0, R79 ;  /* 0x0000004f004f7220 */ /* 0x000fe40000410000 */
[----:B------:R-:W-:Y:S04]  /*9550*/  FMUL.FTZ R38, R100, R146 ;  /* 0x0000009264267220 */ /* 0x000fe80000410000 */
[--C-:B-1----:R-:W-:Y:S02]  /*9560*/  FFMA.FTZ R2, R166, c[0x0][0x2d0], -R110.reuse ;  /* 0x0000b400a6027a23 */ /* 0x102fe4000001086e */
[----:B------:R-:W-:Y:S02]  /*9570*/  FMUL.FTZ R39, R100, R147 ;  /* 0x0000009364277220 */ /* 0x000fe40000410000 */
[----:B------:R1:W-:Y:S01]  /*9580*/  MUFU.EX2 R207, R2 ;  /* 0x0000000200cf7308 */ /* 0x0003e20000000800 */
[C---:B------:R-:W-:Y:S02]  /*9590*/  FMUL.FTZ R88, R3.reuse, R88 ;  /* 0x0000005803587220 */ /* 0x040fe40000410000 */
[C---:B------:R-:W-:Y:S02]  /*95a0*/  FMUL.FTZ R89, R3.reuse, R89 ;  /* 0x0000005903597220 */ /* 0x040fe40000410000 */
[-C--:B--2---:R-:W-:Y:S01]  /*95b0*/  HMMA.16816.F32.BF16 R36, R160, R116.reuse, R36 ;  /* 0x00000074a024723c */ /* 0x084fe20000041824 */
[C---:B------:R-:W-:Y:S02]  /*95c0*/  FMUL.FTZ R90, R0.reuse, R90 ;  /* 0x0000005a005a7220 */ /* 0x040fe40000410000 */
[C---:B------:R-:W-:Y:S02]  /*95d0*/  FMUL.FTZ R91, R0.reuse, R91 ;  /* 0x0000005b005b7220 */ /* 0x040fe40000410000 */
[C---:B------:R-:W-:Y:S02]  /*95e0*/  FMUL.FTZ R92, R3.reuse, R92 ;  /* 0x0000005c035c7220 */ /* 0x040fe40000410000 */
[----:B------:R-:W-:Y:S01]  /*95f0*/  FMUL.FTZ R93, R3, R93 ;  /* 0x0000005d035d7220 */ /* 0x000fe20000410000 */
[C---:B------:R-:W-:Y:S01]  /*9600*/  HMMA.16816.F32.BF16 R40, R112.reuse, R116, R40 ;  /* 0x000000747028723c */ /* 0x040fe20000041828 */
[C---:B------:R-:W-:Y:S03]  /*9610*/  FMUL.FTZ R94, R0.reuse, R94 ;  /* 0x0000005e005e7220 */ /* 0x040fe60000410000 */
[----:B------:R-:W-:Y:S04]  /*9620*/  FMUL.FTZ R95, R0, R95 ;  /* 0x0000005f005f7220 */ /* 0x000fe80000410000 */
[-C--:B------:R-:W-:Y:S01]  /*9630*/  HMMA.16816.F32.BF16 R44, R112, R118.reuse, R44 ;  /* 0x00000076702c723c */ /* 0x080fe2000004182c */
[----:B-1----:R-:W-:Y:S07]  /*9640*/  FFMA.FTZ R2, R167, c[0x0][0x2d0], -R110 ;  /* 0x0000b400a7027a23 */ /* 0x002fee000001086e */
[C---:B------:R-:W-:Y:S01]  /*9650*/  HMMA.16816.F32.BF16 R48, R160.reuse, R118, R48 ;  /* 0x00000076a030723c */ /* 0x040fe20000041830 */
[----:B------:R1:W2:Y:S01]  /*9660*/  MUFU.EX2 R206, R2 ;  /* 0x0000000200ce7308 */ /* 0x0002a20000000800 */
[----:B------:R-:W2:Y:S06]  /*9670*/  LDSM.16.MT88.4 R116, [R209+0x3080] ;  /* 0x00308000d174783b */ /* 0x000eac0000004200 */
[-C--:B----4-:R-:W-:Y:S08]  /*9680*/  HMMA.16816.F32.BF16 R52, R160, R120.reuse, R52 ;  /* 0x00000078a034723c */ /* 0x090ff00000041834 */
[C---:B------:R-:W-:Y:S08]  /*9690*/  HMMA.16816.F32.BF16 R56, R112.reuse, R120, R56 ;  /* 0x000000787038723c */ /* 0x040ff00000041838 */
[-C--:B------:R-:W-:Y:S01]  /*96a0*/  HMMA.16816.F32.BF16 R60, R112, R122.reuse, R60 ;  /* 0x0000007a703c723c */ /* 0x080fe2000004183c */
[--C-:B-1----:R-:W-:Y:S04]  /*96b0*/  FFMA.FTZ R2, R168, c[0x0][0x2d0], -R111.reuse ;  /* 0x0000b400a8027a23 */ /* 0x102fe8000001086f */
[----:B------:R1:W-:Y:S03]  /*96c0*/  MUFU.EX2 R205, R2 ;  /* 0x0000000200cd7308 */ /* 0x0003e60000000800 */
[C---:B------:R-:W-:Y:S01]  /*96d0*/  HMMA.16816.F32.BF16 R64, R160.reuse, R122, R64 ;  /* 0x0000007aa040723c */ /* 0x040fe20000041840 */
[----:B------:R-:W4:Y:S07]  /*96e0*/  LDSM.16.MT88.4 R120, [R210+0x3080] ;  /* 0x00308000d278783b */ /* 0x000f2e0000004200 */
[-C--:B--2---:R-:W-:Y:S08]  /*96f0*/  HMMA.16816.F32.BF16 R68, R160, R116.reuse, R68 ;  /* 0x00000074a044723c */ /* 0x084ff00000041844 */
[C---:B------:R-:W-:Y:S01]  /*9700*/  HMMA.16816.F32.BF16 R72, R112.reuse, R116, R72 ;  /* 0x000000747048723c */ /* 0x040fe20000041848 */
[----:B-1----:R-:W-:Y:S07]  /*9710*/  FFMA.FTZ R2, R170, c[0x0][0x2d0], -R111 ;  /* 0x0000b400aa027a23 */ /* 0x002fee000001086f */
[-C--:B------:R-:W-:Y:S01]  /*9720*/  HMMA.16816.F32.BF16 R76, R112, R118.reuse, R76 ;  /* 0x00000076704c723c */ /* 0x080fe2000004184c */
[----:B------:R1:W2:Y:S07]  /*9730*/  MUFU.EX2 R204, R2 ;  /* 0x0000000200cc7308 */ /* 0x0002ae0000000800 */
[C---:B------:R-:W-:Y:S01]  /*9740*/  HMMA.16816.F32.BF16 R80, R160.reuse, R118, R80 ;  /* 0x00000076a050723c */ /* 0x040fe20000041850 */
[----:B------:R-:W2:Y:S07]  /*9750*/  LDSM.16.MT88.4 R116, [R209+0x1c80] ;  /* 0x001c8000d174783b */ /* 0x000eae0000004200 */
[-C--:B----4-:R-:W-:Y:S08]  /*9760*/  HMMA.16816.F32.BF16 R84, R160, R120.reuse, R84 ;  /* 0x00000078a054723c */ /* 0x090ff00000041854 */
[C---:B------:R-:W-:Y:S01]  /*9770*/  HMMA.16816.F32.BF16 R88, R112.reuse, R120, R88 ;  /* 0x000000787058723c */ /* 0x040fe20000041858 */
[--C-:B-1----:R-:W-:Y:S04]  /*9780*/  FFMA.FTZ R2, R169, c[0x0][0x2d0], -R164.reuse ;  /* 0x0000b400a9027a23 */ /* 0x102fe800000108a4 */
[----:B------:R1:W-:Y:S03]  /*9790*/  MUFU.EX2 R203, R2 ;  /* 0x0000000200cb7308 */ /* 0x0003e60000000800 */
[-C--:B------:R-:W-:Y:S07]  /*97a0*/  HMMA.16816.F32.BF16 R92, R112, R122.reuse, R92 ;  /* 0x0000007a705c723c */ /* 0x080fee000004185c */
[----:B---3--:R-:W-:Y:S01]  /*97b0*/  F2FP.BF16.PACK_AB R112, R234, R235 ;  /* 0x000000ebea70723e */ /* 0x008fe200000010ff */
[----:B------:R-:W-:Y:S01]  /*97c0*/  HMMA.16816.F32.BF16 R96, R160, R122, R96 ;  /* 0x0000007aa060723c */ /* 0x000fe20000041860 */
[----:B-----5:R-:W-:Y:S03]  /*97d0*/  F2FP.BF16.PACK_AB R113, R224, R233 ;  /* 0x000000e9e071723e */ /* 0x020fe600000010ff */
[----:B------:R-:W-:Y:S02]  /*97e0*/  F2FP.BF16.PACK_AB R114, R206, R207 ;  /* 0x000000cfce72723e */ /* 0x000fe400000010ff */
[----:B--2---:R-:W-:Y:S07]  /*97f0*/  F2FP.BF16.PACK_AB R115, R204, R205 ;  /* 0x000000cdcc73723e */ /* 0x004fee00000010ff */
[-C--:B------:R-:W-:Y:S01]  /*9800*/  HMMA.16816.F32.BF16 R4, R112, R116.reuse, R4 ;  /* 0x000000747004723c */ /* 0x080fe20000041804 */
[--C-:B-1----:R-:W-:Y:S02]  /*9810*/  FFMA.FTZ R2, R171, c[0x0][0x2d0], -R164.reuse ;  /* 0x0000b400ab027a23 */ /* 0x102fe400000108a4 */
[----:B------:R-:W-:Y:S02]  /*9820*/  LDSM.16.MT88.4 R168, [R209+0x3880] ;  /* 0x00388000d1a8783b */ /* 0x000fe40000004200 */
[----:B------:R1:W2:Y:S02]  /*9830*/  MUFU.EX2 R202, R2 ;  /* 0x0000000200ca7308 */ /* 0x0002a40000000800 */
[--C-:B-1----:R-:W-:Y:S01]  /*9840*/  FFMA.FTZ R2, R173, c[0x0][0x2d0], -R164.reuse ;  /* 0x0000b400ad027a23 */ /* 0x102fe200000108a4 */
[----:B--2---:R-:W-:Y:S07]  /*9850*/  F2FP.BF16.PACK_AB R120, R202, R203 ;  /* 0x000000cbca78723e */ /* 0x004fee00000010ff */
[----:B------:R1:W-:Y:S02]  /*9860*/  MUFU.EX2 R201, R2 ;  /* 0x0000000200c97308 */ /* 0x0003e40000000800 */
[----:B-1----:R-:W-:Y:S08]  /*9870*/  FFMA.FTZ R2, R175, c[0x0][0x2d0], -R164 ;  /* 0x0000b400af027a23 */ /* 0x002ff000000108a4 */
        /* <DEDUP_REMOVED lines=13> */
[----:B------:R1:W-:Y:S01]  /*9950*/  MUFU.EX2 R198, R2 ;  /* 0x0000000200c67308 */ /* 0x0003e20000000800 */
[C---:B------:R-:W-:Y:S08]  /*9960*/  HMMA.16816.F32.BF16 R8, R120.reuse, R116, R8 ;  /* 0x000000747808723c */ /* 0x040ff00000041808 */
[-C--:B------:R-:W-:Y:S08]  /*9970*/  HMMA.16816.F32.BF16 R12, R120, R118.reuse, R12 ;  /* 0x00000076780c723c */ /* 0x080ff0000004180c */
[C---:B------:R-:W-:Y:S01]  /*9980*/  HMMA.16816.F32.BF16 R16, R112.reuse, R118, R16 ;  /* 0x000000767010723c */ /* 0x040fe20000041810 */
[----:B------:R-:W2:Y:S03]  /*9990*/  LDSM.16.MT88.4 R116, [R210+0x2880] ;  /* 0x00288000d274783b */ /* 0x000ea60000004200 */
[--C-:B-1----:R-:W-:Y:S04]  /*99a0*/  FFMA.FTZ R2, R184, c[0x0][0x2d0], -R110.reuse ;  /* 0x0000b400b8027a23 */ /* 0x102fe8000001086e */
        /* <DEDUP_REMOVED lines=8> */
[----:B------:R3:W-:Y:S03]  /*9a30*/  MUFU.EX2 R197, R2 ;  /* 0x0000000200c57308 */ /* 0x0007e60000000800 */
[-C--:B------:R-:W-:Y:S08]  /*9a40*/  HMMA.16816.F32.BF16 R36, R112, R128.reuse, R36 ;  /* 0x000000807024723c */ /* 0x080ff00000041824 */
[C---:B------:R-:W-:Y:S08]  /*9a50*/  HMMA.16816.F32.BF16 R40, R120.reuse, R128, R40 ;  /* 0x000000807828723c */ /* 0x040ff00000041828 */
[-C--:B------:R-:W-:Y:S01]  /*9a60*/  HMMA.16816.F32.BF16 R44, R120, R130.reuse, R44 ;  /* 0x00000082782c723c */ /* 0x080fe2000004182c */
[--C-:B---3--:R-:W-:Y:S07]  /*9a70*/  FFMA.FTZ R2, R181, c[0x0][0x2d0], -R111.reuse ;  /* 0x0000b400b5027a23 */ /* 0x108fee000001086f */
[C---:B------:R-:W-:Y:S01]  /*9a80*/  HMMA.16816.F32.BF16 R48, R112.reuse, R130, R48 ;  /* 0x000000827030723c */ /* 0x040fe20000041830 */
[----:B------:R3:W-:Y:S01]  /*9a90*/  MUFU.EX2 R196, R2 ;  /* 0x0000000200c47308 */ /* 0x0007e20000000800 */
[----:B------:R-:W4:Y:S06]  /*9aa0*/  LDSM.16.MT88.4 R128, [R210+0x3480] ;  /* 0x00348000d280783b */ /* 0x000f2c0000004200 */
[-C--:B--2---:R-:W-:Y:S08]  /*9ab0*/  HMMA.16816.F32.BF16 R52, R112, R116.reuse, R52 ;  /* 0x000000747034723c */ /* 0x084ff00000041834 */
[C---:B------:R-:W-:Y:S08]  /*9ac0*/  HMMA.16816.F32.BF16 R56, R120.reuse, R116, R56 ;  /* 0x000000747838723c */ /* 0x040ff00000041838 */
[-C--:B------:R-:W-:Y:S01]  /*9ad0*/  HMMA.16816.F32.BF16 R60, R120, R118.reuse, R60 ;  /* 0x00000076783c723c */ /* 0x080fe2000004183c */
[--C-:B---3--:R-:W-:Y:S03]  /*9ae0*/  FFMA.FTZ R2, R193, c[0x0][0x2d0], -R110.reuse ;  /* 0x0000b400c1027a23 */ /* 0x108fe6000001086e */
[----:B------:R-:W-:Y:S01]  /*9af0*/  FFMA.FTZ R110, R194, c[0x0][0x2d0], -R110 ;  /* 0x0000b400c26e7a23 */ /* 0x000fe2000001086e */
[----:B------:R2:W-:Y:S01]  /*9b00*/  MUFU.EX2 R195, R2 ;  /* 0x0000000200c37308 */ /* 0x0005e20000000800 */
[----:B------:R-:W3:Y:S02]  /*9b10*/  LDL.LU R194, [R1+0x10] ;  /* 0x0000100001c27983 */ /* 0x000ee40000300800 */
[C---:B------:R-:W-:Y:S07]  /*9b20*/  HMMA.16816.F32.BF16 R64, R112.reuse, R118, R64 ;  /* 0x000000767040723c */ /* 0x040fee0000041840 */
[----:B------:R-:W5:Y:S01]  /*9b30*/  MUFU.EX2 R193, R110 ;  /* 0x0000006e00c17308 */ /* 0x000f620000000800 */
[-C--:B-1----:R-:W-:Y:S08]  /*9b40*/  HMMA.16816.F32.BF16 R68, R112, R124.reuse, R68 ;  /* 0x0000007c7044723c */ /* 0x082ff00000041844 */
[C---:B------:R-:W-:Y:S01]  /*9b50*/  HMMA.16816.F32.BF16 R72, R120.reuse, R124, R72 ;  /* 0x0000007c7848723c */ /* 0x040fe20000041848 */
[--C-:B--2---:R-:W-:Y:S02]  /*9b60*/  FFMA.FTZ R2, R189, c[0x0][0x2d0], -R111.reuse ;  /* 0x0000b400bd027a23 */ /* 0x104fe4000001086f */
[----:B------:R-:W2:Y:S05]  /*9b70*/  LDL.LU R189, [R1+0xc] ;  /* 0x00000c0001bd7983 */ /* 0x000eaa0000300800 */
[-C--:B------:R-:W-:Y:S01]  /*9b80*/  HMMA.16816.F32.BF16 R76, R120, R126.reuse, R76 ;  /* 0x0000007e784c723c */ /* 0x080fe2000004184c */
[----:B------:R1:W-:Y:S03]  /*9b90*/  MUFU.EX2 R184, R2 ;  /* 0x0000000200b87308 */ /* 0x0003e60000000800 */
[----:B------:R-:W-:Y:S02]  /*9ba0*/  FFMA.FTZ R111, R191, c[0x0][0x2d0], -R111 ;  /* 0x0000b400bf6f7a23 */ /* 0x000fe4000001086f */
[----:B------:R-:W3:Y:S01]  /*9bb0*/  LDL.LU R191, [R1+0x4] ;  /* 0x0000040001bf7983 */ /* 0x000ee20000300800 */
[----:B-----5:R-:W-:Y:S01]  /*9bc0*/  F2FP.BF16.PACK_AB R110, R193, R195 ;  /* 0x000000c3c16e723e */ /* 0x020fe200000010ff */
[C---:B------:R-:W-:Y:S03]  /*9bd0*/  HMMA.16816.F32.BF16 R80, R112.reuse, R126, R80 ;  /* 0x0000007e7050723c */ /* 0x040fe60000041850 */
[----:B------:R-:W5:Y:S05]  /*9be0*/  MUFU.EX2 R182, R111 ;  /* 0x0000006f00b67308 */ /* 0x000f6a0000000800 */
[-C--:B----4-:R-:W-:Y:S08]  /*9bf0*/  HMMA.16816.F32.BF16 R84, R112, R128.reuse, R84 ;  /* 0x000000807054723c */ /* 0x090ff00000041854 */
[C---:B------:R-:W-:Y:S01]  /*9c00*/  HMMA.16816.F32.BF16 R88, R120.reuse, R128, R88 ;  /* 0x000000807858723c */ /* 0x040fe20000041858 */
[--C-:B-1----:R-:W-:Y:S02]  /*9c10*/  FFMA.FTZ R2, R186, c[0x0][0x2d0], -R164.reuse ;  /* 0x0000b400ba027a23 */ /* 0x102fe400000108a4 */
[----:B------:R-:W4:Y:S02]  /*9c20*/  LDL.LU R186, [R1+0x8] ;  /* 0x0000080001ba7983 */ /* 0x000f240000300800 */
[----:B------:R1:W-:Y:S03]  /*9c30*/  MUFU.EX2 R181, R2 ;  /* 0x0000000200b57308 */ /* 0x0003e60000000800 */
[-C--:B------:R-:W-:Y:S01]  /*9c40*/  HMMA.16816.F32.BF16 R92, R120, R130.reuse, R92 ;  /* 0x00000082785c723c */ /* 0x080fe2000004185c */
[----:B-----5:R-:W-:Y:S07]  /*9c50*/  F2FP.BF16.PACK_AB R111, R182, R184 ;  /* 0x000000b8b66f723e */ /* 0x020fee00000010ff */
[----:B------:R-:W-:Y:S01]  /*9c60*/  HMMA.16816.F32.BF16 R96, R112, R130, R96 ;  /* 0x000000827060723c */ /* 0x000fe20000041860 */
[--C-:B-1----:R-:W-:Y:S04]  /*9c70*/  FFMA.FTZ R2, R187, c[0x0][0x2d0], -R164.reuse ;  /* 0x0000b400bb027a23 */ /* 0x102fe800000108a4 */
[----:B------:R1:W5:Y:S02]  /*9c80*/  MUFU.EX2 R179, R2 ;  /* 0x0000000200b37308 */ /* 0x0003640000000800 */
[--C-:B-1----:R-:W-:Y:S01]  /*9c90*/  FFMA.FTZ R2, R190, c[0x0][0x2d0], -R164.reuse ;  /* 0x0000b400be027a23 */ /* 0x102fe200000108a4 */
[----:B-----5:R-:W-:Y:S01]  /*9ca0*/  F2FP.BF16.PACK_AB R160, R179, R181 ;  /* 0x000000b5b3a0723e */ /* 0x020fe200000010ff */
[----:B------:R-:W-:Y:S06]  /*9cb0*/  FFMA.FTZ R164, R192, c[0x0][0x2d0], -R164 ;  /* 0x0000b400c0a47a23 */ /* 0x000fec00000108a4 */
[----:B------:R1:W-:Y:S10]  /*9cc0*/  MUFU.EX2 R180, R2 ;  /* 0x0000000200b47308 */ /* 0x0003f40000000800 */
[----:B------:R-:W5:Y:S01]  /*9cd0*/  MUFU.EX2 R178, R164 ;  /* 0x000000a400b27308 */ /* 0x000f620000000800 */
[--C-:B-1----:R-:W-:Y:S09]  /*9ce0*/  FFMA.FTZ R2, R183, c[0x0][0x2d0], -R165.reuse ;  /* 0x0000b400b7027a23 */ /* 0x102ff200000108a5 */
[----:B------:R1:W-:Y:S01]  /*9cf0*/  MUFU.EX2 R173, R2 ;  /* 0x0000000200ad7308 */ /* 0x0003e20000000800 */
[----:B-----5:R-:W-:Y:S01]  /*9d00*/  F2FP.BF16.PACK_AB R162, R178, R180 ;  /* 0x000000b4b2a2723e */ /* 0x020fe200000010ff */
[--C-:B-1----:R-:W-:Y:S08]  /*9d10*/  FFMA.FTZ R2, R185, c[0x0][0x2d0], -R165.reuse ;  /* 0x0000b400b9027a23 */ /* 0x102ff000000108a5 */
[----:B------:R1:W5:Y:S02]  /*9d20*/  MUFU.EX2 R172, R2 ;  /* 0x0000000200ac7308 */ /* 0x0003640000000800 */
[--C-:B-1----:R-:W-:Y:S01]  /*9d30*/  FFMA.FTZ R2, R188, c[0x0][0x2d0], -R165.reuse ;  /* 0x0000b400bc027a23 */ /* 0x102fe200000108a5 */
[----:B-----5:R-:W-:Y:S01]  /*9d40*/  F2FP.BF16.PACK_AB R161, R172, R173 ;  /* 0x000000adaca1723e */ /* 0x020fe200000010ff */
[----:B------:R-:W-:Y:S01]  /*9d50*/  FFMA.FTZ R165, R109, c[0x0][0x2d0], -R165 ;  /* 0x0000b4006da57a23 */ /* 0x000fe200000108a5 */
[----:B------:R-:W-:Y:S05]  /*9d60*/  F2FP.BF16.PACK_AB R109, R196, R197 ;  /* 0x000000c5c46d723e */ /* 0x000fea00000010ff */
[----:B------:R-:W-:Y:S02]  /*9d70*/  MUFU.EX2 R107, R2 ;  /* 0x00000002006b7308 */ /* 0x000fe40000000800 */
[-C--:B------:R-:W-:Y:S01]  /*9d80*/  HMMA.16816.F32.BF16 R112, R108, R132.reuse, R4 ;  /* 0x000000846c70723c */ /* 0x080fe20000041804 */
[----:B------:R-:W-:Y:S07]  /*9d90*/  LDSM.16.MT88.4 R4, [R210+0x3880] ;  /* 0x00388000d204783b */ /* 0x000fee0000004200 */
[----:B------:R-:W1:Y:S04]  /*9da0*/  MUFU.EX2 R103, R165 ;  /* 0x000000a500677308 */ /* 0x000e680000000800 */
[----:B-1----:R-:W-:Y:S01]  /*9db0*/  F2FP.BF16.PACK_AB R163, R103, R107 ;  /* 0x0000006b67a3723e */ /* 0x002fe200000010ff */
[----:B------:R-:W1:Y:S06]  /*9dc0*/  LDSM.16.MT88.4 R164, [R210+0x2c80] ;  /* 0x002c8000d2a4783b */ /* 0x000e6c0000004200 */
        /* <DEDUP_REMOVED lines=11> */
[-C--:B-1----:R-:W-:Y:S01]  /*9e80*/  HMMA.16816.F32.BF16 R52, R108, R164.reuse, R52 ;  /* 0x000000a46c34723c */ /* 0x082fe20000041834 */
[----:B--2---:R-:W-:Y:S04]  /*9e90*/  FFMA.FTZ R3, R3, R189, R240 ;  /* 0x000000bd03037223 */ /* 0x004fe800000100f0 */
[----:B------:R-:W-:Y:S02]  /*9ea0*/  FADD.FTZ R3, R241, R3 ;  /* 0x00000003f1037221 */ /* 0x000fe40000010000 */
[----:B---3--:R-:W-:Y:S01]  /*9eb0*/  FFMA.FTZ R100, R100, R191, R244 ;  /* 0x000000bf64647223 */ /* 0x008fe200000100f4 */
[C---:B------:R-:W-:Y:S04]  /*9ec0*/  HMMA.16816.F32.BF16 R56, R160.reuse, R164, R56 ;  /* 0x000000a4a038723c */ /* 0x040fe80000041838 */
[----:B------:R-:W-:Y:S02]  /*9ed0*/  FADD.FTZ R100, R245, R100 ;  /* 0x00000064f5647221 */ /* 0x000fe40000010000 */
[----:B------:R-:W-:Y:S02]  /*9ee0*/  FADD.FTZ R8, R242, R3 ;  /* 0x00000003f2087221 */ /* 0x000fe40000010000 */
[----:B------:R-:W-:Y:S01]  /*9ef0*/  FFMA.FTZ R3, R0, R194, R236 ;  /* 0x000000c200037223 */ /* 0x000fe200000100ec */
[-C--:B------:R-:W-:Y:S03]  /*9f00*/  HMMA.16816.F32.BF16 R60, R160, R166.reuse, R60 ;  /* 0x000000a6a03c723c */ /* 0x080fe6000004183c */
[----:B------:R-:W-:Y:S02]  /*9f10*/  FADD.FTZ R100, R246, R100 ;  /* 0x00000064f6647221 */ /* 0x000fe40000010000 */
[----:B------:R-:W-:Y:S02]  /*9f20*/  FADD.FTZ R3, R237, R3 ;  /* 0x00000003ed037221 */ /* 0x000fe40000010000 */
[----:B------:R-:W-:Y:S02]  /*9f30*/  FADD.FTZ R0, R243, R8 ;  /* 0x00000008f3007221 */ /* 0x000fe40000010000 */
[----:B------:R-:W-:Y:S01]  /*9f40*/  FADD.FTZ R3, R238, R3 ;  /* 0x00000003ee037221 */ /* 0x000fe20000010000 */
[C---:B------:R-:W-:Y:S02]  /*9f50*/  HMMA.16816.F32.BF16 R64, R108.reuse, R166, R64 ;  /* 0x000000a66c40723c */ /* 0x040fe40000041840 */
[----:B----4-:R-:W-:Y:S02]  /*9f60*/  FFMA.FTZ R101, R101, R186, R248 ;  /* 0x000000ba65657223 */ /* 0x010fe400000100f8 */
[----:B------:R-:W-:Y:S02]  /*9f70*/  FADD.FTZ R8, R203, R0 ;  /* 0x00000000cb087221 */ /* 0x000fe40000010000 */
[----:B------:R-:W-:Y:S02]  /*9f80*/  FADD.FTZ R2, R249, R101 ;  /* 0x00000065f9027221 */ /* 0x000fe40000010000 */
[-C--:B------:R-:W-:Y:S01]  /*9f90*/  HMMA.16816.F32.BF16 R68, R108, R168.reuse, R68 ;  /* 0x000000a86c44723c */ /* 0x080fe20000041844 */
[----:B------:R-:W-:Y:S03]  /*9fa0*/  FADD.FTZ R3, R239, R3 ;  /* 0x00000003ef037221 */ /* 0x000fe60000010000 */
[----:B------:R-:W-:Y:S01]  /*9fb0*/  FADD.FTZ R2, R250, R2 ;  /* 0x00000002fa027221 */ /* 0x000fe20000010000 */
[----:B------:R-:W-:Y:S01]  /*9fc0*/  MOV R101, R106 ;  /* 0x0000006a00657202 */ /* 0x000fe20000000f00 */
[----:B------:R-:W-:Y:S02]  /*9fd0*/  FADD.FTZ R3, R177, R3 ;  /* 0x00000003b1037221 */ /* 0x000fe40000010000 */
[----:B------:R-:W-:Y:S01]  /*9fe0*/  FADD.FTZ R9, R251, R2 ;  /* 0x00000002fb097221 */ /* 0x000fe20000010000 */
[C---:B------:R-:W-:Y:S03]  /*9ff0*/  HMMA.16816.F32.BF16 R72, R160.reuse, R168, R72 ;  /* 0x000000a8a048723c */ /* 0x040fe60000041848 */
[----:B------:R-:W-:Y:S01]  /*a000*/  FADD.FTZ R2, R247, R100 ;  /* 0x00000064f7027221 */ /* 0x000fe20000010000 */
[----:B------:R-:W-:Y:S01]  /*a010*/  MOV R100, R102 ;  /* 0x0000006600647202 */ /* 0x000fe20000000f00 */
[----:B------:R-:W-:Y:S02]  /*a020*/  FADD.FTZ R9, R235, R9 ;  /* 0x00000009eb097221 */ /* 0x000fe40000010000 */
[----:B------:R-:W-:Y:S01]  /*a030*/  FADD.FTZ R10, R233, R2 ;  /* 0x00000002e90a7221 */ /* 0x000fe20000010000 */
[-C--:B------:R-:W-:Y:S01]  /*a040*/  HMMA.16816.F32.BF16 R76, R160, R170.reuse, R76 ;  /* 0x000000aaa04c723c */ /* 0x080fe2000004184c */
[----:B------:R-:W-:Y:S03]  /*a050*/  FADD.FTZ R2, R234, R9 ;  /* 0x00000009ea027221 */ /* 0x000fe60000010000 */
[----:B------:R-:W-:Y:S01]  /*a060*/  FADD.FTZ R0, R224, R10 ;  /* 0x0000000ae0007221 */ /* 0x000fe20000010000 */
[----:B------:R-:W-:Y:S01]  /*a070*/  IADD3 R224, R226, -0x1, RZ ;  /* 0xffffffffe2e07810 */ /* 0x000fe20007ffe0ff */
        /* <DEDUP_REMOVED lines=9> */
[----:B------:R-:W-:Y:S04]  /*a110*/  FADD.FTZ R3, R174, R3 ;  /* 0x00000003ae037221 */ /* 0x000fe80000010000 */
[----:B------:R-:W-:Y:S01]  /*a120*/  FADD.FTZ R3, R175, R3 ;  /* 0x00000003af037221 */ /* 0x000fe20000010000 */
[C---:B------:R-:W-:Y:S07]  /*a130*/  HMMA.16816.F32.BF16 R88, R160.reuse, R4, R88 ;  /* 0x00000004a058723c */ /* 0x040fee0000041858 */
[----:B------:R-:W-:Y:S01]  /*a140*/  FADD.FTZ R5, R204, R8 ;  /* 0x00000008cc057221 */ /* 0x000fe20000010000 */
[-C--:B------:R-:W-:Y:S01]  /*a150*/  HMMA.16816.F32.BF16 R92, R160, R6.reuse, R92 ;  /* 0x00000006a05c723c */ /* 0x080fe2000004185c */
[----:B------:R-:W-:Y:S03]  /*a160*/  FADD.FTZ R8, R200, R2 ;  /* 0x00000002c8087221 */ /* 0x000fe60000010000 */
[----:B------:R-:W-:Y:S02]  /*a170*/  FADD.FTZ R4, R198, R0 ;  /* 0x00000000c6047221 */ /* 0x000fe40000010000 */
[----:B------:R-:W-:Y:S02]  /*a180*/  FADD.FTZ R2, R197, R5 ;  /* 0x00000005c5027221 */ /* 0x000fe40000010000 */
[----:B------:R-:W-:Y:S01]  /*a190*/  FADD.FTZ R0, R181, R8 ;  /* 0x00000008b5007221 */ /* 0x000fe20000010000 */
[----:B------:R-:W-:Y:S03]  /*a1a0*/  HMMA.16816.F32.BF16 R96, R108, R6, R96 ;  /* 0x000000066c60723c */ /* 0x000fe60000041860 */
[----:B------:R-:W-:Y:S02]  /*a1b0*/  FADD.FTZ R4, R199, R4 ;  /* 0x00000004c7047221 */ /* 0x000fe40000010000 */
[----:B------:R-:W-:Y:S02]  /*a1c0*/  FADD.FTZ R5, R196, R2 ;  /* 0x00000002c4057221 */ /* 0x000fe40000010000 */
[----:B------:R-:W-:Y:S01]  /*a1d0*/  FADD.FTZ R2, R173, R3 ;  /* 0x00000003ad027221 */ /* 0x000fe20000010000 */
[----:B------:R-:W-:Y:S01]  /*a1e0*/  MOV R108, R102 ;  /* 0x00000066006c7202 */ /* 0x000fe20000000f00 */
[----:B------:R-:W-:Y:S03]  /*a1f0*/  FADD.FTZ R3, R179, R0 ;  /* 0x00000000b3037221 */ /* 0x000fe60000010000 */
[----:B------:R-:W-:Y:S02]  /*a200*/  FADD.FTZ R0, R195, R4 ;  /* 0x00000004c3007221 */ /* 0x000fe40000010000 */
[----:B------:R-:W-:Y:S02]  /*a210*/  FADD.FTZ R4, R184, R5 ;  /* 0x00000005b8047221 */ /* 0x000fe40000010000 */
[----:B------:R-:W-:Y:S02]  /*a220*/  FADD.FTZ R5, R193, R0 ;  /* 0x00000000c1057221 */ /* 0x000fe40000010000 */
[----:B------:R-:W-:Y:S02]  /*a230*/  FADD.FTZ R4, R182, R4 ;  /* 0x00000004b6047221 */ /* 0x000fe40000010000 */
[----:B------:R-:W-:Y:S01]  /*a240*/  FADD.FTZ R2, R172, R2 ;  /* 0x00000002ac027221 */ /* 0x000fe20000010000 */
[----:B------:R1:W-:Y:S01]  /*a250*/  STL [R1+0x8], R5 ;  /* 0x0000080501007387 */ /* 0x0003e20000100800 */
[----:B------:R-:W-:Y:S02]  /*a260*/  FADD.FTZ R3, R180, R3 ;  /* 0x00000003b4037221 */ /* 0x000fe40000010000 */
[----:B------:R-:W-:Y:S01]  /*a270*/  FADD.FTZ R0, R107, R2 ;  /* 0x000000026b007221 */ /* 0x000fe20000010000 */
[----:B------:R1:W-:Y:S01]  /*a280*/  STL [R1+0x4], R4 ;  /* 0x0000040401007387 */ /* 0x0003e20000100800 */
[----:B------:R-:W-:Y:S01]  /*a290*/  FADD.FTZ R2, R178, R3 ;  /* 0x00000003b2027221 */ /* 0x000fe20000010000 */
[----:B------:R-:W-:Y:S01]  /*a2a0*/  MOV R107, R104 ;  /* 0x00000068006b7202 */ /* 0x000fe20000000f00 */
[----:B------:R-:W-:Y:S01]  /*a2b0*/  FADD.FTZ R0, R103, R0 ;  /* 0x0000000067007221 */ /* 0x000fe20000010000 */
[----:B------:R-:W-:Y:S02]  /*a2c0*/  MOV R103, R105 ;  /* 0x0000006900677202 */ /* 0x000fe40000000f00 */
[----:B------:R1:W-:Y:S04]  /*a2d0*/  STL [R1+0xc], R2 ;  /* 0x00000c0201007387 */ /* 0x0003e80000100800 */
[----:B------:R1:W-:Y:S02]  /*a2e0*/  STL [R1+0x10], R0 ;  /* 0x0000100001007387 */ /* 0x0003e40000100800 */
[----:B-1----:R-:W-:-:S05]  /*a2f0*/  @P0 BRA `(.L_x_212) ;  /* 0xffffba3000000947 */ /* 0x002fca000383ffff */
.L_x_191:
[----:B------:R-:W1:Y:S01]  /*a300*/  S2R R0, SR_CTAID.X ;  /* 0x0000000000007919 */ /* 0x000e620000002500 */
[----:B------:R-:W-:Y:S01]  /*a310*/  IMAD.MOV.U32 R2, RZ, RZ, c[0x0][0x2c4] ;  /* 0x0000b100ff027624 */ /* 0x000fe200078e00ff */
[----:B------:R-:W-:Y:S01]  /*a320*/  MOV R6, c[0x0][0x2ac] ;  /* 0x0000ab0000067a02 */ /* 0x000fe20000000f00 */
[----:B------:R-:W-:-:S02]  /*a330*/  IMAD.MOV.U32 R5, RZ, RZ, 0x1 ;  /* 0x00000001ff057424 */ /* 0x000fc400078e00ff */
[----:B------:R-:W-:Y:S01]  /*a340*/  IMAD.MOV.U32 R4, RZ, RZ, 0x1 ;  /* 0x00000001ff047424 */ /* 0x000fe200078e00ff */
[----:B------:R-:W-:Y:S02]  /*a350*/  ISETP.NE.AND P1, PT, R2, 0x1, PT ;  /* 0x000000010200780c */ /* 0x000fe40003f25270 */
[----:B------:R-:W-:Y:S02]  /*a360*/  ISETP.LE.AND P0, PT, R5, c[0x0][0x32c], PT ;  /* 0x0000cb0005007a0c */ /* 0x000fe40003f03270 */
[----:B------:R-:W-:-:S05]  /*a370*/  IADD3 R3, R4, -c[0x0][0x168], RZ ;  /* 0x80005a0004037a10 */ /* 0x000fca0007ffe0ff */
[----:B------:R-:W-:Y:S01]  /*a380*/  IMAD R3, R6, c[0x0][0x1d0], R3 ;  /* 0x0000740006037a24 */ /* 0x000fe200078e0203 */
[----:B-1----:R-:W-:-:S05]  /*a390*/  LEA R0, R0, 0x7f, 0x7 ;  /* 0x0000007f00007811 */ /* 0x002fca00078e38ff */
[----:B------:R-:W-:-:S05]  /*a3a0*/  @P1 IMAD.HI.U32 R2, R0, c[0x0][0x2c8], RZ ;  /* 0x0000b20000021a27 */ /* 0x000fca00078e00ff */
[----:B------:R-:W-:-:S04]  /*a3b0*/  @P1 SHF.R.U32.HI R0, RZ, c[0x0][0x2cc], R2 ;  /* 0x0000b300ff001a19 */ /* 0x000fc80000011602 */
[----:B------:R-:W-:-:S04]  /*a3c0*/  IADD3 R0, R3, R0, RZ ;  /* 0x0000000003007210 */ /* 0x000fc80007ffe0ff */
[----:B------:R-:W-:Y:S01]  /*a3d0*/  IADD3 R2, R0, -c[0x0][0x324], RZ ;  /* 0x8000c90000027a10 */ /* 0x000fe20007ffe0ff */
[----:B------:R-:W-:Y:S05]  /*a3e0*/  @!P0 BRA `(.L_x_213) ;  /* 0x000000d000008947 */ /* 0x000fea0003800000 */
[----:B------:R-:W-:-:S13]  /*a3f0*/  ISETP.GT.AND P0, PT, R0, -0x1, PT ;  /* 0xffffffff0000780c */ /* 0x000fda0003f04270 */
[----:B------:R-:W-:Y:S05]  /*a400*/  @P0 BRA `(.L_x_214) ;  /* 0x0000006000000947 */ /* 0x000fea0003800000 */
[----:B------:R-:W-:Y:S02]  /*a410*/  ISETP.NE.AND P0, PT, R4, c[0x0][0x32c], PT ;  /* 0x0000cb0004007a0c */ /* 0x000fe40003f05270 */
[----:B------:R-:W-:-:S11]  /*a420*/  LOP3.LUT R0, RZ, R0, RZ, 0x33, !PT ;  /* 0x00000000ff007212 */ /* 0x000fd600078e33ff */
[----:B------:R-:W-:-:S05]  /*a430*/  @P0 IMAD.HI.U32 R3, R0, c[0x0][0x330], RZ ;  /* 0x0000cc0000030a27 */ /* 0x000fca00078e00ff */
[----:B------:R-:W-:-:S04]  /*a440*/  @P0 SHF.R.U32.HI R0, RZ, c[0x0][0x334], R3 ;  /* 0x0000cd00ff000a19 */ /* 0x000fc80000011603 */
[----:B------:R-:W-:Y:S01]  /*a450*/  LOP3.LUT R0, RZ, R0, RZ, 0x33, !PT ;  /* 0x00000000ff007212 */ /* 0x000fe200078e33ff */
[----:B------:R-:W-:Y:S05]  /*a460*/  BRA `(.L_x_215) ;  /* 0x0000003000007947 */ /* 0x000fea0003800000 */
.L_x_214:
[----:B------:R-:W-:-:S13]  /*a470*/  ISETP.NE.AND P0, PT, R4, c[0x0][0x32c], PT ;  /* 0x0000cb0004007a0c */ /* 0x000fda0003f05270 */
[----:B------:R-:W-:-:S05]  /*a480*/  @P0 IMAD.HI.U32 R3, R0, c[0x0][0x330], RZ ;  /* 0x0000cc0000030a27 */ /* 0x000fca00078e00ff */
[----:B------:R-:W-:-:S05]  /*a490*/  @P0 SHF.R.U32.HI R0, RZ, c[0x0][0x334], R3 ;  /* 0x0000cd00ff000a19 */ /* 0x000fca0000011603 */
.L_x_215:
[----:B------:R-:W-:-:S05]  /*a4a0*/  IMAD R0, R0, c[0x0][0x32c], RZ ;  /* 0x0000cb0000007a24 */ /* 0x000fca00078e02ff */
[----:B------:R-:W-:-:S03]  /*a4b0*/  IMNMX R2, R2, R0, !PT ;  /* 0x0000000002027217 */ /* 0x000fc60007800200 */
.L_x_213:
[----:B------:R-:W2:Y:S01]  /*a4c0*/  LDL R3, [R1+0x14] ;  /* 0x0000140001037983 */ /* 0x000ea20000100800 */
[----:B------:R-:W-:-:S05]  /*a4d0*/  IADD3 R2, R2, 0x2f, RZ ;  /* 0x0000002f02027810 */ /* 0x000fca0007ffe0ff */
[----:B------:R-:W-:-:S05]  /*a4e0*/  IMAD.HI R2, R2, 0x2aaaaaab, RZ ;  /* 0x2aaaaaab02027827 */ /* 0x000fca00078e02ff */
[----:B------:R-:W-:-:S04]  /*a4f0*/  SHF.R.U32.HI R0, RZ, 0x1f, R2 ;  /* 0x0000001fff007819 */ /* 0x000fc80000011602 */
[----:B------:R-:W-:-:S04]  /*a500*/  LEA.HI.SX32 R0, R2, R0, 0x1d ;  /* 0x0000000002007211 */ /* 0x000fc800078feaff */
[----:B--2---:R-:W-:-:S04]  /*a510*/  IMNMX R3, R3, R0, !PT ;  /* 0x0000000003037217 */ /* 0x004fc80007800200 */
[----:B------:R-:W-:Y:S01]  /*a520*/  ISETP.GE.AND P0, PT, R224, R3, PT ;  /* 0x00000003e000720c */ /* 0x000fe20003f06270 */
[----:B------:R1:W-:-:S12]  /*a530*/  STL [R1+0x20], R3 ;  /* 0x0000200301007387 */ /* 0x0003d80000100800 */
[----:B------:R-:W-:Y:S05]  /*a540*/  @!P0 BRA `(.L_x_216) ;  /* 0x0000327000008947 */ /* 0x000fea0003800000 */
[----:B------:R-:W2:Y:S01]  /*a550*/  LDL R8, [R1+0x2c] ;  /* 0x00002c0001087983 */ /* 0x000ea20000100800 */
[----:B-1----:R-:W-:-:S03]  /*a560*/  SHF.R.S32.HI R3, RZ, 0x1f, R227 ;  /* 0x0000001fff037819 */ /* 0x002fc600000114e3 */
[----:B------:R-:W3:Y:S01]  /*a570*/  LDL R5, [R1+0x28] ;  /* 0x0000280001057983 */ /* 0x000ee20000100800 */
[C---:B------:R-:W-:Y:S02]  /*a580*/  SHF.L.U64.HI R231, R227.reuse, 0x1, R3 ;  /* 0x00000001e3e77819 */ /* 0x040fe40000010203 */
[C---:B------:R-:W-:Y:S02]  /*a590*/  IADD3 R3, R227.reuse, 0x40, RZ ;  /* 0x00000040e3037810 */ /* 0x040fe40007ffe0ff */
[C---:B------:R-:W-:Y:S02]  /*a5a0*/  IADD3 R6, R227.reuse, 0x20, RZ ;  /* 0x00000020e3067810 */ /* 0x040fe40007ffe0ff */
[C---:B------:R-:W-:Y:S02]  /*a5b0*/  IADD3 R4, R227.reuse, 0x40, RZ ;  /* 0x00000040e3047810 */ /* 0x040fe40007ffe0ff */
[----:B------:R-:W-:Y:S02]  /*a5c0*/  SHF.R.S32.HI R3, RZ, 0x1f, R3 ;  /* 0x0000001fff037819 */ /* 0x000fe40000011403 */
[----:B------:R-:W-:-:S02]  /*a5d0*/  IADD3 R7, R227, 0x20, RZ ;  /* 0x00000020e3077810 */ /* 0x000fc40007ffe0ff */
[----:B------:R-:W-:Y:S02]  /*a5e0*/  SHF.R.S32.HI R6, RZ, 0x1f, R6 ;  /* 0x0000001fff067819 */ /* 0x000fe40000011406 */
[----:B------:R-:W-:Y:S02]  /*a5f0*/  LEA.HI R3, R3, R4, RZ, 0x3 ;  /* 0x0000000403037211 */ /* 0x000fe400078f18ff */
[----:B------:R-:W-:Y:S02]  /*a600*/  LEA.HI R6, R6, R7, RZ, 0x3 ;  /* 0x0000000706067211 */ /* 0x000fe400078f18ff */
[----:B------:R-:W-:Y:S02]  /*a610*/  LOP3.LUT R3, R3, 0xfffffff8, RZ, 0xc0, !PT ;  /* 0xfffffff803037812 */ /* 0x000fe400078ec0ff */
[----:B------:R-:W-:Y:S01]  /*a620*/  LOP3.LUT R6, R6, 0xfffffff8, RZ, 0xc0, !PT ;  /* 0xfffffff806067812 */ /* 0x000fe200078ec0ff */
[----:B------:R-:W-:Y:S02]  /*a630*/  IMAD.SHL.U32 R0, R227, 0x2, RZ ;  /* 0x00000002e3007824 */ /* 0x000fe400078e00ff */
[----:B------:R-:W-:-:S02]  /*a640*/  IMAD.SHL.U32 R226, R3, 0x2, RZ ;  /* 0x0000000203e27824 */ /* 0x000fc400078e00ff */
[C---:B------:R-:W-:Y:S01]  /*a650*/  IMAD.SHL.U32 R229, R6.reuse, 0x2, RZ ;  /* 0x0000000206e57824 */ /* 0x040fe200078e00ff */
[----:B--2---:R-:W-:Y:S02]  /*a660*/  SHF.L.U64.HI R230, R6, 0x1, R8 ;  /* 0x0000000106e67819 */ /* 0x004fe40000010208 */
[----:B---3--:R-:W-:Y:S02]  /*a670*/  SHF.L.U64.HI R228, R3, 0x1, R5 ;  /* 0x0000000103e47819 */ /* 0x008fe40000010205 */
.L_x_221:
[----:B------:R-:W2:Y:S01]  /*a680*/  LDL R0, [R1+0x14] ;  /* 0x0000140001007983 */ /* 0x000ea20000100800 */
[----:B------:R-:W-:Y:S04]  /*a690*/  DEPBAR.LE SB0, 0x0 ;  /* 0x000080000000791a */ /* 0x000fe80000000000 */
[----:B------:R-:W-:Y:S01]  /*a6a0*/  BAR.SYNC.DEFER_BLOCKING 0x0 ;  /* 0x0000000000007b1d */ /* 0x000fe20000010000 */
[----:B------:R-:W-:Y:S01]  /*a6b0*/  IMAD.MOV.U32 R101, RZ, RZ, R106 ;  /* 0x000000ffff657224 */ /* 0x000fe200078e006a */
[----:B------:R-:W-:Y:S01]  /*a6c0*/  MOV R102, R105 ;  /* 0x0000006900667202 */ /* 0x000fe20000000f00 */
[----:B------:R-:W-:Y:S03]  /*a6d0*/  IMAD.MOV.U32 R109, RZ, RZ, R104 ;  /* 0x000000ffff6d7224 */ /* 0x000fe600078e0068 */
        /* <DEDUP_REMOVED lines=51> */
.L_x_261:
        /* <DEDUP_REMOVED lines=18> */
.L_x_218:
[----:B------:R-:W-:Y:S05]  /*ab30*/  BSYNC B0 ;  /* 0x0000000000007941 */ /* 0x000fea0003800000 */
.L_x_217:
        /* <DEDUP_REMOVED lines=102> */
[----:B------:R-:W-:Y:S03]  /*b1a0*/  FMUL.FTZ R15, R15, c[0x0][0x320] ;  /* 0x0000c8000f0f7a20 */ /* 0x000fe60000410000 */
        /* <DEDUP_REMOVED lines=9> */
[----:B------:R-:W-:Y:S04]  /*b240*/  DEPBAR.LE SB0, 0x0 ;  /* 0x000080000000791a */ /* 0x000fe80000000000 */
[-C--:B----4-:R-:W-:Y:S04]  /*b250*/  HMMA.16816.F32.BF16 R20, R192, R4.reuse, R20 ;  /* 0x00000004c014723c */ /* 0x090fe80000041814 */
[----:B------:R4:W2:Y:S01]  /*b260*/  MUFU.TANH R111, R13 ;  /* 0x0000000d006f7308 */ /* 0x0008a20000002400 */
[----:B------:R-:W-:Y:S01]  /*b270*/  BAR.SYNC.DEFER_BLOCKING 0x0 ;  /* 0x0000000000007b1d */ /* 0x000fe20000010000 */
[----:B-1----:R-:W-:Y:S02]  /*b280*/  FMUL.FTZ R16, R18, c[0x0][0x320] ;  /* 0x0000c80012107a20 */ /* 0x002fe40000410000 */
[----:B------:R-:W-:Y:S01]  /*b290*/  FMUL.FTZ R18, R19, c[0x0][0x320] ;  /* 0x0000c80013127a20 */ /* 0x000fe20000410000 */
[C---:B------:R-:W-:Y:S05]  /*b2a0*/  HMMA.16816.F32.BF16 R24, R164.reuse, R4, R24 ;  /* 0x00000004a418723c */ /* 0x040fea0000041818 */
[----:B------:R4:W1:Y:S03]  /*b2b0*/  MUFU.TANH R171, R14 ;  /* 0x0000000e00ab7308 */ /* 0x0008660000002400 */
[-C--:B------:R-:W-:Y:S07]  /*b2c0*/  HMMA.16816.F32.BF16 R28, R164, R6.reuse, R28 ;  /* 0x00000006a41c723c */ /* 0x080fee000004181c */
[----:B------:R4:W1:Y:S01]  /*b2d0*/  MUFU.TANH R170, R15 ;  /* 0x0000000f00aa7308 */ /* 0x0008620000002400 */
        /* <DEDUP_REMOVED lines=8> */
[----:B------:R-:W1:Y:S01]  /*b360*/  MUFU.TANH R16, R16 ;  /* 0x0000001000107308 */ /* 0x000e620000002400 */
[----:B------:R-:W-:Y:S01]  /*b370*/  FMUL.FTZ R25, R25, c[0x0][0x320] ;  /* 0x0000c80019197a20 */ /* 0x000fe20000410000 */
[C---:B------:R-:W-:Y:S04]  /*b380*/  HMMA.16816.F32.BF16 R40, R164.reuse, R8, R40 ;  /* 0x00000008a428723c */ /* 0x040fe80000041828 */
[----:B------:R-:W-:Y:S02]  /*b390*/  FMUL.FTZ R26, R26, c[0x0][0x320] ;  /* 0x0000c8001a1a7a20 */ /* 0x000fe40000410000 */
[----:B------:R-:W-:Y:S02]  /*b3a0*/  FMUL.FTZ R27, R27, c[0x0][0x320] ;  /* 0x0000c8001b1b7a20 */ /* 0x000fe40000410000 */
[----:B------:R-:W1:Y:S01]  /*b3b0*/  MUFU.TANH R18, R18 ;  /* 0x0000001200127308 */ /* 0x000e620000002400 */
[-C--:B------:R-:W-:Y:S03]  /*b3c0*/  HMMA.16816.F32.BF16 R44, R164, R10.reuse, R44 ;  /* 0x0000000aa42c723c */ /* 0x080fe6000004182c */
[----:B------:R-:W-:Y:S02]  /*b3d0*/  FMUL.FTZ R28, R28, c[0x0][0x320] ;  /* 0x0000c8001c1c7a20 */ /* 0x000fe40000410000 */
[----:B------:R-:W-:Y:S02]  /*b3e0*/  FMUL.FTZ R29, R29, c[0x0][0x320] ;  /* 0x0000c8001d1d7a20 */ /* 0x000fe40000410000 */
[----:B------:R-:W-:Y:S01]  /*b3f0*/  FMUL.FTZ R30, R30, c[0x0][0x320] ;  /* 0x0000c8001e1e7a20 */ /* 0x000fe20000410000 */
[----:B------:R-:W-:Y:S01]  /*b400*/  HMMA.16816.F32.BF16 R48, R192, R10, R48 ;  /* 0x0000000ac030723c */ /* 0x000fe20000041830 */
[----:B------:R4:W1:Y:S03]  /*b410*/  MUFU.TANH R175, R20 ;  /* 0x0000001400af7308 */ /* 0x0008660000002400 */
[----:B------:R-:W-:Y:S02]  /*b420*/  FMUL.FTZ R31, R31, c[0x0][0x320] ;  /* 0x0000c8001f1f7a20 */ /* 0x000fe40000410000 */
[----:B------:R-:W-:Y:S02]  /*b430*/  FMUL.FTZ R32, R32, c[0x0][0x320] ;  /* 0x0000c80020207a20 */ /* 0x000fe40000410000 */
[----:B------:R-:W-:Y:S03]  /*b440*/  FMUL.FTZ R33, R33, c[0x0][0x320] ;  /* 0x0000c80021217a20 */ /* 0x000fe60000410000 */
        /* <DEDUP_REMOVED lines=48> */
[----:B------:R4:W1:Y:S01]  /*b750*/  MUFU.TANH R167, R51 ;  /* 0x0000003300a77308 */ /* 0x0008620000002400 */
[----:B------:R-:W-:-:S05]  /*b760*/  @!P0 BRA `(.L_x_220) ;  /* 0x0000043000008947 */ /* 0x000fca0003800000 */
[C---:B--23--:R-:W-:Y:S01]  /*b770*/  IADD3 R232, R227.reuse, 0x20, RZ ;  /* 0x00000020e3e87810 */ /* 0x04cfe20007ffe0ff */
[----:B------:R-:W2:Y:S01]  /*b780*/  LDL R2, [R1+0x24] ;  /* 0x0000240001027983 */ /* 0x000ea20000100800 */
[----:B------:R-:W-:Y:S01]  /*b790*/  ISETP.GE.AND P5, PT, R227, c[0x0][0x1d4], PT ;  /* 0x00007500e3007a0c */ /* 0x000fe20003fa6270 */
[----:B------:R-:W-:Y:S01]  /*b7a0*/  IMAD.MOV.U32 R103, RZ, RZ, c[0x0][0x2b8] ;  /* 0x0000ae00ff677624 */ /* 0x000fe200078e00ff */
[----:B------:R-:W-:Y:S01]  /*b7b0*/  ISETP.GE.AND P4, PT, R232, c[0x0][0x1d4], PT ;  /* 0x00007500e8007a0c */ /* 0x000fe20003f86270 */
[----:B------:R-:W3:Y:S01]  /*b7c0*/  LDL R3, [R1+0x18] ;  /* 0x0000180001037983 */ /* 0x000ee20000100800 */
[----:B------:R-:W-:Y:S02]  /*b7d0*/  IMAD.MOV.U32 R222, RZ, RZ, RZ ;  /* 0x000000ffffde7224 */ /* 0x000fe400078e00ff */
[----:B------:R-:W-:Y:S02]  /*b7e0*/  ISETP.NE.AND P2, PT, R103, 0x1, PT ;  /* 0x000000016700780c */ /* 0x000fe40003f45270 */
[----:B------:R-:W5:Y:S02]  /*b7f0*/  S2R R103, SR_TID.X ;  /* 0x0000000000677919 */ /* 0x000f640000002100 */
[----:B-----5:R-:W-:Y:S04]  /*b800*/  SHF.R.S32.HI R6, RZ, 0x1f, R103 ;  /* 0x0000001fff067819 */ /* 0x020fe80000011467 */
[----:B------:R-:W-:Y:S01]  /*b810*/  LEA.HI R6, R6, R103, RZ, 0x2 ;  /* 0x0000006706067211 */ /* 0x000fe200078f10ff */
[----:B------:R-:W-:Y:S03]  /*b820*/  IMAD.SHL.U32 R103, R227, 0x2, RZ ;  /* 0x00000002e3677824 */ /* 0x000fe600078e00ff */
[----:B------:R-:W-:Y:S01]  /*b830*/  SHF.R.S32.HI R6, RZ, 0x2, R6 ;  /* 0x00000002ff067819 */ /* 0x000fe20000011406 */
[----:B--2---:R-:W-:Y:S01]  /*b840*/  IMAD R2, R224, 0x30, R2 ;  /* 0x00000030e0027824 */ /* 0x004fe200078e0202 */
[----:B---3--:R-:W-:Y:S04]  /*b850*/  ISETP.GT.AND P1, PT, R3, 0x2f, PT ;  /* 0x0000002f0300780c */ /* 0x008fe80003f24270 */
[----:B------:R-:W-:Y:S05]  /*b860*/  IADD3 R2, R2, -0x30, R3 ;  /* 0xffffffd002027810 */ /* 0x000fea0007ffe003 */
[----:B------:R-:W-:Y:S04]  /*b870*/  @P2 IMAD.HI.U32 R3, R2, c[0x0][0x2bc], RZ ;  /* 0x0000af0002032a27 */ /* 0x000fe800078e00ff */
[----:B----4-:R-:W-:Y:S01]  /*b880*/  IMAD.MOV.U32 R0, RZ, RZ, R2 ;  /* 0x000000ffff007224 */ /* 0x010fe200078e0002 */
        /* <DEDUP_REMOVED lines=31> */
[-C--:B------:R-:W-:Y:S02]  /*ba80*/  @P1 IADD3 R10, P0, R0, R226.reuse, RZ ;  /* 0x000000e2000a1210 */ /* 0x080fe40007f1e0ff */
        /* <DEDUP_REMOVED lines=17> */
.L_x_220:
[----:B--234-:R-:W-:Y:S01]  /*bba0*/  FMNMX.FTZ R0, R162, R106, !PT ;  /* 0x0000006aa2007209 */ /* 0x01cfe20007810000 */
[----:B------:R-:W-:Y:S01]  /*bbb0*/  LDSM.16.MT88.4 R20, [R209+0x1880] ;  /* 0x00188000d114783b */ /* 0x000fe20000004200 */
[----:B------:R-:W-:Y:S02]  /*bbc0*/  FMNMX.FTZ R2, R173, R104, !PT ;  /* 0x00000068ad027209 */ /* 0x000fe40007810000 */
[----:B------:R-:W-:Y:S02]  /*bbd0*/  FMNMX.FTZ R106, R161, R0, !PT ;  /* 0x00000000a16a7209 */ /* 0x000fe40007810000 */
[----:B------:R-:W-:Y:S02]  /*bbe0*/  FMNMX.FTZ R0, R163, R105, !PT ;  /* 0x00000069a3007209 */ /* 0x000fe40007810000 */
[----:B------:R-:W-:Y:S01]  /*bbf0*/  FMNMX.FTZ R106, R110, R106, !PT ;  /* 0x0000006a6e6a7209 */ /* 0x000fe20007810000 */
[----:B------:R-:W-:Y:S01]  /*bc00*/  LDSM.16.MT88.4 R36, [R210+0x1880] ;  /* 0x00188000d224783b */ /* 0x000fe20000004200 */
[----:B------:R-:W-:Y:S02]  /*bc10*/  FMNMX.FTZ R0, R169, R0, !PT ;  /* 0x00000000a9007209 */ /* 0x000fe40007810000 */
[----:B-1----:R-:W-:Y:S02]  /*bc20*/  FMNMX.FTZ R106, R17, R106, !PT ;  /* 0x0000006a116a7209 */ /* 0x002fe40007810000 */
        /* <DEDUP_REMOVED lines=23> */
[----:B------:R-:W-:Y:S03]  /*bda0*/  FMNMX.FTZ R2, R184, R2, !PT ;  /* 0x00000002b8027209 */ /* 0x000fe60007810000 */
[----:B------:R-:W1:Y:S01]  /*bdb0*/  SHFL.BFLY PT, R105, R0, 0x2, 0x1f ;  /* 0x0c401f0000697f89 */ /* 0x000e6200000e0000 */
[----:B------:R-:W-:Y:S04]  /*bdc0*/  FMNMX.FTZ R2, R183, R2, !PT ;  /* 0x00000002b7027209 */ /* 0x000fe80007810000 */
[----:B------:R-:W-:Y:S04]  /*bdd0*/  FMNMX.FTZ R2, R187, R2, !PT ;  /* 0x00000002bb027209 */ /* 0x000fe80007810000 */
[----:B------:R-:W-:Y:S04]  /*bde0*/  FMNMX.FTZ R2, R188, R2, !PT ;  /* 0x00000002bc027209 */ /* 0x000fe80007810000 */
[----:B------:R-:W-:Y:S04]  /*bdf0*/  FMNMX.FTZ R2, R200, R2, !PT ;  /* 0x00000002c8027209 */ /* 0x000fe80007810000 */
[----:B------:R-:W-:Y:S04]  /*be00*/  FMNMX.FTZ R2, R199, R2, !PT ;  /* 0x00000002c7027209 */ /* 0x000fe80007810000 */
[----:B------:R-:W-:Y:S02]  /*be10*/  FMNMX.FTZ R2, R192, R2, !PT ;  /* 0x00000002c0027209 */ /* 0x000fe40007810000 */
[----:B-1----:R-:W-:Y:S02]  /*be20*/  FMNMX.FTZ R105, R0, R105, !PT ;  /* 0x0000006900697209 */ /* 0x002fe40007810000 */
[----:B------:R-:W-:Y:S02]  /*be30*/  FMNMX.FTZ R106, R106, R3, !PT ;  /* 0x000000036a6a7209 */ /* 0x000fe40007810000 */
[----:B------:R-:W-:Y:S01]  /*be40*/  FMNMX.FTZ R3, R168, R100, !PT ;  /* 0x00000064a8037209 */ /* 0x000fe20007810000 */
[----:B------:R-:W1:Y:S01]  /*be50*/  SHFL.BFLY PT, R5, R105, 0x1, 0x1f ;  /* 0x0c201f0069057f89 */ /* 0x000e6200000e0000 */
[----:B------:R-:W-:Y:S02]  /*be60*/  FMNMX.FTZ R2, R193, R2, !PT ;  /* 0x00000002c1027209 */ /* 0x000fe40007810000 */
[----:B------:R-:W-:Y:S04]  /*be70*/  FMNMX.FTZ R0, R174, R3, !PT ;  /* 0x00000003ae007209 */ /* 0x000fe80007810000 */
[----:B------:R-:W-:Y:S01]  /*be80*/  FMNMX.FTZ R0, R171, R0, !PT ;  /* 0x00000000ab007209 */ /* 0x000fe20007810000 */
[----:B------:R-:W2:Y:S03]  /*be90*/  SHFL.BFLY PT, R4, R106, 0x1, 0x1f ;  /* 0x0c201f006a047f89 */ /* 0x000ea600000e0000 */
[----:B------:R-:W-:Y:S04]  /*bea0*/  FMNMX.FTZ R0, R170, R0, !PT ;  /* 0x00000000aa007209 */ /* 0x000fe80007810000 */
[----:B------:R-:W-:Y:S01]  /*beb0*/  FMNMX.FTZ R0, R185, R0, !PT ;  /* 0x00000000b9007209 */ /* 0x000fe20007810000 */
[----:B------:R-:W3:Y:S03]  /*bec0*/  SHFL.BFLY PT, R104, R2, 0x2, 0x1f ;  /* 0x0c401f0002687f89 */ /* 0x000ee600000e0000 */
[----:B------:R-:W-:Y:S04]  /*bed0*/  FMNMX.FTZ R0, R186, R0, !PT ;  /* 0x00000000ba007209 */ /* 0x000fe80007810000 */
[----:B------:R-:W-:Y:S02]  /*bee0*/  FMNMX.FTZ R0, R189, R0, !PT ;  /* 0x00000000bd007209 */ /* 0x000fe40007810000 */
[----:B-1----:R-:W-:Y:S02]  /*bef0*/  FMNMX.FTZ R105, R105, R5, !PT ;  /* 0x0000000569697209 */ /* 0x002fe40007810000 */
[----:B------:R-:W-:Y:S04]  /*bf00*/  FMNMX.FTZ R3, R190, R0, !PT ;  /* 0x00000000be037209 */ /* 0x000fe80007810000 */
[----:B------:R-:W-:Y:S02]  /*bf10*/  FMNMX.FTZ R3, R201, R3, !PT ;  /* 0x00000003c9037209 */ /* 0x000fe40007810000 */
[----:B--2---:R-:W-:Y:S05]  /*bf20*/  FMNMX.FTZ R106, R106, R4, !PT ;  /* 0x000000046a6a7209 */ /* 0x004fea0007810000 */
[----:B------:R-:W-:Y:S01]  /*bf30*/  FADD.FTZ R0, -R106, R101 ;  /* 0x000000656a007221 */ /* 0x000fe20000010100 */
[----:B---3--:R-:W-:Y:S03]  /*bf40*/  FMNMX.FTZ R104, R2, R104, !PT ;  /* 0x0000006802687209 */ /* 0x008fe60007810000 */
[----:B------:R-:W-:Y:S01]  /*bf50*/  FMUL.FTZ R2, R0, c[0x0][0x2d0] ;  /* 0x0000b40000027a20 */ /* 0x000fe20000410000 */
[----:B------:R-:W-:Y:S01]  /*bf60*/  FMNMX.FTZ R0, R202, R3, !PT ;  /* 0x00000003ca007209 */ /* 0x000fe20007810000 */
[----:B------:R-:W1:Y:S02]  /*bf70*/  SHFL.BFLY PT, R6, R104, 0x1, 0x1f ;  /* 0x0c201f0068067f89 */ /* 0x000e6400000e0000 */
[----:B------:R2:W3:Y:S01]  /*bf80*/  MUFU.EX2 R103, R2 ;  /* 0x0000000200677308 */ /* 0x0004e20000000800 */
[----:B------:R-:W-:Y:S04]  /*bf90*/  FMNMX.FTZ R0, R107, R0, !PT ;  /* 0x000000006b007209 */ /* 0x000fe80007810000 */
[----:B------:R-:W-:Y:S05]  /*bfa0*/  FMNMX.FTZ R0, R108, R0, !PT ;  /* 0x000000006c007209 */ /* 0x000fea0007810000 */
[----:B------:R-:W4:Y:S01]  /*bfb0*/  SHFL.BFLY PT, R3, R0, 0x2, 0x1f ;  /* 0x0c401f0000037f89 */ /* 0x000f2200000e0000 */
[----:B-1----:R-:W-:Y:S01]  /*bfc0*/  FMNMX.FTZ R104, R104, R6, !PT ;  /* 0x0000000668687209 */ /* 0x002fe20007810000 */
[----:B--2---:R-:W-:Y:S02]  /*bfd0*/  FADD.FTZ R2, -R105, R102 ;  /* 0x0000006669027221 */ /* 0x004fe40000010100 */
[C---:B---3--:R-:W-:Y:S02]  /*bfe0*/  FMUL.FTZ R5, R103.reuse, R113 ;  /* 0x0000007167057220 */ /* 0x048fe40000410000 */
[----:B------:R-:W-:Y:S02]  /*bff0*/  FMUL.FTZ R2, R2, c[0x0][0x2d0] ;  /* 0x0000b40002027a20 */ /* 0x000fe40000410000 */
[C---:B------:R-:W-:Y:S02]  /*c000*/  FMUL.FTZ R32, R103.reuse, R140 ;  /* 0x0000008c67207220 */ /* 0x040fe40000410000 */
[----:B------:R1:W2:Y:S01]  /*c010*/  MUFU.EX2 R102, R2 ;  /* 0x0000000200667308 */ /* 0x0002a20000000800 */
[C---:B------:R-:W-:Y:S01]  /*c020*/  FMUL.FTZ R33, R103.reuse, R141 ;  /* 0x0000008d67217220 */ /* 0x040fe20000410000 */
[----:B----4-:R-:W-:Y:S01]  /*c030*/  FMNMX.FTZ R0, R0, R3, !PT ;  /* 0x0000000300007209 */ /* 0x010fe20007810000 */
        /* <DEDUP_REMOVED lines=10> */
[----:B------:R-:W-:Y:S02]  /*c0e0*/  FMUL.FTZ R85, R103, R85 ;  /* 0x0000005567557220 */ /* 0x000fe40000410000 */
[----:B-1----:R-:W-:Y:S02]  /*c0f0*/  FADD.FTZ R2, -R104, R109 ;  /* 0x0000006d68027221 */ /* 0x002fe40000010100 */
[----:B------:R-:W-:Y:S02]  /*c100*/  FMUL.FTZ R109, R106, c[0x0][0x2d0] ;  /* 0x0000b4006a6d7a20 */ /* 0x000fe40000410000 */
[----:B------:R-:W-:Y:S02]  /*c110*/  FMUL.FTZ R2, R2, c[0x0][0x2d0] ;  /* 0x0000b40002027a20 */ /* 0x000fe40000410000 */
[--C-:B------:R-:W-:Y:S02]  /*c120*/  FFMA.FTZ R4, R162, c[0x0][0x2d0], -R109.reuse ;  /* 0x0000b400a2047a23 */ /* 0x100fe4000001086d */
[----:B------:R1:W3:Y:S01]  /*c130*/  MUFU.EX2 R101, R2 ;  /* 0x0000000200657308 */ /* 0x0002e20000000800 */
[C---:B--2---:R-:W-:Y:S02]  /*c140*/  FMUL.FTZ R6, R102.reuse, R114 ;  /* 0x0000007266067220 */ /* 0x044fe40000410000 */
[C---:B------:R-:W-:Y:S02]  /*c150*/  FMUL.FTZ R7, R102.reuse, R115 ;  /* 0x0000007366077220 */ /* 0x040fe40000410000 */
[----:B------:R-:W-:Y:S02]  /*c160*/  FMUL.FTZ R19, R102, R127 ;  /* 0x0000007f66137220 */ /* 0x000fe40000410000 */
[--C-:B------:R-:W-:Y:S02]  /*c170*/  FFMA.FTZ R40, R176, c[0x0][0x2d0], -R109.reuse ;  /* 0x0000b400b0287a23 */ /* 0x100fe4000001086d */
[C---:B------:R-:W-:Y:S01]  /*c180*/  FMUL.FTZ R34, R102.reuse, R142 ;  /* 0x0000008e66227220 */ /* 0x040fe20000410000 */
[----:B------:R-:W-:Y:S01]  /*c190*/  MUFU.EX2 R252, R4 ;  /* 0x0000000400fc7308 */ /* 0x000fe20000000800 */
[C---:B------:R-:W-:Y:S02]  /*c1a0*/  FMUL.FTZ R35, R102.reuse, R143 ;  /* 0x0000008f66237220 */ /* 0x040fe40000410000 */
[C---:B------:R-:W-:Y:S01]  /*c1b0*/  FMUL.FTZ R50, R102.reuse, R158 ;  /* 0x0000009e66327220 */ /* 0x040fe20000410000 */
[----:B------:R-:W-:Y:S01]  /*c1c0*/  LDSM.16.MT88.4 R140, [R210+0x2080] ;  /* 0x00208000d28c783b */ /* 0x000fe20000004200 */
[C---:B------:R-:W-:Y:S02]  /*c1d0*/  FMUL.FTZ R51, R102.reuse, R159 ;  /* 0x0000009f66337220 */ /* 0x040fe40000410000 */
[C---:B------:R-:W-:Y:S02]  /*c1e0*/  FMUL.FTZ R54, R102.reuse, R54 ;  /* 0x0000003666367220 */ /* 0x040fe40000410000 */
[C---:B------:R-:W-:Y:S01]  /*c1f0*/  FMUL.FTZ R55, R102.reuse, R55 ;  /* 0x0000003766377220 */ /* 0x040fe20000410000 */
[----:B------:R2:W-:Y:S01]  /*c200*/  MUFU.EX2 R236, R40 ;  /* 0x0000002800ec7308 */ /* 0x0005e20000000800 */
[C---:B------:R-:W-:Y:S02]  /*c210*/  FMUL.FTZ R66, R102.reuse, R66 ;  /* 0x0000004266427220 */ /* 0x040fe40000410000 */
[----:B------:R-:W-:Y:S02]  /*c220*/  FMUL.FTZ R67, R102, R67 ;  /* 0x0000004366437220 */ /* 0x000fe40000410000 */
[----:B-1----:R-:W-:Y:S02]  /*c230*/  FFMA.FTZ R2, R161, c[0x0][0x2d0], -R109 ;  /* 0x0000b400a1027a23 */ /* 0x002fe4000001086d */
[----:B------:R-:W-:Y:S02]  /*c240*/  FMUL.FTZ R161, R105, c[0x0][0x2d0] ;  /* 0x0000b40069a17a20 */ /* 0x000fe40000410000 */
[----:B---3--:R-:W-:Y:S01]  /*c250*/  FMUL.FTZ R8, R101, R116 ;  /* 0x0000007465087220 */ /* 0x008fe20000410000 */
[----:B------:R1:W-:Y:S01]  /*c260*/  MUFU.EX2 R162, R2 ;  /* 0x0000000200a27308 */ /* 0x0003e20000000800 */
[--C-:B------:R-:W-:Y:S02]  /*c270*/  FFMA.FTZ R3, R169, c[0x0][0x2d0], -R161.reuse ;  /* 0x0000b400a9037a23 */ /* 0x100fe400000108a1 */
[C---:B------:R-:W-:Y:S02]  /*c280*/  FMUL.FTZ R9, R101.reuse, R117 ;  /* 0x0000007565097220 */ /* 0x040fe40000410000 */
[C---:B------:R-:W-:Y:S02]  /*c290*/  FMUL.FTZ R12, R101.reuse, R120 ;  /* 0x00000078650c7220 */ /* 0x040fe40000410000 */
[C---:B------:R-:W-:Y:S02]  /*c2a0*/  FMUL.FTZ R13, R101.reuse, R121 ;  /* 0x00000079650d7220 */ /* 0x040fe40000410000 */
[C---:B------:R-:W-:Y:S01]  /*c2b0*/  FMUL.FTZ R24, R101.reuse, R132 ;  /* 0x0000008465187220 */ /* 0x040fe20000410000 */
[----:B------:R3:W-:Y:S01]  /*c2c0*/  MUFU.EX2 R249, R3 ;  /* 0x0000000300f97308 */ /* 0x0007e20000000800 */
[C---:B------:R-:W-:Y:S02]  /*c2d0*/  FMUL.FTZ R25, R101.reuse, R133 ;  /* 0x0000008565197220 */ /* 0x040fe40000410000 */
[C---:B------:R-:W-:Y:S02]  /*c2e0*/  FMUL.FTZ R28, R101.reuse, R136 ;  /* 0x00000088651c7220 */ /* 0x040fe40000410000 */
[----:B------:R-:W-:Y:S02]  /*c2f0*/  FMUL.FTZ R29, R101, R137 ;  /* 0x00000089651d7220 */ /* 0x000fe40000410000 */
[--C-:B------:R-:W-:Y:S02]  /*c300*/  FFMA.FTZ R44, R179, c[0x0][0x2d0], -R161.reuse ;  /* 0x0000b400b32c7a23 */ /* 0x100fe400000108a1 */
[--C-:B------:R-:W-:Y:S02]  /*c310*/  FFMA.FTZ R48, R181, c[0x0][0x2d0], -R161.reuse ;  /* 0x0000b400b5307a23 */ /* 0x100fe400000108a1 */
[----:B------:R4:W-:Y:S01]  /*c320*/  MUFU.EX2 R235, R44 ;  /* 0x0000002c00eb7308 */ /* 0x0009e20000000800 */
[----:B--2---:R-:W-:Y:S02]  /*c330*/  FMUL.FTZ R40, R101, R148 ;  /* 0x0000009465287220 */ /* 0x004fe40000410000 */
[----:B-1----:R-:W-:Y:S02]  /*c340*/  FFMA.FTZ R2, R163, c[0x0][0x2d0], -R161 ;  /* 0x0000b400a3027a23 */ /* 0x002fe400000108a1 */
[C---:B------:R-:W-:Y:S02]  /*c350*/  FMUL.FTZ R41, R101.reuse, R149 ;  /* 0x0000009565297220 */ /* 0x040fe40000410000 */
[C---:B------:R-:W-:Y:S02]  /*c360*/  FMUL.FTZ R45, R101.reuse, R153 ;  /* 0x00000099652d7220 */ /* 0x040fe40000410000 */
[C---:B------:R-:W-:Y:S01]  /*c370*/  FMUL.FTZ R56, R101.reuse, R56 ;  /* 0x0000003865387220 */ /* 0x040fe20000410000 */
[----:B------:R1:W2:Y:S01]  /*c380*/  MUFU.EX2 R248, R2 ;  /* 0x0000000200f87308 */ /* 0x0002a20000000800 */
[C---:B------:R-:W-:Y:S02]  /*c390*/  FMUL.FTZ R57, R101.reuse, R57 ;  /* 0x0000003965397220 */ /* 0x040fe40000410000 */
[--C-:B---3--:R-:W-:Y:S02]  /*c3a0*/  FFMA.FTZ R3, R110, c[0x0][0x2d0], -R109.reuse ;  /* 0x0000b4006e037a23 */ /* 0x108fe4000001086d */
[----:B------:R-:W-:Y:S02]  /*c3b0*/  FMUL.FTZ R110, R104, c[0x0][0x2d0] ;  /* 0x0000b400686e7a20 */ /* 0x000fe40000410000 */
[C---:B------:R-:W-:Y:S02]  /*c3c0*/  FMUL.FTZ R60, R101.reuse, R60 ;  /* 0x0000003c653c7220 */ /* 0x040fe40000410000 */
[C---:B------:R-:W-:Y:S01]  /*c3d0*/  FMUL.FTZ R61, R101.reuse, R61 ;  /* 0x0000003d653d7220 */ /* 0x040fe20000410000 */
[----:B------:R3:W-:Y:S01]  /*c3e0*/  MUFU.EX2 R250, R3 ;  /* 0x0000000300fa7308 */ /* 0x0007e20000000800 */
[C---:B------:R-:W-:Y:S02]  /*c3f0*/  FMUL.FTZ R70, R102.reuse, R70 ;  /* 0x0000004666467220 */ /* 0x040fe40000410000 */
[C---:B------:R-:W-:Y:S02]  /*c400*/  FMUL.FTZ R71, R102.reuse, R71 ;  /* 0x0000004766477220 */ /* 0x040fe40000410000 */
[C---:B----4-:R-:W-:Y:S02]  /*c410*/  FMUL.FTZ R44, R101.reuse, R152 ;  /* 0x00000098652c7220 */ /* 0x050fe40000410000 */
[C---:B------:R-:W-:Y:S02]  /*c420*/  FMUL.FTZ R72, R101.reuse, R72 ;  /* 0x0000004865487220 */ /* 0x040fe40000410000 */
[C---:B------:R-:W-:Y:S01]  /*c430*/  FMUL.FTZ R73, R101.reuse, R73 ;  /* 0x0000004965497220 */ /* 0x040fe20000410000 */
[----:B------:R4:W-:Y:S01]  /*c440*/  MUFU.EX2 R234, R48 ;  /* 0x0000003000ea7308 */ /* 0x0009e20000000800 */
[C---:B------:R-:W-:Y:S02]  /*c450*/  FMUL.FTZ R76, R101.reuse, R76 ;  /* 0x0000004c654c7220 */ /* 0x040fe40000410000 */
[----:B------:R-:W-:Y:S01]  /*c460*/  FMUL.FTZ R77, R101, R77 ;  /* 0x0000004d654d7220 */ /* 0x000fe20000410000 */
[----:B-1----:R-:W1:Y:S01]  /*c470*/  SHFL.BFLY PT, R2, R0, 0x1, 0x1f ;  /* 0x0c201f0000027f89 */ /* 0x002e6200000e0000 */
[----:B--2---:R-:W-:Y:S01]  /*c480*/  F2FP.BF16.PACK_AB R113, R249, R248 ;  /* 0x000000f8f971723e */ /* 0x004fe200000010ff */
[C---:B------:R-:W-:Y:S02]  /*c490*/  FMUL.FTZ R82, R102.reuse, R82 ;  /* 0x0000005266527220 */ /* 0x040fe40000410000 */
[C---:B------:R-:W-:Y:S02]  /*c4a0*/  FMUL.FTZ R83, R102.reuse, R83 ;  /* 0x0000005366537220 */ /* 0x040fe40000410000 */
[C---:B------:R-:W-:Y:S02]  /*c4b0*/  FMUL.FTZ R86, R102.reuse, R86 ;  /* 0x0000005666567220 */ /* 0x040fe40000410000 */
[----:B------:R-:W-:Y:S02]  /*c4c0*/  FMUL.FTZ R87, R102, R87 ;  /* 0x0000005766577220 */ /* 0x000fe40000410000 */
[----:B---3--:R-:W-:Y:S02]  /*c4d0*/  FFMA.FTZ R3, R17, c[0x0][0x2d0], -R109 ;  /* 0x0000b40011037a23 */ /* 0x008fe4000001086d */
[----:B------:R-:W-:Y:S02]  /*c4e0*/  FMUL.FTZ R17, R103, R125 ;  /* 0x0000007d67117220 */ /* 0x000fe40000410000 */
[----:B------:R2:W3:Y:S01]  /*c4f0*/  MUFU.EX2 R251, R3 ;  /* 0x0000000300fb7308 */ /* 0x0004e20000000800 */
[C---:B------:R-:W-:Y:S02]  /*c500*/  FMUL.FTZ R88, R101.reuse, R88 ;  /* 0x0000005865587220 */ /* 0x040fe40000410000 */
[C---:B------:R-:W-:Y:S02]  /*c510*/  FMUL.FTZ R89, R101.reuse, R89 ;  /* 0x0000005965597220 */ /* 0x040fe40000410000 */
[----:B------:R-:W-:Y:S02]  /*c520*/  FMUL.FTZ R92, R101, R92 ;  /* 0x0000005c655c7220 */ /* 0x000fe40000410000 */
[----:B----4-:R-:W-:Y:S02]  /*c530*/  FMUL.FTZ R48, R103, R156 ;  /* 0x0000009c67307220 */ /* 0x010fe40000410000 */
[----:B------:R-:W-:Y:S01]  /*c540*/  LDSM.16.MT88.4 R156, [R209+0x2c80] ;  /* 0x002c8000d19c783b */ /* 0x000fe20000004200 */
[----:B-1----:R-:W-:Y:S01]  /*c550*/  FMNMX.FTZ R2, R0, R2, !PT ;  /* 0x0000000200027209 */ /* 0x002fe20007810000 */
[--C-:B------:R-:W-:Y:S02]  /*c560*/  FFMA.FTZ R0, R18, c[0x0][0x2d0], -R161.reuse ;  /* 0x0000b40012007a23 */ /* 0x100fe400000108a1 */
[C---:B------:R-:W-:Y:S02]  /*c570*/  FMUL.FTZ R18, R102.reuse, R126 ;  /* 0x0000007e66127220 */ /* 0x040fe40000410000 */
[----:B------:R1:W-:Y:S01]  /*c580*/  MUFU.EX2 R246, R0 ;  /* 0x0000000000f67308 */ /* 0x0003e20000000800 */
[----:B------:R-:W-:Y:S02]  /*c590*/  FMUL.FTZ R93, R101, R93 ;  /* 0x0000005d655d7220 */ /* 0x000fe40000410000 */
[C---:B------:R-:W-:Y:S02]  /*c5a0*/  FMUL.FTZ R96, R103.reuse, R96 ;  /* 0x0000006067607220 */ /* 0x040fe40000410000 */
[----:B------:R-:W-:Y:S02]  /*c5b0*/  FMUL.FTZ R97, R103, R97 ;  /* 0x0000006167617220 */ /* 0x000fe40000410000 */
[----:B------:R-:W-:Y:S02]  /*c5c0*/  FMUL.FTZ R98, R102, R98 ;  /* 0x0000006266627220 */ /* 0x000fe40000410000 */
[----:B--2---:R-:W-:Y:S01]  /*c5d0*/  FFMA.FTZ R3, R16, c[0x0][0x2d0], -R161 ;  /* 0x0000b40010037a23 */ /* 0x004fe200000108a1 */
[----:B---3--:R-:W-:Y:S01]  /*c5e0*/  F2FP.BF16.PACK_AB R114, R251, R250 ;  /* 0x000000fafb72723e */ /* 0x008fe200000010ff */
[----:B------:R-:W-:Y:S02]  /*c5f0*/  FMUL.FTZ R16, R103, R124 ;  /* 0x0000007c67107220 */ /* 0x000fe40000410000 */
[----:B------:R2:W3:Y:S01]  /*c600*/  MUFU.EX2 R247, R3 ;  /* 0x0000000300f77308 */ /* 0x0004e20000000800 */
[----:B------:R-:W-:Y:S01]  /*c610*/  LDSM.16.MT88.4 R124, [R210+0x2480] ;  /* 0x00248000d27c783b */ /* 0x000fe20000004200 */
[----:B------:R-:W-:Y:S02]  /*c620*/  FMUL.FTZ R99, R102, R99 ;  /* 0x0000006366637220 */ /* 0x000fe40000410000 */
[----:B-1----:R-:W-:Y:S02]  /*c630*/  FADD.FTZ R0, -R2, R100 ;  /* 0x0000006402007221 */ /* 0x002fe40000010100 */
[--C-:B------:R-:W-:Y:S02]  /*c640*/  FFMA.FTZ R100, R178, c[0x0][0x2d0], -R109.reuse ;  /* 0x0000b400b2647a23 */ /* 0x100fe4000001086d */
[----:B------:R-:W-:Y:S02]  /*c650*/  FMUL.FTZ R0, R0, c[0x0][0x2d0] ;  /* 0x0000b40000007a20 */ /* 0x000fe40000410000 */
[----:B------:R1:W-:Y:S01]  /*c660*/  MUFU.EX2 R233, R100 ;  /* 0x0000006400e97308 */ /* 0x0003e20000000800 */
[--C-:B--2---:R-:W-:Y:S01]  /*c670*/  FFMA.FTZ R3, R173, c[0x0][0x2d0], -R110.reuse ;  /* 0x0000b400ad037a23 */ /* 0x104fe2000001086e */
[----:B---3--:R-:W-:Y:S08]  /*c680*/  F2FP.BF16.PACK_AB R115, R246, R247 ;  /* 0x000000f7f673723e */ /* 0x008ff000000010ff */
[----:B------:R-:W2:Y:S10]  /*c690*/  MUFU.EX2 R0, R0 ;  /* 0x0000000000007308 */ /* 0x000eb40000000800 */
[----:B------:R3:W-:Y:S01]  /*c6a0*/  MUFU.EX2 R242, R3 ;  /* 0x0000000300f27308 */ /* 0x0007e20000000800 */
[----:B-1----:R-:W-:Y:S09]  /*c6b0*/  FFMA.FTZ R100, R177, c[0x0][0x2d0], -R109 ;  /* 0x0000b400b1647a23 */ /* 0x002ff2000001086d */
[----:B------:R1:W-:Y:S01]  /*c6c0*/  MUFU.EX2 R232, R100 ;  /* 0x0000006400e87308 */ /* 0x0003e20000000800 */
[C---:B--2---:R-:W-:Y:S02]  /*c6d0*/  FMUL.FTZ R10, R0.reuse, R118 ;  /* 0x00000076000a7220 */ /* 0x044fe40000410000 */
[C---:B------:R-:W-:Y:S02]  /*c6e0*/  FMUL.FTZ R11, R0.reuse, R119 ;  /* 0x00000077000b7220 */ /* 0x040fe40000410000 */
[C---:B------:R-:W-:Y:S02]  /*c6f0*/  FMUL.FTZ R14, R0.reuse, R122 ;  /* 0x0000007a000e7220 */ /* 0x040fe40000410000 */
[C---:B------:R-:W-:Y:S02]  /*c700*/  FMUL.FTZ R15, R0.reuse, R123 ;  /* 0x0000007b000f7220 */ /* 0x040fe40000410000 */
[----:B------:R-:W-:Y:S01]  /*c710*/  FMUL.FTZ R26, R0, R134 ;  /* 0x00000086001a7220 */ /* 0x000fe20000410000 */
[----:B------:R-:W2:Y:S01]  /*c720*/  LDSM.16.MT88.4 R120, [R209+0x2480] ;  /* 0x00248000d178783b */ /* 0x000ea20000004200 */
[--C-:B---3--:R-:W-:Y:S02]  /*c730*/  FFMA.FTZ R3, R172, c[0x0][0x2d0], -R110.reuse ;  /* 0x0000b400ac037a23 */ /* 0x108fe4000001086e */
[C---:B------:R-:W-:Y:S02]  /*c740*/  FMUL.FTZ R27, R0.reuse, R135 ;  /* 0x00000087001b7220 */ /* 0x040fe40000410000 */
[----:B------:R3:W4:Y:S01]  /*c750*/  MUFU.EX2 R243, R3 ;  /* 0x0000000300f37308 */ /* 0x0007220000000800 */
[C---:B------:R-:W-:Y:S02]  /*c760*/  FMUL.FTZ R30, R0.reuse, R138 ;  /* 0x0000008a001e7220 */ /* 0x040fe40000410000 */
[C---:B------:R-:W-:Y:S01]  /*c770*/  FMUL.FTZ R31, R0.reuse, R139 ;  /* 0x0000008b001f7220 */ /* 0x040fe20000410000 */
[----:B------:R-:W-:Y:S01]  /*c780*/  LDSM.16.MT88.4 R132, [R209+0x2080] ;  /* 0x00208000d184783b */ /* 0x000fe20000004200 */
[----:B------:R-:W-:Y:S02]  /*c790*/  FMUL.FTZ R42, R0, R150 ;  /* 0x00000096002a7220 */ /* 0x000fe40000410000 */
[--C-:B-1----:R-:W-:Y:S02]  /*c7a0*/  FFMA.FTZ R100, R180, c[0x0][0x2d0], -R161.reuse ;  /* 0x0000b400b4647a23 */ /* 0x102fe400000108a1 */
[C---:B------:R-:W-:Y:S02]  /*c7b0*/  FMUL.FTZ R43, R0.reuse, R151 ;  /* 0x00000097002b7220 */ /* 0x040fe40000410000 */
[----:B------:R1:W-:Y:S01]  /*c7c0*/  MUFU.EX2 R207, R100 ;  /* 0x0000006400cf7308 */ /* 0x0003e20000000800 */
[C---:B------:R-:W-:Y:S02]  /*c7d0*/  FMUL.FTZ R46, R0.reuse, R154 ;  /* 0x0000009a002e7220 */ /* 0x040fe40000410000 */
[C---:B------:R-:W-:Y:S02]  /*c7e0*/  FMUL.FTZ R47, R0.reuse, R155 ;  /* 0x0000009b002f7220 */ /* 0x040fe40000410000 */
[C---:B------:R-:W-:Y:S02]  /*c7f0*/  FMUL.FTZ R58, R0.reuse, R58 ;  /* 0x0000003a003a7220 */ /* 0x040fe40000410000 */
[C---:B------:R-:W-:Y:S02]  /*c800*/  FMUL.FTZ R59, R0.reuse, R59 ;  /* 0x0000003b003b7220 */ /* 0x040fe40000410000 */
[C---:B------:R-:W-:Y:S02]  /*c810*/  FMUL.FTZ R62, R0.reuse, R62 ;  /* 0x0000003e003e7220 */ /* 0x040fe40000410000 */
[----:B------:R-:W-:Y:S02]  /*c820*/  FMUL.FTZ R63, R0, R63 ;  /* 0x0000003f003f7220 */ /* 0x000fe40000410000 */
[--C-:B---3--:R-:W-:Y:S01]  /*c830*/  FFMA.FTZ R3, R160, c[0x0][0x2d0], -R110.reuse ;  /* 0x0000b400a0037a23 */ /* 0x108fe2000001086e */
[----:B----4-:R-:W-:Y:S01]  /*c840*/  F2FP.BF16.PACK_AB R116, R243, R242 ;  /* 0x000000f2f374723e */ /* 0x010fe200000010ff */
[C---:B------:R-:W-:Y:S02]  /*c850*/  FMUL.FTZ R74, R0.reuse, R74 ;  /* 0x0000004a004a7220 */ /* 0x040fe40000410000 */
[----:B------:R3:W-:Y:S01]  /*c860*/  MUFU.EX2 R244, R3 ;  /* 0x0000000300f47308 */ /* 0x0007e20000000800 */
[C---:B------:R-:W-:Y:S02]  /*c870*/  FMUL.FTZ R75, R0.reuse, R75 ;  /* 0x0000004b004b7220 */ /* 0x040fe40000410000 */
[C---:B------:R-:W-:Y:S02]  /*c880*/  FMUL.FTZ R78, R0.reuse, R78 ;  /* 0x0000004e004e7220 */ /* 0x040fe40000410000 */
[----:B------:R-:W-:Y:S02]  /*c890*/  FMUL.FTZ R79, R0, R79 ;  /* 0x0000004f004f7220 */ /* 0x000fe40000410000 */
[----:B-1----:R-:W-:Y:S02]  /*c8a0*/  FFMA.FTZ R100, R182, c[0x0][0x2d0], -R161 ;  /* 0x0000b400b6647a23 */ /* 0x002fe400000108a1 */
[C---:B------:R-:W-:Y:S02]  /*c8b0*/  FMUL.FTZ R90, R0.reuse, R90 ;  /* 0x0000005a005a7220 */ /* 0x040fe40000410000 */
[----:B------:R1:W-:Y:S01]  /*c8c0*/  MUFU.EX2 R206, R100 ;  /* 0x0000006400ce7308 */ /* 0x0003e20000000800 */
[C---:B------:R-:W-:Y:S02]  /*c8d0*/  FMUL.FTZ R91, R0.reuse, R91 ;  /* 0x0000005b005b7220 */ /* 0x040fe40000410000 */
[C---:B------:R-:W-:Y:S02]  /*c8e0*/  FMUL.FTZ R94, R0.reuse, R94 ;  /* 0x0000005e005e7220 */ /* 0x040fe40000410000 */
[----:B------:R-:W-:Y:S02]  /*c8f0*/  FMUL.FTZ R95, R0, R95 ;  /* 0x0000005f005f7220 */ /* 0x000fe40000410000 */
[--C-:B---3--:R-:W-:Y:S04]  /*c900*/  FFMA.FTZ R3, R111, c[0x0][0x2d0], -R110.reuse ;  /* 0x0000b4006f037a23 */ /* 0x108fe8000001086e */
[----:B------:R3:W4:Y:S01]  /*c910*/  MUFU.EX2 R245, R3 ;  /* 0x0000000300f57308 */ /* 0x0007220000000800 */
[--C-:B-1----:R-:W-:Y:S09]  /*c920*/  FFMA.FTZ R100, R184, c[0x0][0x2d0], -R110.reuse ;  /* 0x0000b400b8647a23 */ /* 0x102ff2000001086e */
[----:B------:R1:W-:Y:S01]  /*c930*/  MUFU.EX2 R205, R100 ;  /* 0x0000006400cd7308 */ /* 0x0003e20000000800 */
[----:B---3--:R-:W-:Y:S01]  /*c940*/  FMUL.FTZ R3, R2, c[0x0][0x2d0] ;  /* 0x0000b40002037a20 */ /* 0x008fe20000410000 */
[----:B----4-:R-:W-:Y:S03]  /*c950*/  F2FP.BF16.PACK_AB R118, R245, R244 ;  /* 0x000000f4f576723e */ /* 0x010fe600000010ff */
[--C-:B------:R-:W-:Y:S02]  /*c960*/  FFMA.FTZ R4, R168, c[0x0][0x2d0], -R3.reuse ;  /* 0x0000b400a8047a23 */ /* 0x100fe40000010803 */
[--C-:B------:R-:W-:Y:S03]  /*c970*/  FFMA.FTZ R107, R107, c[0x0][0x2d0], -R3.reuse ;  /* 0x0000b4006b6b7a23 */ /* 0x100fe60000010803 */
[----:B------:R3:W-:Y:S01]  /*c980*/  MUFU.EX2 R238, R4 ;  /* 0x0000000400ee7308 */ /* 0x0007e20000000800 */
[--C-:B-1----:R-:W-:Y:S09]  /*c990*/  FFMA.FTZ R100, R183, c[0x0][0x2d0], -R110.reuse ;  /* 0x0000b400b7647a23 */ /* 0x102ff2000001086e */
[----:B------:R1:W-:Y:S10]  /*c9a0*/  MUFU.EX2 R204, R100 ;  /* 0x0000006400cc7308 */ /* 0x0003f40000000800 */
[----:B------:R-:W-:Y:S01]  /*c9b0*/  MUFU.EX2 R107, R107 ;  /* 0x0000006b006b7308 */ /* 0x000fe20000000800 */
[--C-:B---3--:R-:W-:Y:S09]  /*c9c0*/  FFMA.FTZ R4, R174, c[0x0][0x2d0], -R3.reuse ;  /* 0x0000b400ae047a23 */ /* 0x108ff20000010803 */
[----:B------:R3:W4:Y:S01]  /*c9d0*/  MUFU.EX2 R239, R4 ;  /* 0x0000000400ef7308 */ /* 0x0007220000000800 */
[--C-:B-1----:R-:W-:Y:S09]  /*c9e0*/  FFMA.FTZ R100, R185, c[0x0][0x2d0], -R3.reuse ;  /* 0x0000b400b9647a23 */ /* 0x102ff20000010803 */
[----:B------:R1:W-:Y:S01]  /*c9f0*/  MUFU.EX2 R203, R100 ;  /* 0x0000006400cb7308 */ /* 0x0003e20000000800 */
[--C-:B---3--:R-:W-:Y:S01]  /*ca00*/  FFMA.FTZ R4, R171, c[0x0][0x2d0], -R3.reuse ;  /* 0x0000b400ab047a23 */ /* 0x108fe20000010803 */
[----:B----4-:R-:W-:Y:S08]  /*ca10*/  F2FP.BF16.PACK_AB R117, R239, R238 ;  /* 0x000000eeef75723e */ /* 0x010ff000000010ff */
[----:B------:R3:W-:Y:S01]  /*ca20*/  MUFU.EX2 R240, R4 ;  /* 0x0000000400f07308 */ /* 0x0007e20000000800 */
[--C-:B-1----:R-:W-:Y:S09]  /*ca30*/  FFMA.FTZ R100, R186, c[0x0][0x2d0], -R3.reuse ;  /* 0x0000b400ba647a23 */ /* 0x102ff20000010803 */
[----:B------:R1:W-:Y:S01]  /*ca40*/  MUFU.EX2 R195, R100 ;  /* 0x0000006400c37308 */ /* 0x0003e20000000800 */
[--C-:B---3--:R-:W-:Y:S02]  /*ca50*/  FFMA.FTZ R4, R170, c[0x0][0x2d0], -R3.reuse ;  /* 0x0000b400aa047a23 */ /* 0x108fe40000010803 */
[----:B------:R-:W-:Y:S07]  /*ca60*/  LDSM.16.MT88.4 R168, [R209+0x3880] ;  /* 0x00388000d1a8783b */ /* 0x000fee0000004200 */
[----:B------:R3:W4:Y:S01]  /*ca70*/  MUFU.EX2 R241, R4 ;  /* 0x0000000400f17308 */ /* 0x0007220000000800 */
[--C-:B-1----:R-:W-:Y:S09]  /*ca80*/  FFMA.FTZ R100, R187, c[0x0][0x2d0], -R110.reuse ;  /* 0x0000b400bb647a23 */ /* 0x102ff2000001086e */
[----:B------:R1:W-:Y:S01]  /*ca90*/  MUFU.EX2 R194, R100 ;  /* 0x0000006400c27308 */ /* 0x0003e20000000800 */
[----:B---3--:R-:W-:Y:S01]  /*caa0*/  FMUL.FTZ R4, R103, R112 ;  /* 0x0000007067047220 */ /* 0x008fe20000410000 */
[----:B------:R-:W-:Y:S02]  /*cab0*/  F2FP.BF16.PACK_AB R112, R162, R252 ;  /* 0x000000fca270723e */ /* 0x000fe400000010ff */
[----:B----4-:R-:W-:Y:S05]  /*cac0*/  F2FP.BF16.PACK_AB R119, R241, R240 ;  /* 0x000000f0f177723e */ /* 0x010fea00000010ff */
[-C--:B------:R-:W-:Y:S05]  /*cad0*/  HMMA.16816.F32.BF16 R4, R112, R20.reuse, R4 ;  /* 0x000000147004723c */ /* 0x080fea0000041804 */
[--C-:B-1----:R-:W-:Y:S03]  /*cae0*/  FFMA.FTZ R100, R188, c[0x0][0x2d0], -R110.reuse ;  /* 0x0000b400bc647a23 */ /* 0x102fe6000001086e */
[C---:B------:R-:W-:Y:S01]  /*caf0*/  HMMA.16816.F32.BF16 R8, R116.reuse, R20, R8 ;  /* 0x000000147408723c */ /* 0x040fe20000041808 */
[----:B------:R1:W3:Y:S06]  /*cb00*/  MUFU.EX2 R188, R100 ;  /* 0x0000006400bc7308 */ /* 0x0002ec0000000800 */
[C---:B------:R-:W-:Y:S01]  /*cb10*/  FMUL.FTZ R20, R103.reuse, R128 ;  /* 0x0000008067147220 */ /* 0x040fe20000410000 */
[-C--:B------:R-:W-:Y:S04]  /*cb20*/  HMMA.16816.F32.BF16 R12, R116, R22.reuse, R12 ;  /* 0x00000016740c723c */ /* 0x080fe8000004180c */
[----:B------:R-:W-:Y:S04]  /*cb30*/  FMUL.FTZ R21, R103, R129 ;  /* 0x0000008167157220 */ /* 0x000fe80000410000 */
[C---:B------:R-:W-:Y:S07]  /*cb40*/  HMMA.16816.F32.BF16 R16, R112.reuse, R22, R16 ;  /* 0x000000167010723c */ /* 0x040fee0000041810 */
[C---:B------:R-:W-:Y:S02]  /*cb50*/  FMUL.FTZ R22, R102.reuse, R130 ;  /* 0x0000008266167220 */ /* 0x040fe40000410000 */
[----:B-1----:R-:W-:Y:S03]  /*cb60*/  FFMA.FTZ R100, R189, c[0x0][0x2d0], -R3 ;  /* 0x0000b400bd647a23 */ /* 0x002fe60000010803 */
[----:B------:R-:W-:Y:S01]  /*cb70*/  FMUL.FTZ R23, R102, R131 ;  /* 0x0000008366177220 */ /* 0x000fe20000410000 */
[----:B------:R1:W-:Y:S01]  /*cb80*/  MUFU.EX2 R187, R100 ;  /* 0x0000006400bb7308 */ /* 0x0003e20000000800 */
[----:B------:R-:W-:Y:S01]  /*cb90*/  LDSM.16.MT88.4 R128, [R210+0x1c80] ;  /* 0x001c8000d280783b */ /* 0x000fe20000004200 */
[----:B------:R-:W-:Y:S04]  /*cba0*/  MOV R189, R162 ;  /* 0x000000a200bd7202 */ /* 0x000fe80000000f00 */
[-C--:B------:R-:W-:Y:S08]  /*cbb0*/  HMMA.16816.F32.BF16 R20, R112, R36.reuse, R20 ;  /* 0x000000247014723c */ /* 0x080ff00000041814 */
[C---:B------:R-:W-:Y:S07]  /*cbc0*/  HMMA.16816.F32.BF16 R24, R116.reuse, R36, R24 ;  /* 0x000000247418723c */ /* 0x040fee0000041818 */
[----:B------:R-:W-:Y:S01]  /*cbd0*/  FFMA.FTZ R36, R175, c[0x0][0x2d0], -R109 ;  /* 0x0000b400af247a23 */ /* 0x000fe2000001086d */
[-C--:B------:R-:W-:Y:S03]  /*cbe0*/  HMMA.16816.F32.BF16 R28, R116, R38.reuse, R28 ;  /* 0x00000026741c723c */ /* 0x080fe6000004181c */
[----:B------:R4:W2:Y:S01]  /*cbf0*/  MUFU.EX2 R237, R36 ;  /* 0x0000002400ed7308 */ /* 0x0008a20000000800 */
[----:B-1----:R-:W-:Y:S02]  /*cc00*/  FFMA.FTZ R100, R190, c[0x0][0x2d0], -R3 ;  /* 0x0000b400be647a23 */ /* 0x002fe40000010803 */
[----:B------:R-:W5:Y:S01]  /*cc10*/  LDL.LU R190, [R1+0x10] ;  /* 0x0000100001be7983 */ /* 0x000f620000300800 */
[C---:B------:R-:W-:Y:S01]  /*cc20*/  FMUL.FTZ R37, R103.reuse, R145 ;  /* 0x0000009167257220 */ /* 0x040fe20000410000 */
[C---:B------:R-:W-:Y:S05]  /*cc30*/  HMMA.16816.F32.BF16 R32, R112.reuse, R38, R32 ;  /* 0x000000267020723c */ /* 0x040fea0000041820 */
[----:B------:R1:W1:Y:S02]  /*cc40*/  MUFU.EX2 R186, R100 ;  /* 0x0000006400ba7308 */ /* 0x0002640000000800 */
[C---:B------:R-:W-:Y:S02]  /*cc50*/  FMUL.FTZ R38, R102.reuse, R146 ;  /* 0x0000009266267220 */ /* 0x040fe40000410000 */
[----:B------:R-:W-:Y:S03]  /*cc60*/  FMUL.FTZ R39, R102, R147 ;  /* 0x0000009366277220 */ /* 0x000fe60000410000 */
[----:B----4-:R-:W-:Y:S07]  /*cc70*/  FMUL.FTZ R36, R103, R144 ;  /* 0x0000009067247220 */ /* 0x010fee0000410000 */
[-C--:B--2---:R-:W-:Y:S03]  /*cc80*/  HMMA.16816.F32.BF16 R36, R112, R120.reuse, R36 ;  /* 0x000000787024723c */ /* 0x084fe60000041824 */
[--C-:B-1----:R-:W-:Y:S02]  /*cc90*/  FFMA.FTZ R100, R191, c[0x0][0x2d0], -R109.reuse ;  /* 0x0000b400bf647a23 */ /* 0x102fe4000001086d */
[----:B------:R-:W2:Y:S02]  /*cca0*/  LDL.LU R191, [R1+0xc] ;  /* 0x00000c0001bf7983 */ /* 0x000ea40000300800 */
[----:B------:R1:W-:Y:S01]  /*ccb0*/  MUFU.EX2 R185, R100 ;  /* 0x0000006400b97308 */ /* 0x0003e20000000800 */
[C---:B------:R-:W-:Y:S08]  /*ccc0*/  HMMA.16816.F32.BF16 R40, R116.reuse, R120, R40 ;  /* 0x000000787428723c */ /* 0x040ff00000041828 */
[-C--:B------:R-:W-:Y:S08]  /*ccd0*/  HMMA.16816.F32.BF16 R44, R116, R122.reuse, R44 ;  /* 0x0000007a742c723c */ /* 0x080ff0000004182c */
[C---:B------:R-:W-:Y:S01]  /*cce0*/  HMMA.16816.F32.BF16 R48, R112.reuse, R122, R48 ;  /* 0x0000007a7030723c */ /* 0x040fe20000041830 */
[----:B------:R-:W4:Y:S03]  /*ccf0*/  LDSM.16.MT88.4 R120, [R209+0x3080] ;  /* 0x00308000d178783b */ /* 0x000f260000004200 */
[----:B-1----:R-:W-:Y:S04]  /*cd00*/  FFMA.FTZ R100, R196, c[0x0][0x2d0], -R109 ;  /* 0x0000b400c4647a23 */ /* 0x002fe8000001086d */
[-C--:B------:R-:W-:Y:S01]  /*cd10*/  HMMA.16816.F32.BF16 R52, R112, R124.reuse, R52 ;  /* 0x0000007c7034723c */ /* 0x080fe20000041834 */
[----:B------:R-:W2:Y:S01]  /*cd20*/  LDL.LU R196, [R1+0x4] ;  /* 0x0000040001c47983 */ /* 0x000ea20000300800 */
[----:B------:R1:W-:Y:S06]  /*cd30*/  MUFU.EX2 R184, R100 ;  /* 0x0000006400b87308 */ /* 0x0003ec0000000800 */
[C---:B------:R-:W-:Y:S08]  /*cd40*/  HMMA.16816.F32.BF16 R56, R116.reuse, R124, R56 ;  /* 0x0000007c7438723c */ /* 0x040ff00000041838 */
[-C--:B------:R-:W-:Y:S08]  /*cd50*/  HMMA.16816.F32.BF16 R60, R116, R126.reuse, R60 ;  /* 0x0000007e743c723c */ /* 0x080ff0000004183c */
[C---:B------:R-:W-:Y:S01]  /*cd60*/  HMMA.16816.F32.BF16 R64, R112.reuse, R126, R64 ;  /* 0x0000007e7040723c */ /* 0x040fe20000041840 */
[----:B------:R-:W3:Y:S03]  /*cd70*/  LDSM.16.MT88.4 R124, [R210+0x3080] ;  /* 0x00308000d27c783b */ /* 0x000ee60000004200 */
[--C-:B-1----:R-:W-:Y:S04]  /*cd80*/  FFMA.FTZ R100, R197, c[0x0][0x2d0], -R161.reuse ;  /* 0x0000b400c5647a23 */ /* 0x102fe800000108a1 */
[----:B------:R1:W-:Y:S01]  /*cd90*/  MUFU.EX2 R183, R100 ;  /* 0x0000006400b77308 */ /* 0x0003e20000000800 */
[-C--:B----4-:R-:W-:Y:S01]  /*cda0*/  HMMA.16816.F32.BF16 R68, R112, R120.reuse, R68 ;  /* 0x000000787044723c */ /* 0x090fe20000041844 */
[----:B------:R-:W4:Y:S07]  /*cdb0*/  LDL.LU R197, [R1+0x8] ;  /* 0x0000080001c57983 */ /* 0x000f2e0000300800 */
[C---:B------:R-:W-:Y:S08]  /*cdc0*/  HMMA.16816.F32.BF16 R72, R116.reuse, R120, R72 ;  /* 0x000000787448723c */ /* 0x040ff00000041848 */
[-C--:B------:R-:W-:Y:S04]  /*cdd0*/  HMMA.16816.F32.BF16 R76, R116, R122.reuse, R76 ;  /* 0x0000007a744c723c */ /* 0x080fe8000004184c */
[----:B-1----:R-:W-:Y:S04]  /*cde0*/  FFMA.FTZ R100, R198, c[0x0][0x2d0], -R161 ;  /* 0x0000b400c6647a23 */ /* 0x002fe800000108a1 */
[C---:B------:R-:W-:Y:S01]  /*cdf0*/  HMMA.16816.F32.BF16 R80, R112.reuse, R122, R80 ;  /* 0x0000007a7050723c */ /* 0x040fe20000041850 */
[----:B------:R-:W1:Y:S01]  /*ce00*/  LDSM.16.MT88.4 R120, [R209+0x1c80] ;  /* 0x001c8000d178783b */ /* 0x000e620000004200 */
[----:B------:R1:W1:Y:S06]  /*ce10*/  MUFU.EX2 R182, R100 ;  /* 0x0000006400b67308 */ /* 0x00026c0000000800 */
[-C--:B---3--:R-:W-:Y:S08]  /*ce20*/  HMMA.16816.F32.BF16 R84, R112, R124.reuse, R84 ;  /* 0x0000007c7054723c */ /* 0x088ff00000041854 */
[C---:B------:R-:W-:Y:S08]  /*ce30*/  HMMA.16816.F32.BF16 R88, R116.reuse, R124, R88 ;  /* 0x0000007c7458723c */ /* 0x040ff00000041858 */
[-C--:B------:R-:W-:Y:S04]  /*ce40*/  HMMA.16816.F32.BF16 R92, R116, R126.reuse, R92 ;  /* 0x0000007e745c723c */ /* 0x080fe8000004185c */
[--C-:B-1----:R-:W-:Y:S02]  /*ce50*/  FFMA.FTZ R100, R164, c[0x0][0x2d0], -R109.reuse ;  /* 0x0000b400a4647a23 */ /* 0x102fe4000001086d */
[----:B------:R-:W-:Y:S01]  /*ce60*/  FFMA.FTZ R109, R165, c[0x0][0x2d0], -R109 ;  /* 0x0000b400a56d7a23 */ /* 0x000fe2000001086d */
[----:B------:R-:W-:Y:S01]  /*ce70*/  F2FP.BF16.PACK_AB R116, R204, R205 ;  /* 0x000000cdcc74723e */ /* 0x000fe200000010ff */
[----:B------:R-:W-:Y:S01]  /*ce80*/  HMMA.16816.F32.BF16 R96, R112, R126, R96 ;  /* 0x0000007e7060723c */ /* 0x000fe20000041860 */
[----:B------:R1:W-:Y:S01]  /*ce90*/  MUFU.EX2 R181, R100 ;  /* 0x0000006400b57308 */ /* 0x0003e20000000800 */
[----:B------:R-:W3:Y:S02]  /*cea0*/  LDSM.16.MT88.4 R124, [R209+0x2880] ;  /* 0x00288000d17c783b */ /* 0x000ee40000004200 */
[----:B------:R-:W-:Y:S02]  /*ceb0*/  F2FP.BF16.PACK_AB R117, R195, R203 ;  /* 0x000000cbc375723e */ /* 0x000fe400000010ff */
[----:B------:R-:W-:Y:S02]  /*cec0*/  F2FP.BF16.PACK_AB R118, R188, R194 ;  /* 0x000000c2bc76723e */ /* 0x000fe400000010ff */
[----:B------:R-:W-:Y:S03]  /*ced0*/  F2FP.BF16.PACK_AB R112, R236, R237 ;  /* 0x000000edec70723e */ /* 0x000fe600000010ff */
[----:B------:R3:W-:Y:S01]  /*cee0*/  MUFU.EX2 R180, R109 ;  /* 0x0000006d00b47308 */ /* 0x0007e20000000800 */
[----:B------:R-:W-:Y:S02]  /*cef0*/  F2FP.BF16.PACK_AB R113, R234, R235 ;  /* 0x000000ebea71723e */ /* 0x000fe400000010ff */
[----:B------:R-:W-:Y:S02]  /*cf00*/  F2FP.BF16.PACK_AB R114, R232, R233 ;  /* 0x000000e9e872723e */ /* 0x000fe400000010ff */
[----:B------:R-:W-:Y:S02]  /*cf10*/  F2FP.BF16.PACK_AB R115, R206, R207 ;  /* 0x000000cfce73723e */ /* 0x000fe400000010ff */
[----:B------:R-:W-:Y:S05]  /*cf20*/  F2FP.BF16.PACK_AB R119, R186, R187 ;  /* 0x000000bbba77723e */ /* 0x000fea00000010ff */
[-C--:B------:R-:W-:Y:S03]  /*cf30*/  HMMA.16816.F32.BF16 R4, R112, R120.reuse, R4 ;  /* 0x000000787004723c */ /* 0x080fe60000041804 */
[--C-:B-1----:R-:W-:Y:S04]  /*cf40*/  FFMA.FTZ R100, R166, c[0x0][0x2d0], -R161.reuse ;  /* 0x0000b400a6647a23 */ /* 0x102fe800000108a1 */
[----:B------:R1:W-:Y:S01]  /*cf50*/  MUFU.EX2 R179, R100 ;  /* 0x0000006400b37308 */ /* 0x0003e20000000800 */
[C---:B------:R-:W-:Y:S04]  /*cf60*/  HMMA.16816.F32.BF16 R8, R116.reuse, R120, R8 ;  /* 0x000000787408723c */ /* 0x040fe80000041808 */
[--C-:B---3--:R-:W-:Y:S04]  /*cf70*/  FFMA.FTZ R109, R199, c[0x0][0x2d0], -R110.reuse ;  /* 0x0000b400c76d7a23 */ /* 0x108fe8000001086e */
[-C--:B------:R-:W-:Y:S01]  /*cf80*/  HMMA.16816.F32.BF16 R12, R116, R122.reuse, R12 ;  /* 0x0000007a740c723c */ /* 0x080fe2000004180c */
[----:B------:R3:W-:Y:S07]  /*cf90*/  MUFU.EX2 R176, R109 ;  /* 0x0000006d00b07308 */ /* 0x0007ee0000000800 */
[C---:B------:R-:W-:Y:S01]  /*cfa0*/  HMMA.16816.F32.BF16 R16, R112.reuse, R122, R16 ;  /* 0x0000007a7010723c */ /* 0x040fe20000041810 */
[----:B------:R-:W3:Y:S03]  /*cfb0*/  LDSM.16.MT88.4 R120, [R210+0x2880] ;  /* 0x00288000d278783b */ /* 0x000ee60000004200 */
[----:B-1----:R-:W-:Y:S04]  /*cfc0*/  FFMA.FTZ R100, R167, c[0x0][0x2d0], -R161 ;  /* 0x0000b400a7647a23 */ /* 0x002fe800000108a1 */
[-C--:B------:R-:W-:Y:S01]  /*cfd0*/  HMMA.16816.F32.BF16 R20, R112, R128.reuse, R20 ;  /* 0x000000807014723c */ /* 0x080fe20000041814 */
[----:B------:R-:W-:Y:S01]  /*cfe0*/  LDSM.16.MT88.4 R164, [R210+0x2c80] ;  /* 0x002c8000d2a4783b */ /* 0x000fe20000004200 */
[----:B------:R1:W1:Y:S06]  /*cff0*/  MUFU.EX2 R178, R100 ;  /* 0x0000006400b27308 */ /* 0x00026c0000000800 */
[C---:B------:R-:W-:Y:S04]  /*d000*/  HMMA.16816.F32.BF16 R24, R116.reuse, R128, R24 ;  /* 0x000000807418723c */ /* 0x040fe80000041818 */
[----:B---3--:R-:W-:Y:S04]  /*d010*/  F2FP.BF16.PACK_AB R109, R182, R183 ;  /* 0x000000b7b66d723e */ /* 0x008fe800000010ff */
[-C--:B------:R-:W-:Y:S08]  /*d020*/  HMMA.16816.F32.BF16 R28, R116, R130.reuse, R28 ;  /* 0x00000082741c723c */ /* 0x080ff0000004181c */
[C---:B------:R-:W-:Y:S01]  /*d030*/  HMMA.16816.F32.BF16 R32, R112.reuse, R130, R32 ;  /* 0x000000827020723c */ /* 0x040fe20000041820 */
[----:B------:R-:W3:Y:S03]  /*d040*/  LDSM.16.MT88.4 R128, [R209+0x3480] ;  /* 0x00348000d180783b */ /* 0x000ee60000004200 */
[----:B-1----:R-:W-:Y:S01]  /*d050*/  FFMA.FTZ R100, R200, c[0x0][0x2d0], -R110 ;  /* 0x0000b400c8647a23 */ /* 0x002fe2000001086e */
[----:B------:R-:W-:Y:S03]  /*d060*/  F2FP.BF16.PACK_AB R111, R178, R179 ;  /* 0x000000b3b26f723e */ /* 0x000fe600000010ff */
[-C--:B------:R-:W-:Y:S01]  /*d070*/  HMMA.16816.F32.BF16 R36, R112, R124.reuse, R36 ;  /* 0x0000007c7024723c */ /* 0x080fe20000041824 */
[----:B------:R1:W1:Y:S07]  /*d080*/  MUFU.EX2 R177, R100 ;  /* 0x0000006400b17308 */ /* 0x00026e0000000800 */
[C---:B------:R-:W-:Y:S08]  /*d090*/  HMMA.16816.F32.BF16 R40, R116.reuse, R124, R40 ;  /* 0x0000007c7428723c */ /* 0x040ff00000041828 */
[-C--:B------:R-:W-:Y:S08]  /*d0a0*/  HMMA.16816.F32.BF16 R44, R116, R126.reuse, R44 ;  /* 0x0000007e742c723c */ /* 0x080ff0000004182c */
[C---:B------:R-:W-:Y:S01]  /*d0b0*/  HMMA.16816.F32.BF16 R48, R112.reuse, R126, R48 ;  /* 0x0000007e7030723c */ /* 0x040fe20000041830 */
[----:B------:R-:W5:Y:S03]  /*d0c0*/  LDSM.16.MT88.4 R124, [R210+0x3480] ;  /* 0x00348000d27c783b */ /* 0x000f660000004200 */
[--C-:B-1----:R-:W-:Y:S01]  /*d0d0*/  FFMA.FTZ R100, R201, c[0x0][0x2d0], -R3.reuse ;  /* 0x0000b400c9647a23 */ /* 0x102fe20000010803 */
[----:B------:R-:W-:Y:S03]  /*d0e0*/  F2FP.BF16.PACK_AB R160, R176, R177 ;  /* 0x000000b1b0a0723e */ /* 0x000fe600000010ff */
[-C--:B------:R-:W-:Y:S01]  /*d0f0*/  HMMA.16816.F32.BF16 R52, R112, R120.reuse, R52 ;  /* 0x000000787034723c */ /* 0x080fe20000041834 */
[----:B------:R1:W-:Y:S07]  /*d100*/  MUFU.EX2 R175, R100 ;  /* 0x0000006400af7308 */ /* 0x0003ee0000000800 */
[C---:B------:R-:W-:Y:S08]  /*d110*/  HMMA.16816.F32.BF16 R56, R116.reuse, R120, R56 ;  /* 0x000000787438723c */ /* 0x040ff00000041838 */
[-C--:B------:R-:W-:Y:S08]  /*d120*/  HMMA.16816.F32.BF16 R60, R116, R122.reuse, R60 ;  /* 0x0000007a743c723c */ /* 0x080ff0000004183c */
[C---:B------:R-:W-:Y:S04]  /*d130*/  HMMA.16816.F32.BF16 R64, R112.reuse, R122, R64 ;  /* 0x0000007a7040723c */ /* 0x040fe80000041840 */
[--C-:B-1----:R-:W-:Y:S02]  /*d140*/  FFMA.FTZ R100, R202, c[0x0][0x2d0], -R3.reuse ;  /* 0x0000b400ca647a23 */ /* 0x102fe40000010803 */
[----:B------:R-:W-:Y:S01]  /*d150*/  FFMA.FTZ R3, R108, c[0x0][0x2d0], -R3 ;  /* 0x0000b4006c037a23 */ /* 0x000fe20000010803 */
[----:B------:R-:W-:Y:S01]  /*d160*/  F2FP.BF16.PACK_AB R108, R184, R185 ;  /* 0x000000b9b86c723e */ /* 0x000fe200000010ff */
[-C--:B---3--:R-:W-:Y:S01]  /*d170*/  HMMA.16816.F32.BF16 R68, R112, R128.reuse, R68 ;  /* 0x000000807044723c */ /* 0x088fe20000041844 */
[----:B------:R1:W3:Y:S03]  /*d180*/  MUFU.EX2 R174, R100 ;  /* 0x0000006400ae7308 */ /* 0x0002e60000000800 */
[----:B-----5:R-:W-:Y:S04]  /*d190*/  FFMA.FTZ R0, R0, R190, R238 ;  /* 0x000000be00007223 */ /* 0x020fe800000100ee */
[C---:B------:R-:W-:Y:S04]  /*d1a0*/  HMMA.16816.F32.BF16 R72, R116.reuse, R128, R72 ;  /* 0x000000807448723c */ /* 0x040fe80000041848 */
[----:B------:R-:W-:Y:S04]  /*d1b0*/  FADD.FTZ R0, R239, R0 ;  /* 0x00000000ef007221 */ /* 0x000fe80000010000 */
[-C--:B------:R-:W-:Y:S04]  /*d1c0*/  HMMA.16816.F32.BF16 R76, R116, R130.reuse, R76 ;  /* 0x00000082744c723c */ /* 0x080fe8000004184c */
[----:B------:R-:W-:Y:S04]  /*d1d0*/  FADD.FTZ R0, R240, R0 ;  /* 0x00000000f0007221 */ /* 0x000fe80000010000 */
[C---:B------:R-:W-:Y:S04]  /*d1e0*/  HMMA.16816.F32.BF16 R80, R112.reuse, R130, R80 ;  /* 0x000000827050723c */ /* 0x040fe80000041850 */
[----:B-1----:R-:W-:Y:S01]  /*d1f0*/  FFMA.FTZ R100, R192, c[0x0][0x2d0], -R110 ;  /* 0x0000b400c0647a23 */ /* 0x002fe2000001086e */
[----:B---3--:R-:W-:Y:S01]  /*d200*/  F2FP.BF16.PACK_AB R161, R174, R175 ;  /* 0x000000afaea1723e */ /* 0x008fe200000010ff */
[----:B------:R-:W-:Y:S02]  /*d210*/  FADD.FTZ R0, R241, R0 ;  /* 0x00000000f1007221 */ /* 0x000fe40000010000 */
[-C--:B------:R-:W-:Y:S01]  /*d220*/  HMMA.16816.F32.BF16 R84, R112, R124.reuse, R84 ;  /* 0x0000007c7054723c */ /* 0x080fe20000041854 */
[----:B------:R1:W-:Y:S03]  /*d230*/  MUFU.EX2 R173, R100 ;  /* 0x0000006400ad7308 */ /* 0x0003e60000000800 */
[----:B--2---:R-:W-:Y:S04]  /*d240*/  FFMA.FTZ R101, R101, R191, R242 ;  /* 0x000000bf65657223 */ /* 0x004fe800000100f2 */
[C---:B------:R-:W-:Y:S08]  /*d250*/  HMMA.16816.F32.BF16 R88, R116.reuse, R124, R88 ;  /* 0x0000007c7458723c */ /* 0x040ff00000041858 */
[-C--:B------:R-:W-:Y:S08]  /*d260*/  HMMA.16816.F32.BF16 R92, R116, R126.reuse, R92 ;  /* 0x0000007e745c723c */ /* 0x080ff0000004185c */
[----:B------:R-:W-:Y:S04]  /*d270*/  HMMA.16816.F32.BF16 R96, R112, R126, R96 ;  /* 0x0000007e7060723c */ /* 0x000fe80000041860 */
[----:B-1----:R-:W-:Y:S01]  /*d280*/  FFMA.FTZ R100, R193, c[0x0][0x2d0], -R110 ;  /* 0x0000b400c1647a23 */ /* 0x002fe2000001086e */
[----:B------:R-:W-:Y:S01]  /*d290*/  F2FP.BF16.PACK_AB R110, R180, R181 ;  /* 0x000000b5b46e723e */ /* 0x000fe200000010ff */
[----:B------:R-:W-:Y:S02]  /*d2a0*/  FFMA.FTZ R102, R102, R196, R248 ;  /* 0x000000c466667223 */ /* 0x000fe400000100f8 */
[----:B------:R-:W1:Y:S04]  /*d2b0*/  MUFU.EX2 R172, R100 ;  /* 0x0000006400ac7308 */ /* 0x000e680000000800 */
[-C--:B------:R-:W-:Y:S01]  /*d2c0*/  HMMA.16816.F32.BF16 R112, R108, R132.reuse, R4 ;  /* 0x000000846c70723c */ /* 0x080fe20000041804 */
[----:B------:R-:W2:Y:S05]  /*d2d0*/  LDSM.16.MT88.4 R4, [R210+0x3880] ;  /* 0x00388000d204783b */ /* 0x000eaa0000004200 */
[----:B------:R-:W3:Y:S01]  /*d2e0*/  MUFU.EX2 R100, R3 ;  /* 0x0000000300647308 */ /* 0x000ee20000000800 */
[----:B-1----:R-:W-:Y:S01]  /*d2f0*/  F2FP.BF16.PACK_AB R162, R172, R173 ;  /* 0x000000adaca2723e */ /* 0x002fe200000010ff */
[----:B----4-:R-:W-:Y:S01]  /*d300*/  FFMA.FTZ R103, R103, R197, R252 ;  /* 0x000000c567677223 */ /* 0x010fe200000100fc */
[----:B---3--:R-:W-:Y:S03]  /*d310*/  F2FP.BF16.PACK_AB R163, R100, R107 ;  /* 0x0000006b64a3723e */ /* 0x008fe600000010ff */
[----:B------:R-:W-:Y:S04]  /*d320*/  FADD.FTZ R3, R203, R0 ;  /* 0x00000000cb037221 */ /* 0x000fe80000010000 */
[C---:B------:R-:W-:Y:S07]  /*d330*/  HMMA.16816.F32.BF16 R116, R160.reuse, R132, R8 ;  /* 0x00000084a074723c */ /* 0x040fee0000041808 */
[----:B------:R-:W-:Y:S01]  /*d340*/  FADD.FTZ R9, R189, R103 ;  /* 0x00000067bd097221 */ /* 0x000fe20000010000 */
[-C--:B------:R-:W-:Y:S01]  /*d350*/  HMMA.16816.F32.BF16 R120, R160, R134.reuse, R12 ;  /* 0x00000086a078723c */ /* 0x080fe2000004180c */
[----:B------:R-:W3:Y:S03]  /*d360*/  LDL R12, [R1+0x20] ;  /* 0x00002000010c7983 */ /* 0x000ee60000100800 */
[----:B------:R-:W-:Y:S02]  /*d370*/  FADD.FTZ R9, R250, R9 ;  /* 0x00000009fa097221 */ /* 0x000fe40000010000 */
[----:B------:R-:W-:Y:S02]  /*d380*/  FADD.FTZ R10, R249, R102 ;  /* 0x00000066f90a7221 */ /* 0x000fe40000010000 */
[C---:B------:R-:W-:Y:S04]  /*d390*/  HMMA.16816.F32.BF16 R124, R108.reuse, R134, R16 ;  /* 0x000000866c7c723c */ /* 0x040fe80000041810 */
[----:B------:R-:W-:Y:S02]  /*d3a0*/  FADD.FTZ R9, R251, R9 ;  /* 0x00000009fb097221 */ /* 0x000fe40000010000 */
[----:B------:R-:W-:Y:S02]  /*d3b0*/  FADD.FTZ R10, R247, R10 ;  /* 0x0000000af70a7221 */ /* 0x000fe40000010000 */
[-C--:B------:R-:W-:Y:S04]  /*d3c0*/  HMMA.16816.F32.BF16 R128, R108, R140.reuse, R20 ;  /* 0x0000008c6c80723c */ /* 0x080fe80000041814 */
        /* <DEDUP_REMOVED lines=12> */
[----:B------:R-:W-:Y:S04]  /*d490*/  FADD.FTZ R8, R245, R8 ;  /* 0x00000008f5087221 */ /* 0x000fe80000010000 */
[C---:B------:R-:W-:Y:S04]  /*d4a0*/  HMMA.16816.F32.BF16 R148, R160.reuse, R156, R40 ;  /* 0x0000009ca094723c */ /* 0x040fe80000041828 */
[----:B------:R-:W-:Y:S04]  /*d4b0*/  FADD.FTZ R8, R205, R8 ;  /* 0x00000008cd087221 */ /* 0x000fe80000010000 */
        /* <DEDUP_REMOVED lines=11> */
[----:B------:R-:W-:Y:S04]  /*d570*/  FADD.FTZ R8, R175, R8 ;  /* 0x00000008af087221 */ /* 0x000fe80000010000 */
[C---:B------:R-:W-:Y:S08]  /*d580*/  HMMA.16816.F32.BF16 R64, R108.reuse, R166, R64 ;  /* 0x000000a66c40723c */ /* 0x040ff00000041840 */
[-C--:B------:R-:W-:Y:S08]  /*d590*/  HMMA.16816.F32.BF16 R68, R108, R168.reuse, R68 ;  /* 0x000000a86c44723c */ /* 0x080ff00000041844 */
[C---:B------:R-:W-:Y:S08]  /*d5a0*/  HMMA.16816.F32.BF16 R72, R160.reuse, R168, R72 ;  /* 0x000000a8a048723c */ /* 0x040ff00000041848 */
[-C--:B------:R-:W-:Y:S08]  /*d5b0*/  HMMA.16816.F32.BF16 R76, R160, R170.reuse, R76 ;  /* 0x000000aaa04c723c */ /* 0x080ff0000004184c */
[C---:B------:R-:W-:Y:S08]  /*d5c0*/  HMMA.16816.F32.BF16 R80, R108.reuse, R170, R80 ;  /* 0x000000aa6c50723c */ /* 0x040ff00000041850 */
[-C--:B--2---:R-:W-:Y:S08]  /*d5d0*/  HMMA.16816.F32.BF16 R84, R108, R4.reuse, R84 ;  /* 0x000000046c54723c */ /* 0x084ff00000041854 */
[C---:B------:R-:W-:Y:S07]  /*d5e0*/  HMMA.16816.F32.BF16 R88, R160.reuse, R4, R88 ;  /* 0x00000004a058723c */ /* 0x040fee0000041858 */
[----:B------:R-:W-:Y:S01]  /*d5f0*/  FADD.FTZ R4, R207, R11 ;  /* 0x0000000bcf047221 */ /* 0x000fe20000010000 */
[-C--:B------:R-:W-:Y:S04]  /*d600*/  HMMA.16816.F32.BF16 R92, R160, R6.reuse, R92 ;  /* 0x00000006a05c723c */ /* 0x080fe8000004185c */
[----:B------:R-:W-:Y:S02]  /*d610*/  FADD.FTZ R9, R206, R4 ;  /* 0x00000004ce097221 */ /* 0x000fe40000010000 */
[----:B------:R-:W-:Y:S02]  /*d620*/  FADD.FTZ R5, R188, R3 ;  /* 0x00000003bc057221 */ /* 0x000fe40000010000 */
[----:B------:R-:W-:Y:S01]  /*d630*/  FADD.FTZ R4, R185, R10 ;  /* 0x0000000ab9047221 */ /* 0x000fe20000010000 */
[----:B------:R-:W-:Y:S04]  /*d640*/  HMMA.16816.F32.BF16 R96, R108, R6, R96 ;  /* 0x000000066c60723c */ /* 0x000fe80000041860 */
        /* <DEDUP_REMOVED lines=12> */
[----:B------:R-:W-:Y:S01]  /*d710*/  FADD.FTZ R4, R172, R3 ;  /* 0x00000003ac047221 */ /* 0x000fe20000010000 */
[----:B------:R1:W-:Y:S01]  /*d720*/  STL [R1+0x4], R5 ;  /* 0x0000040501007387 */ /* 0x0003e20000100800 */
[----:B------:R-:W-:Y:S03]  /*d730*/  FADD.FTZ R0, R107, R0 ;  /* 0x000000006b007221 */ /* 0x000fe60000010000 */
[----:B------:R1:W-:Y:S01]  /*d740*/  STL [R1+0xc], R4 ;  /* 0x00000c0401007387 */ /* 0x0003e20000100800 */
[----:B------:R-:W-:Y:S01]  /*d750*/  FADD.FTZ R3, R100, R0 ;  /* 0x0000000064037221 */ /* 0x000fe20000010000 */
[C---:B------:R-:W-:Y:S02]  /*d760*/  IADD3 R0, R224.reuse, -0x1, RZ ;  /* 0xffffffffe0007810 */ /* 0x040fe40007ffe0ff */
[----:B------:R-:W-:Y:S02]  /*d770*/  MOV R100, R2 ;  /* 0x0000000200647202 */ /* 0x000fe40000000f00 */
[----:B------:R1:W-:Y:S01]  /*d780*/  STL [R1+0x10], R3 ;  /* 0x0000100301007387 */ /* 0x0003e20000100800 */
[----:B---3--:R-:W-:Y:S02]  /*d790*/  ISETP.GT.AND P0, PT, R224, R12, PT ;  /* 0x0000000ce000720c */ /* 0x008fe40003f04270 */
[----:B------:R-:W-:Y:S11]  /*d7a0*/  MOV R224, R0 ;  /* 0x0000000000e07202 */ /* 0x000ff60000000f00 */
[----:B-1----:R-:W-:-:S05]  /*d7b0*/  @P0 BRA `(.L_x_221) ;  /* 0xffffcec000000947 */ /* 0x002fca000383ffff */
.L_x_216:
[----:B------:R-:W2:Y:S02]  /*d7c0*/  LDL R0, [R1+0x14] ;  /* 0x0000140001007983 */ /* 0x000ea40000100800 */
[----:B--2---:R-:W-:-:S13]  /*d7d0*/  ISETP.GE.AND P0, PT, R224, R0, PT ;  /* 0x00000000e000720c */ /* 0x004fda0003f06270 */
[----:B------:R-:W-:Y:S05]  /*d7e0*/  @!P0 BRA `(.L_x_222) ;  /* 0x000046f000008947 */ /* 0x000fea0003800000 */
[----:B------:R-:W2:Y:S01]  /*d7f0*/  S2R R0, SR_TID.X ;  /* 0x0000000000007919 */ /* 0x000ea20000002100 */
[----:B------:R-:W-:Y:S02]  /*d800*/  IMAD.SHL.U32 R248, R227, 0x2, RZ ;  /* 0x00000002e3f87824 */ /* 0x000fe400078e00ff */
[----:B------:R-:W-:Y:S02]  /*d810*/  IMAD.MOV.U32 R103, RZ, RZ, R105 ;  /* 0x000000ffff677224 */ /* 0x000fe400078e0069 */
[----:B------:R-:W-:Y:S02]  /*d820*/  IMAD.MOV.U32 R101, RZ, RZ, R106 ;  /* 0x000000ffff657224 */ /* 0x000fe400078e006a */
[----:B------:R-:W-:Y:S02]  /*d830*/  IMAD.MOV.U32 R108, RZ, RZ, R100 ;  /* 0x000000ffff6c7224 */ /* 0x000fe400078e0064 */
[----:B------:R-:W-:Y:S01]  /*d840*/  IMAD.MOV.U32 R107, RZ, RZ, R104 ;  /* 0x000000ffff6b7224 */ /* 0x000fe200078e0068 */
[----:B--2---:R-:W-:-:S04]  /*d850*/  SHF.R.S32.HI R2, RZ, 0x1f, R0 ;  /* 0x0000001fff027819 */ /* 0x004fc80000011400 */
[----:B------:R-:W-:Y:S02]  /*d860*/  LEA.HI R2, R2, R0, RZ, 0x2 ;  /* 0x0000000002027211 */ /* 0x000fe400078f10ff */
[----:B------:R-:W-:Y:S02]  /*d870*/  SHF.R.S32.HI R0, RZ, 0x1f, R227 ;  /* 0x0000001fff007819 */ /* 0x000fe400000114e3 */
[----:B------:R-:W-:Y:S02]  /*d880*/  SHF.R.S32.HI R2, RZ, 0x2, R2 ;  /* 0x00000002ff027819 */ /* 0x000fe40000011402 */
[----:B------:R-:W-:Y:S02]  /*d890*/  SHF.L.U64.HI R228, R227, 0x1, R0 ;  /* 0x00000001e3e47819 */ /* 0x000fe40000010200 */
[----:B------:R-:W-:Y:S02]  /*d8a0*/  IADD3 R226, -R2, 0x30, RZ ;  /* 0x0000003002e27810 */ /* 0x000fe40007ffe1ff */
.L_x_243:
[----:B------:R-:W2:Y:S01]  /*d8b0*/  LDL R13, [R1+0x2c] ;  /* 0x00002c00010d7983 */ /* 0x000ea20000100800 */
[----:B------:R-:W-:Y:S04]  /*d8c0*/  DEPBAR.LE SB0, 0x0 ;  /* 0x000080000000791a */ /* 0x000fe80000000000 */
[----:B------:R-:W3:Y:S01]  /*d8d0*/  LDL R12, [R1+0x28] ;  /* 0x00002800010c7983 */ /* 0x000ee20000100800 */
[----:B------:R-:W-:Y:S01]  /*d8e0*/  SHF.R.S32.HI R0, RZ, 0x1f, R225 ;  /* 0x0000001fff007819 */ /* 0x000fe200000114e1 */
[----:B-1----:R-:W-:Y:S01]  /*d8f0*/  IMAD.WIDE.U32 R2, R225, c[0x0][0x208], RZ ;  /* 0x00008200e1027a25 */ /* 0x002fe200078e00ff */
[----:B------:R-:W-:Y:S01]  /*d900*/  SHF.R.S32.HI R4, RZ, 0x1f, R222 ;  /* 0x0000001fff047819 */ /* 0x000fe200000114de */
[----:B------:R-:W-:Y:S01]  /*d910*/  BAR.SYNC.DEFER_BLOCKING 0x0 ;  /* 0x0000000000007b1d */ /* 0x000fe20000010000 */
[C---:B------:R-:W-:Y:S01]  /*d920*/  ISETP.GE.AND P1, PT, R227.reuse, c[0x0][0x1d4], PT ;  /* 0x00007500e3007a0c */ /* 0x040fe20003f26270 */
[----:B------:R-:W-:Y:S01]  /*d930*/  IMAD R0, R0, c[0x0][0x208], RZ ;  /* 0x0000820000007a24 */ /* 0x000fe200078e02ff */
[C---:B------:R-:W-:Y:S01]  /*d940*/  IADD3 R7, R227.reuse, 0x20, RZ ;  /* 0x00000020e3077810 */ /* 0x040fe20007ffe0ff */
[----:B------:R-:W-:Y:S01]  /*d950*/  IMAD R4, R4, c[0x0][0x218], RZ ;  /* 0x0000860004047a24 */ /* 0x000fe200078e02ff */
[----:B------:R-:W-:Y:S01]  /*d960*/  IADD3 R6, R227, 0x20, RZ ;  /* 0x00000020e3067810 */ /* 0x000fe20007ffe0ff */
[----:B------:R-:W-:Y:S01]  /*d970*/  IMAD R0, R225, c[0x0][0x20c], R0 ;  /* 0x00008300e1007a24 */ /* 0x000fe200078e0200 */
[----:B------:R-:W-:Y:S01]  /*d980*/  IADD3 R11, R227, 0x40, RZ ;  /* 0x00000040e30b7810 */ /* 0x000fe20007ffe0ff */
[----:B------:R-:W-:Y:S01]  /*d990*/  IMAD R4, R222, c[0x0][0x21c], R4 ;  /* 0x00008700de047a24 */ /* 0x000fe200078e0204 */
[----:B------:R-:W-:Y:S01]  /*d9a0*/  SHF.R.S32.HI R6, RZ, 0x1f, R6 ;  /* 0x0000001fff067819 */ /* 0x000fe20000011406 */
[----:B------:R-:W-:Y:S01]  /*d9b0*/  IMAD.IADD R3, R3, 0x1, R0 ;  /* 0x0000000103037824 */ /* 0x000fe200078e0200 */
[----:B------:R-:W-:Y:S02]  /*d9c0*/  IADD3 R5, R227, 0x40, RZ ;  /* 0x00000040e3057810 */ /* 0x000fe40007ffe0ff */
[----:B------:R-:W-:Y:S01]  /*d9d0*/  LEA.HI R6, R6, R7, RZ, 0x3 ;  /* 0x0000000706067211 */ /* 0x000fe200078f18ff */
[----:B------:R-:W-:Y:S01]  /*d9e0*/  IMAD.WIDE.U32 R2, R222, c[0x0][0x218], R2 ;  /* 0x00008600de027a25 */ /* 0x000fe200078e0002 */
[----:B------:R-:W-:Y:S02]  /*d9f0*/  SHF.R.S32.HI R5, RZ, 0x1f, R5 ;  /* 0x0000001fff057819 */ /* 0x000fe40000011405 */
[----:B------:R-:W-:Y:S02]  /*da00*/  LOP3.LUT R6, R6, 0xfffffff8, RZ, 0xc0, !PT ;  /* 0xfffffff806067812 */ /* 0x000fe400078ec0ff */
[----:B------:R-:W-:Y:S02]  /*da10*/  IADD3 R0, P0, R2, UR18, RZ ;  /* 0x0000001202007c10 */ /* 0x000fe4000ff1e0ff */
[----:B------:R-:W-:Y:S01]  /*da20*/  LEA.HI R5, R5, R11, RZ, 0x3 ;  /* 0x0000000b05057211 */ /* 0x000fe200078f18ff */
[----:B------:R-:W-:Y:S01]  /*da30*/  IMAD.SHL.U32 R100, R6, 0x2, RZ ;  /* 0x0000000206647824 */ /* 0x000fe200078e00ff */
[----:B------:R-:W1:Y:S01]  /*da40*/  S2R R11, SR_TID.X ;  /* 0x00000000000b7919 */ /* 0x000e620000002100 */
[----:B------:R-:W-:Y:S01]  /*da50*/  IADD3.X R3, R3, UR5, R4, P0, !PT ;  /* 0x0000000503037c10 */ /* 0x000fe200087fe404 */
[----:B------:R-:W-:Y:S01]  /*da60*/  BSSY B0, `(.L_x_223) ;  /* 0x0000039000007945 */ /* 0x000fe20003800000 */
[C---:B------:R-:W-:Y:S01]  /*da70*/  LEA R10, P0, R0.reuse, c[0x0][0x1f8], 0x1 ;  /* 0x00007e00000a7a11 */ /* 0x040fe200078008ff */
[----:B------:R-:W-:Y:S01]  /*da80*/  LDSM.16.M88.4 R48, [R211+0x6080] ;  /* 0x00608000d330783b */ /* 0x000fe20000000200 */
[----:B------:R-:W-:Y:S02]  /*da90*/  LOP3.LUT R5, R5, 0xfffffff8, RZ, 0xc0, !PT ;  /* 0xfffffff805057812 */ /* 0x000fe400078ec0ff */
[----:B------:R-:W-:Y:S01]  /*daa0*/  LEA.HI.X R3, R0, c[0x0][0x1fc], R3, 0x1, P0 ;  /* 0x00007f0000037a11 */ /* 0x000fe200000f0c03 */
[----:B------:R-:W-:Y:S02]  /*dab0*/  LDSM.16.M88.4 R44, [R211+0x7080] ;  /* 0x00708000d32c783b */ /* 0x000fe40000000200 */
[----:B------:R-:W-:Y:S02]  /*dac0*/  IMAD.SHL.U32 R102, R5, 0x2, RZ ;  /* 0x0000000205667824 */ /* 0x000fe400078e00ff */
[----:B------:R-:W4:Y:S04]  /*dad0*/  SHFL.IDX PT, R0, R10, RZ, 0x1c1f ;  /* 0x001c1fff0a007589 */ /* 0x000f2800000e0000 */
[----:B------:R-:W-:Y:S04]  /*dae0*/  LDSM.16.M88.4 R16, [R208+0x3c80] ;  /* 0x003c8000d010783b */ /* 0x000fe80000000200 */
[----:B------:R-:W5:Y:S04]  /*daf0*/  SHFL.IDX PT, R2, R3, RZ, 0x1c1f ;  /* 0x001c1fff03027589 */ /* 0x000f6800000e0000 */
[----:B------:R1:W2:Y:S04]  /*db00*/  LDSM.16.M88.4 R32, [R208+0x4080] ;  /* 0x00408000d020783b */ /* 0x0002a80000000200 */
[----:B------:R1:W2:Y:S04]  /*db10*/  LDSM.16.M88.4 R160, [R208+0x4480] ;  /* 0x00448000d0a0783b */ /* 0x0002a80000000200 */
[----:B------:R1:W2:Y:S04]  /*db20*/  LDSM.16.M88.4 R164, [R212+0x6080] ;  /* 0x00608000d4a4783b */ /* 0x0002a80000000200 */
[----:B------:R2:W2:Y:S04]  /*db30*/  LDSM.16.M88.4 R172, [R212+0x7080] ;  /* 0x00708000d4ac783b */ /* 0x0004a80000000200 */
[----:B------:R2:W2:Y:S04]  /*db40*/  LDSM.16.M88.4 R168, [R213] ;  /* 0x00000000d5a8783b */ /* 0x0004a80000000200 */
[----:B------:R2:W2:Y:S01]  /*db50*/  LDSM.16.M88.4 R176, [R221] ;  /* 0x00000000ddb0783b */ /* 0x0004a20000000200 */
[----:B----4-:R-:W-:Y:S03]  /*db60*/  IADD3 R8, P0, R0, R248, RZ ;  /* 0x000000f800087210 */ /* 0x010fe60007f1e0ff */
[----:B------:R4:W2:Y:S02]  /*db70*/  LDSM.16.M88.4 R180, [R220] ;  /* 0x00000000dcb4783b */ /* 0x0008a40000000200 */
[----:B-----5:R-:W-:Y:S05]  /*db80*/  IMAD.X R9, R2, 0x1, R228, P0 ;  /* 0x0000000102097824 */ /* 0x020fea00000e06e4 */
[----:B------:R-:W-:Y:S01]  /*db90*/  @!PT LDS RZ, [RZ] ;  /* 0x00000000fffff984 */ /* 0x000fe20000000800 */
[----:B------:R-:W-:Y:S01]  /*dba0*/  @!PT LDS RZ, [RZ] ;  /* 0x00000000fffff984 */ /* 0x000fe20000000800 */
[----:B------:R-:W-:Y:S01]  /*dbb0*/  @!PT LDS RZ, [RZ] ;  /* 0x00000000fffff984 */ /* 0x000fe20000000800 */
[----:B------:R4:W-:Y:S01]  /*dbc0*/  LDGSTS.E.BYPASS.LTC128B.128 [R223+0x1880], [R8.64], !P1 ;  /* 0x0188000008df7fae */ /* 0x0009e2000c901d48 */
[----:B-1----:R-:W-:Y:S02]  /*dbd0*/  ISETP.GT.AND P1, PT, R11, 0x3f, PT ;  /* 0x0000003f0b00780c */ /* 0x002fe40003f24270 */
[----:B--2---:R-:W-:Y:S02]  /*dbe0*/  SHF.L.U64.HI R104, R6, 0x1, R13 ;  /* 0x0000000106687819 */ /* 0x004fe4000001020d */
[----:B------:R-:W-:Y:S02]  /*dbf0*/  IADD3 R13, R227, 0x20, RZ ;  /* 0x00000020e30d7810 */ /* 0x000fe40007ffe0ff */
[----:B------:R-:W-:Y:S02]  /*dc00*/  IADD3 R6, P0, R0, R100, RZ ;  /* 0x0000006400067210 */ /* 0x000fe40007f1e0ff */
[----:B---3--:R-:W-:Y:S02]  /*dc10*/  SHF.L.U64.HI R105, R5, 0x1, R12 ;  /* 0x0000000105697819 */ /* 0x008fe4000001020c */
[----:B------:R-:W-:Y:S01]  /*dc20*/  ISETP.GE.AND P3, PT, R13, c[0x0][0x1d4], PT ;  /* 0x000075000d007a0c */ /* 0x000fe20003f66270 */
[----:B------:R-:W-:Y:S01]  /*dc30*/  IMAD.X R7, R2, 0x1, R104, P0 ;  /* 0x0000000102077824 */ /* 0x000fe200000e0668 */
[----:B------:R-:W-:Y:S02]  /*dc40*/  IADD3 R12, R227, 0x40, RZ ;  /* 0x00000040e30c7810 */ /* 0x000fe40007ffe0ff */
[----:B------:R-:W-:Y:S02]  /*dc50*/  IADD3 R4, P0, R0, R102, RZ ;  /* 0x0000006600047210 */ /* 0x000fe40007f1e0ff */
[----:B------:R-:W-:Y:S03]  /*dc60*/  ISETP.GE.AND P2, PT, R12, c[0x0][0x1d4], PT ;  /* 0x000075000c007a0c */ /* 0x000fe60003f46270 */
[----:B------:R-:W-:Y:S04]  /*dc70*/  IMAD.X R5, R2, 0x1, R105, P0 ;  /* 0x0000000102057824 */ /* 0x000fe800000e0669 */
[----:B------:R4:W-:Y:S06]  /*dc80*/  LDGSTS.E.BYPASS.LTC128B.128 [R223+0x2480], [R6.64], !P3 ;  /* 0x0248000006df7fae */ /* 0x0009ec000d901d48 */
[----:B------:R4:W-:Y:S01]  /*dc90*/  LDGSTS.E.BYPASS.LTC128B.128 [R223+0x3080], [R4.64], !P2 ;  /* 0x0308000004df7fae */ /* 0x0009e2000d101d48 */
[----:B------:R-:W-:-:S05]  /*dca0*/  @P1 BRA `(.L_x_224) ;  /* 0x0000014000001947 */ /* 0x000fca0003800000 */
[----:B------:R-:W-:-:S05]  /*dcb0*/  BRA.DIV ~URZ, `(.L_x_225) ;  /* 0x00006e827f007947 */ /* 0x000fca000b800000 */
[----:B----4-:R1:W2:Y:S04]  /*dcc0*/  SHFL.IDX PT, R4, R3, 0x1, 0x1c1f ;  /* 0x003c1f0003047f89 */ /* 0x0102a800000e0000 */
[----:B------:R1:W3:Y:S02]  /*dcd0*/  SHFL.IDX PT, R0, R10, 0x1, 0x1c1f ;  /* 0x003c1f000a007f89 */ /* 0x0002e400000e0000 */
.L_x_262:
[C---:B-1----:R-:W-:Y:S02]  /*dce0*/  IADD3 R10, R227.reuse, 0x20, RZ ;  /* 0x00000020e30a7810 */ /* 0x042fe40007ffe0ff */
[C---:B------:R-:W-:Y:S02]  /*dcf0*/  ISETP.GE.AND P3, PT, R227.reuse, c[0x0][0x1d4], PT ;  /* 0x00007500e3007a0c */ /* 0x040fe40003f66270 */
[----:B---3--:R-:W-:Y:S02]  /*dd00*/  IADD3 R8, P0, R0, R248, RZ ;  /* 0x000000f800087210 */ /* 0x008fe40007f1e0ff */
[----:B------:R-:W-:Y:S02]  /*dd10*/  ISETP.GE.AND P2, PT, R10, c[0x0][0x1d4], PT ;  /* 0x000075000a007a0c */ /* 0x000fe40003f46270 */
[----:B------:R-:W-:Y:S01]  /*dd20*/  IADD3 R5, R227, 0x40, RZ ;  /* 0x00000040e3057810 */ /* 0x000fe20007ffe0ff */
[----:B--2---:R-:W-:Y:S01]  /*dd30*/  IMAD.X R9, R4, 0x1, R228, P0 ;  /* 0x0000000104097824 */ /* 0x004fe200000e06e4 */
[----:B------:R-:W-:Y:S02]  /*dd40*/  IADD3 R6, P0, R0, R100, RZ ;  /* 0x0000006400067210 */ /* 0x000fe40007f1e0ff */
[----:B------:R-:W-:Y:S03]  /*dd50*/  ISETP.GE.AND P1, PT, R5, c[0x0][0x1d4], PT ;  /* 0x0000750005007a0c */ /* 0x000fe60003f26270 */
        /* <DEDUP_REMOVED lines=9> */
.L_x_224:
[----:B------:R-:W-:Y:S05]  /*ddf0*/  BSYNC B0 ;  /* 0x0000000000007941 */ /* 0x000fea0003800000 */
.L_x_223:
[----:B------:R-:W0:Y:S01]  /*de00*/  LDGDEPBAR ;  /* 0x00000000000079af */ /* 0x000e220000000000 */
[----:B------:R-:W-:Y:S01]  /*de10*/  WARPSYNC 0xffffffff ;  /* 0xffffffff00007948 */ /* 0x000fe20003800000 */
[-C--:B-1--4-:R-:W-:Y:S06]  /*de20*/  HMMA.16816.F32.BF16 R4, R48, R16.reuse, RZ ;  /* 0x000000103004723c */ /* 0x092fec00000418ff */
        /* <DEDUP_REMOVED lines=116> */
[----:B------:R1:W1:Y:S02]  /*e570*/  MUFU.TANH R162, R19 ;  /* 0x0000001300a27308 */ /* 0x0002640000002400 */
        /* <DEDUP_REMOVED lines=10> */
[----:B------:R5:W2:Y:S01]  /*e620*/  MUFU.TANH R109, R20 ;  /* 0x00000014006d7308 */ /* 0x000aa20000002400 */
[----:B------:R-:W-:Y:S01]  /*e630*/  FMUL.FTZ R29, R29, c[0x0][0x320] ;  /* 0x0000c8001d1d7a20 */ /* 0x000fe20000410000 */
[C---:B------:R-:W-:Y:S04]  /*e640*/  HMMA.16816.F32.BF16 R40, R164.reuse, R8, R40 ;  /* 0x00000008a428723c */ /* 0x040fe80000041828 */
[----:B------:R-:W-:Y:S02]  /*e650*/  FMUL.FTZ R30, R30, c[0x0][0x320] ;  /* 0x0000c8001e1e7a20 */ /* 0x000fe40000410000 */
[----:B------:R-:W-:Y:S02]  /*e660*/  FMUL.FTZ R31, R31, c[0x0][0x320] ;  /* 0x0000c8001f1f7a20 */ /* 0x000fe40000410000 */
[----:B------:R2:W2:Y:S01]  /*e670*/  MUFU.TANH R106, R21 ;  /* 0x00000015006a7308 */ /* 0x0004a20000002400 */
[-C--:B------:R-:W-:Y:S03]  /*e680*/  HMMA.16816.F32.BF16 R44, R164, R10.reuse, R44 ;  /* 0x0000000aa42c723c */ /* 0x080fe6000004182c */
[----:B------:R-:W-:Y:S02]  /*e690*/  FMUL.FTZ R32, R32, c[0x0][0x320] ;  /* 0x0000c80020207a20 */ /* 0x000fe40000410000 */
[----:B------:R-:W-:Y:S02]  /*e6a0*/  FMUL.FTZ R34, R34, c[0x0][0x320] ;  /* 0x0000c80022227a20 */ /* 0x000fe40000410000 */
[----:B------:R-:W-:Y:S01]  /*e6b0*/  FMUL.FTZ R35, R35, c[0x0][0x320] ;  /* 0x0000c80023237a20 */ /* 0x000fe20000410000 */
[----:B------:R-:W-:Y:S01]  /*e6c0*/  HMMA.16816.F32.BF16 R48, R192, R10, R48 ;  /* 0x0000000ac030723c */ /* 0x000fe20000041830 */
[----:B------:R3:W3:Y:S03]  /*e6d0*/  MUFU.TANH R172, R26 ;  /* 0x0000001a00ac7308 */ /* 0x0006e60000002400 */
[----:B-1----:R-:W-:Y:S02]  /*e6e0*/  FMUL.FTZ R19, R37, c[0x0][0x320] ;  /* 0x0000c80025137a20 */ /* 0x002fe40000410000 */
[----:B-----5:R-:W-:Y:S02]  /*e6f0*/  FMUL.FTZ R20, R36, c[0x0][0x320] ;  /* 0x0000c80024147a20 */ /* 0x020fe40000410000 */
[----:B------:R-:W-:Y:S03]  /*e700*/  FMUL.FTZ R38, R38, c[0x0][0x320] ;  /* 0x0000c80026267a20 */ /* 0x000fe60000410000 */
[----:B------:R1:W1:Y:S01]  /*e710*/  MUFU.TANH R185, R14 ;  /* 0x0000000e00b97308 */ /* 0x0002620000002400 */
[----:B------:R-:W-:Y:S02]  /*e720*/  FMUL.FTZ R39, R39, c[0x0][0x320] ;  /* 0x0000c80027277a20 */ /* 0x000fe40000410000 */
[----:B------:R-:W-:Y:S02]  /*e730*/  FMUL.FTZ R42, R42, c[0x0][0x320] ;  /* 0x0000c8002a2a7a20 */ /* 0x000fe40000410000 */
[----:B--2---:R-:W-:Y:S02]  /*e740*/  FMUL.FTZ R21, R33, c[0x0][0x320] ;  /* 0x0000c80021157a20 */ /* 0x004fe40000410000 */
[----:B------:R-:W-:Y:S02]  /*e750*/  FMUL.FTZ R43, R43, c[0x0][0x320] ;  /* 0x0000c8002b2b7a20 */ /* 0x000fe40000410000 */
[----:B------:R-:W-:Y:S01]  /*e760*/  FMUL.FTZ R44, R44, c[0x0][0x320] ;  /* 0x0000c8002c2c7a20 */ /* 0x000fe20000410000 */
[----:B------:R2:W1:Y:S01]  /*e770*/  MUFU.TANH R183, R15 ;  /* 0x0000000f00b77308 */ /* 0x0004620000002400 */
[----:B------:R-:W-:Y:S02]  /*e780*/  FMUL.FTZ R45, R45, c[0x0][0x320] ;  /* 0x0000c8002d2d7a20 */ /* 0x000fe40000410000 */
[----:B------:R-:W-:Y:S02]  /*e790*/  FMUL.FTZ R47, R47, c[0x0][0x320] ;  /* 0x0000c8002f2f7a20 */ /* 0x000fe40000410000 */
[----:B------:R-:W-:Y:S02]  /*e7a0*/  FMUL.FTZ R16, R48, c[0x0][0x320] ;  /* 0x0000c80030107a20 */ /* 0x000fe40000410000 */
[----:B------:R-:W-:Y:S02]  /*e7b0*/  FMUL.FTZ R17, R49, c[0x0][0x320] ;  /* 0x0000c80031117a20 */ /* 0x000fe40000410000 */
[----:B---3--:R-:W-:Y:S01]  /*e7c0*/  FMUL.FTZ R26, R50, c[0x0][0x320] ;  /* 0x0000c800321a7a20 */ /* 0x008fe20000410000 */
[----:B------:R2:W3:Y:S01]  /*e7d0*/  MUFU.TANH R174, R27 ;  /* 0x0000001b00ae7308 */ /* 0x0004e20000002400 */
        /* <DEDUP_REMOVED lines=39> */
[C---:B------:R-:W-:Y:S01]  /*ea50*/  ISETP.GE.AND P5, PT, R227.reuse, c[0x0][0x1d4], PT ;  /* 0x00007500e3007a0c */ /* 0x040fe20003fa6270 */
[----:B------:R-:W-:Y:S01]  /*ea60*/  IMAD.MOV.U32 R3, RZ, RZ, c[0x0][0x2b8] ;  /* 0x0000ae00ff037624 */ /* 0x000fe200078e00ff */
[----:B------:R-:W-:Y:S01]  /*ea70*/  IADD3 R229, R227, 0x40, RZ ;  /* 0x00000040e3e57810 */ /* 0x000fe20007ffe0ff */
[----:B------:R-:W3:Y:S01]  /*ea80*/  LDL R0, [R1+0x18] ;  /* 0x0000180001007983 */ /* 0x000ee20000100800 */
[----:B------:R-:W-:Y:S01]  /*ea90*/  ISETP.GE.AND P4, PT, R230, c[0x0][0x1d4], PT ;  /* 0x00007500e6007a0c */ /* 0x000fe20003f86270 */
[----:B------:R-:W-:Y:S01]  /*eaa0*/  IMAD.MOV.U32 R222, RZ, RZ, RZ ;  /* 0x000000ffffde7224 */ /* 0x000fe200078e00ff */
[----:B------:R-:W-:Y:S02]  /*eab0*/  ISETP.NE.AND P2, PT, R3, 0x1, PT ;  /* 0x000000010300780c */ /* 0x000fe40003f45270 */
[----:B------:R-:W-:Y:S02]  /*eac0*/  ISETP.GE.AND P3, PT, R229, c[0x0][0x1d4], PT ;  /* 0x00007500e5007a0c */ /* 0x000fe40003f66270 */
[----:B---3--:R-:W-:Y:S01]  /*ead0*/  ISETP.GT.AND P1, PT, R0, 0x2f, PT ;  /* 0x0000002f0000780c */ /* 0x008fe20003f24270 */
[----:B--2---:R-:W-:Y:S05]  /*eae0*/  IMAD R2, R224, 0x30, R2 ;  /* 0x00000030e0027824 */ /* 0x004fea00078e0202 */
        /* <DEDUP_REMOVED lines=12> */
[----:B------:R-:W2:Y:S01]  /*ebb0*/  @!P1 LDG.E R222, [R4.64] ;  /* 0x0000000804de9981 */ /* 0x000ea2000c1e1900 */
[----:B------:R-:W-:Y:S03]  /*ebc0*/  ISETP.GE.AND P1, PT, R226, 0x1, PT ;  /* 0x00000001e200780c */ /* 0x000fe60003f26270 */
[----:B------:R-:W-:Y:S04]  /*ebd0*/  IMAD R0, R0, c[0x0][0x1e0], RZ ;  /* 0x0000780000007a24 */ /* 0x000fe800078e02ff */
[----:B------:R-:W-:Y:S04]  /*ebe0*/  IMAD R0, R225, c[0x0][0x1e4], R0 ;  /* 0x00007900e1007a24 */ /* 0x000fe800078e0200 */
        /* <DEDUP_REMOVED lines=11> */
[----:B-12---:R-:W-:Y:S05]  /*eca0*/  @P1 IADD3 R14, P0, R0, R248, RZ ;  /* 0x000000f8000e1210 */ /* 0x006fea0007f1e0ff */
[----:B---3--:R-:W-:Y:S01]  /*ecb0*/  @P1 IMAD.X R15, R2, 0x1, R228, P0 ;  /* 0x00000001020f1824 */ /* 0x008fe200000e06e4 */
[----:B------:R-:W-:Y:S04]  /*ecc0*/  @P1 IADD3 R12, P0, R0, R100, RZ ;  /* 0x00000064000c1210 */ /* 0x000fe80007f1e0ff */
[----:B------:R-:W-:Y:S01]  /*ecd0*/  @!PT LDS RZ, [RZ] ;  /* 0x00000000fffff984 */ /* 0x000fe20000000800 */
[----:B------:R1:W-:Y:S01]  /*ece0*/  @P1 LDGSTS.E.BYPASS.LTC128B.128 [R223+0x3c80], [R14.64], !P5 ;  /* 0x03c800000edf1fae */ /* 0x0003e2000e901d48 */
[--C-:B------:R-:W-:Y:S01]  /*ecf0*/  @P1 IMAD.X R13, R2, 0x1, R104.reuse, P0 ;  /* 0x00000001020d1824 */ /* 0x100fe200000e0668 */
[----:B------:R-:W-:Y:S02]  /*ed00*/  @P1 IADD3 R10, P0, R0, R102, RZ ;  /* 0x00000066000a1210 */ /* 0x000fe40007f1e0ff */
[----:B------:R-:W2:Y:S03]  /*ed10*/  SHFL.IDX PT, R0, R4, 0x1, 0x1c1f ;  /* 0x003c1f0004007f89 */ /* 0x000ea600000e0000 */
[--C-:B------:R-:W-:Y:S01]  /*ed20*/  @P1 IMAD.X R11, R2, 0x1, R105.reuse, P0 ;  /* 0x00000001020b1824 */ /* 0x100fe200000e0669 */
[----:B------:R1:W-:Y:S01]  /*ed30*/  @P1 LDGSTS.E.BYPASS.LTC128B.128 [R223+0x4880], [R12.64], !P4 ;  /* 0x048800000cdf1fae */ /* 0x0003e2000e101d48 */
[----:B------:R-:W-:Y:S03]  /*ed40*/  ISETP.GE.AND P0, PT, R226, 0x21, PT ;  /* 0x00000021e200780c */ /* 0x000fe60003f06270 */
[----:B------:R-:W3:Y:S04]  /*ed50*/  SHFL.IDX PT, R2, R3, 0x1, 0x1c1f ;  /* 0x003c1f0003027f89 */ /* 0x000ee800000e0000 */
[----:B------:R1:W-:Y:S06]  /*ed60*/  @P1 LDGSTS.E.BYPASS.LTC128B.128 [R223+0x5480], [R10.64], !P3 ;  /* 0x054800000adf1fae */ /* 0x0003ec000d901d48 */
[----:B--2---:R-:W-:Y:S05]  /*ed70*/  @P0 IADD3 R8, P2, R0, R100, RZ ;  /* 0x0000006400080210 */ /* 0x004fea0007f5e0ff */
[----:B---3--:R-:W-:Y:S01]  /*ed80*/  @P0 IMAD.X R9, R2, 0x1, R104, P2 ;  /* 0x0000000102090824 */ /* 0x008fe200010e0668 */
[----:B------:R-:W-:Y:S05]  /*ed90*/  @P0 IADD3 R6, P2, R0, R102, RZ ;  /* 0x0000006600060210 */ /* 0x000fea0007f5e0ff */
[----:B------:R-:W-:Y:S01]  /*eda0*/  @P0 IMAD.X R7, R2, 0x1, R105, P2 ;  /* 0x0000000102070824 */ /* 0x000fe200010e0669 */
[----:B------:R-:W-:Y:S05]  /*edb0*/  @P0 IADD3 R4, P2, R0, R248, RZ ;  /* 0x000000f800040210 */ /* 0x000fea0007f5e0ff */
[----:B------:R-:W-:Y:S05]  /*edc0*/  @P0 IMAD.X R5, R2, 0x1, R228, P2 ;  /* 0x0000000102050824 */ /* 0x000fea00010e06e4 */
[----:B------:R1:W-:Y:S04]  /*edd0*/  @P0 LDGSTS.E.BYPASS.LTC128B.128 [R223+0x4480], [R4.64], !P5 ;  /* 0x0448000004df0fae */ /* 0x0003e8000e901d48 */
[----:B------:R1:W-:Y:S04]  /*ede0*/  @P0 LDGSTS.E.BYPASS.LTC128B.128 [R223+0x5080], [R8.64], !P4 ;  /* 0x0508000008df0fae */ /* 0x0003e8000e101d48 */
[----:B------:R1:W-:Y:S02]  /*edf0*/  @P0 LDGSTS.E.BYPASS.LTC128B.128 [R223+0x5c80], [R6.64], !P3 ;  /* 0x05c8000006df0fae */ /* 0x0003e4000d901d48 */
.L_x_226:
[----:B-1234-:R-:W-:Y:S01]  /*ee00*/  MOV R6, c[0x0][0x2ac] ;  /* 0x0000ab0000067a02 */ /* 0x01efe20000000f00 */
[----:B------:R-:W2:Y:S01]  /*ee10*/  LDL R2, [R1+0x1c] ;  /* 0x00001c0001027983 */ /* 0x000ea20000100800 */
[----:B------:R-:W-:Y:S02]  /*ee20*/  IMAD.MOV.U32 R0, RZ, RZ, c[0x0][0x2c4] ;  /* 0x0000b100ff007624 */ /* 0x000fe400078e00ff */
[----:B------:R-:W-:Y:S01]  /*ee30*/  IMAD.MOV.U32 R33, RZ, RZ, 0x1 ;  /* 0x00000001ff217424 */ /* 0x000fe200078e00ff */
[----:B------:R-:W3:Y:S01]  /*ee40*/  LDL R3, [R1] ;  /* 0x0000000001037983 */ /* 0x000ee20000100800 */
[----:B------:R-:W-:Y:S01]  /*ee50*/  IMAD R6, R6, c[0x0][0x1d0], RZ ;  /* 0x0000740006067a24 */ /* 0x000fe200078e02ff */
[----:B------:R-:W-:Y:S02]  /*ee60*/  ISETP.NE.AND P0, PT, R0, 0x1, PT ;  /* 0x000000010000780c */ /* 0x000fe40003f05270 */
[----:B------:R-:W0:Y:S11]  /*ee70*/  LDGDEPBAR ;  /* 0x00000000000079af */ /* 0x000e360000000000 */
[----:B--2---:R-:W-:Y:S04]  /*ee80*/  @P0 IMAD.HI.U32 R0, R2, c[0x0][0x2c8], RZ ;  /* 0x0000b20002000a27 */ /* 0x004fe800078e00ff */
[----:B------:R-:W-:Y:S01]  /*ee90*/  IMAD.MOV.U32 R5, RZ, RZ, R2 ;  /* 0x000000ffff057224 */ /* 0x000fe200078e0002 */
[----:B------:R-:W-:Y:S01]  /*eea0*/  @P0 SHF.R.U32.HI R5, RZ, c[0x0][0x2cc], R0 ;  /* 0x0000b300ff050a19 */ /* 0x000fe20000011600 */
[----:B------:R-:W-:Y:S01]  /*eeb0*/  IMAD R2, R224, -0x30, RZ ;  /* 0xffffffd0e0027824 */ /* 0x000fe200078e02ff */
[----:B------:R-:W-:Y:S03]  /*eec0*/  ISETP.LE.AND P0, PT, R33, c[0x0][0x32c], PT ;  /* 0x0000cb0021007a0c */ /* 0x000fe60003f03270 */
[----:B------:R-:W1:Y:S01]  /*eed0*/  SHFL.IDX PT, R4, R5, RZ, 0x1c1f ;  /* 0x001c1fff05047589 */ /* 0x000e6200000e0000 */
[C---:B---3--:R-:W-:Y:S02]  /*eee0*/  IADD3 R7, -R3.reuse, 0x1, R2 ;  /* 0x0000000103077810 */ /* 0x048fe40007ffe102 */
[----:B------:R-:W-:Y:S02]  /*eef0*/  IADD3 R8, -R3, R2, RZ ;  /* 0x0000000203087210 */ /* 0x000fe40007ffe1ff */
[----:B------:R-:W-:Y:S04]  /*ef00*/  IADD3 R7, R7, -c[0x0][0x168], R6 ;  /* 0x80005a0007077a10 */ /* 0x000fe80007ffe006 */
[C---:B------:R-:W-:Y:S02]  /*ef10*/  IADD3 R6, R7.reuse, c[0x0][0x328], RZ ;  /* 0x0000ca0007067a10 */ /* 0x040fe40007ffe0ff */
[----:B------:R-:W-:Y:S04]  /*ef20*/  IADD3 R7, R7, UR4, RZ ;  /* 0x0000000407077c10 */ /* 0x000fe8000fffe0ff */
[----:B-1----:R-:W-:Y:S01]  /*ef30*/  IADD3 R0, R7, R4, RZ ;  /* 0x0000000407007210 */ /* 0x002fe20007ffe0ff */
[----:B------:R-:W-:Y:S01]  /*ef40*/  IMAD.IADD R3, R6, 0x1, R4 ;  /* 0x0000000106037824 */ /* 0x000fe200078e0204 */
[----:B------:R-:W-:-:S05]  /*ef50*/  @!P0 BRA `(.L_x_227) ;  /* 0x0000019000008947 */ /* 0x000fca0003800000 */
[----:B------:R-:W-:Y:S01]  /*ef60*/  MOV R9, c[0x0][0x2ac] ;  /* 0x0000ab0000097a02 */ /* 0x000fe20000000f00 */
[----:B------:R-:W-:Y:S04]  /*ef70*/  BSSY B0, `(.L_x_228) ;  /* 0x0000013000007945 */ /* 0x000fe80003800000 */
[----:B------:R-:W-:Y:S05]  /*ef80*/  IMAD R4, R9, c[0x0][0x1d0], R4 ;  /* 0x0000740009047a24 */ /* 0x000fea00078e0204 */
        /* <DEDUP_REMOVED lines=12> */
.L_x_229:
[----:B------:R-:W-:Y:S04]  /*f050*/  MOV R9, 0x1 ;  /* 0x0000000100097802 */ /* 0x000fe80000000f00 */
[----:B------:R-:W-:Y:S11]  /*f060*/  ISETP.NE.AND P0, PT, R9, c[0x0][0x32c], PT ;  /* 0x0000cb0009007a0c */ /* 0x000ff60003f05270 */
[----:B------:R-:W-:Y:S02]  /*f070*/  @!UPT UIADD3 URZ, URZ, URZ, URZ ;  /* 0x0000003f3f3ff290 */ /* 0x000fe4000fffe03f */
[----:B------:R-:W-:Y:S05]  /*f080*/  @P0 IMAD.HI.U32 R9, R4, c[0x0][0x330], RZ ;  /* 0x0000cc0004090a27 */ /* 0x000fea00078e00ff */
[----:B------:R-:W-:Y:S02]  /*f090*/  @P0 SHF.R.U32.HI R4, RZ, c[0x0][0x334], R9 ;  /* 0x0000cd00ff040a19 */ /* 0x000fe40000011609 */
.L_x_230:
[----:B------:R-:W-:Y:S05]  /*f0a0*/  BSYNC B0 ;  /* 0x0000000000007941 */ /* 0x000fea0003800000 */
.L_x_228:
[----:B------:R-:W-:Y:S05]  /*f0b0*/  IMAD R4, R4, c[0x0][0x32c], R8 ;  /* 0x0000cb0004047a24 */ /* 0x000fea00078e0208 */
[----:B------:R-:W-:Y:S02]  /*f0c0*/  IADD3 R9, R4, c[0x0][0x32c], RZ ;  /* 0x0000cb0004097a10 */ /* 0x000fe40007ffe0ff */
[----:B------:R-:W-:Y:S02]  /*f0d0*/  IMNMX R0, R0, R4, !PT ;  /* 0x0000000400007217 */ /* 0x000fe40007800200 */
[----:B------:R-:W-:Y:S02]  /*f0e0*/  IMNMX R3, R3, R9, PT ;  /* 0x0000000903037217 */ /* 0x000fe40003800200 */
.L_x_227:
[C---:B------:R-:W-:Y:S02]  /*f0f0*/  ISETP.GE.AND P0, PT, R2.reuse, 0x2, PT ;  /* 0x000000020200780c */ /* 0x040fe40003f06270 */
[----:B------:R-:W-:Y:S02]  /*f100*/  ISETP.GE.AND P1, PT, R2, 0x9, PT ;  /* 0x000000090200780c */ /* 0x000fe40003f26270 */
[----:B------:R-:W-:Y:S02]  /*f110*/  P2R R13, PR, RZ, 0x1 ;  /* 0x00000001ff0d7803 */ /* 0x000fe40000000000 */
[----:B------:R-:W-:Y:S02]  /*f120*/  ISETP.GT.AND P0, PT, R0, 0x1, !P0 ;  /* 0x000000010000780c */ /* 0x000fe40004704270 */
[----:B------:R-:W-:Y:S02]  /*f130*/  P2R R12, PR, RZ, 0x2 ;  /* 0x00000002ff0c7803 */ /* 0x000fe40000000000 */
[C---:B------:R-:W-:Y:S02]  /*f140*/  ISETP.LT.OR P0, PT, R3.reuse, 0x2, P0 ;  /* 0x000000020300780c */ /* 0x040fe40000701670 */
[----:B------:R-:W-:Y:S02]  /*f150*/  ISETP.GE.AND P6, PT, R2, 0x19, PT ;  /* 0x000000190200780c */ /* 0x000fe40003fc6270 */
[----:B------:R-:W-:Y:S02]  /*f160*/  FSEL R23, R168, -INF , !P0 ;  /* 0xff800000a8177808 */ /* 0x000fe40004000000 */
[----:B------:R-:W-:Y:S02]  /*f170*/  ISETP.GT.AND P0, PT, R0, 0x8, !P1 ;  /* 0x000000080000780c */ /* 0x000fe40004f04270 */
[----:B------:R-:W-:Y:S02]  /*f180*/  ISETP.GE.AND P1, PT, R2, 0xa, PT ;  /* 0x0000000a0200780c */ /* 0x000fe40003f26270 */
[----:B------:R-:W-:Y:S02]  /*f190*/  ISETP.LT.OR P0, PT, R3, 0x9, P0 ;  /* 0x000000090300780c */ /* 0x000fe40000701670 */
        /* <DEDUP_REMOVED lines=9> */
[----:B------:R-:W-:Y:S02]  /*f230*/  ISETP.LT.OR P0, PT, R3, 0x11, P0 ;  /* 0x000000110300780c */ /* 0x000fe40000701670 */
        /* <DEDUP_REMOVED lines=25> */
[----:B------:R-:W-:Y:S04]  /*f3d0*/  ISETP.GT.AND P0, PT, R0, RZ, !P1 ;  /* 0x000000ff0000720c */ /* 0x000fe80004f04270 */
[C---:B------:R-:W-:Y:S04]  /*f3e0*/  ISETP.LT.OR P0, PT, R3.reuse, 0x1, P0 ;  /* 0x000000010300780c */ /* 0x040fe80000701670 */
[----:B------:R-:W-:Y:S02]  /*f3f0*/  FSEL R19, R170, -INF , !P0 ;  /* 0xff800000aa137808 */ /* 0x000fe40004000000 */
[----:B------:R-:W-:Y:S04]  /*f400*/  ISETP.GE.AND P0, PT, R2, 0x2a, PT ;  /* 0x0000002a0200780c */ /* 0x000fe80003f06270 */
[----:B------:R-:W-:Y:S02]  /*f410*/  P2R R4, PR, RZ, 0x1 ;  /* 0x00000001ff047803 */ /* 0x000fe40000000000 */
[----:B------:R-:W-:Y:S04]  /*f420*/  ISETP.GT.AND P0, PT, R0, 0x29, !P0 ;  /* 0x000000290000780c */ /* 0x000fe80004704270 */
[----:B------:R-:W-:Y:S02]  /*f430*/  ISETP.LT.OR P0, PT, R3, 0x2a, P0 ;  /* 0x0000002a0300780c */ /* 0x000fe40000701670 */
[----:B------:R-:W1:Y:S02]  /*f440*/  SHFL.IDX PT, R3, R5, 0x1, 0x1c1f ;  /* 0x003c1f0005037f89 */ /* 0x000e6400000e0000 */
[----:B------:R-:W-:Y:S02]  /*f450*/  FSEL R193, R17, -INF , !P0 ;  /* 0xff80000011c17808 */ /* 0x000fe40004000000 */
[----:B------:R-:W-:Y:S01]  /*f460*/  ISETP.LE.AND P0, PT, R33, c[0x0][0x32c], PT ;  /* 0x0000cb0021007a0c */ /* 0x000fe20003f03270 */
[--C-:B-1----:R-:W-:Y:S02]  /*f470*/  IMAD.IADD R2, R6, 0x1, R3.reuse ;  /* 0x0000000106027824 */ /* 0x102fe400078e0203 */
[----:B------:R-:W-:Y:S10]  /*f480*/  IMAD.IADD R0, R7, 0x1, R3 ;  /* 0x0000000107007824 */ /* 0x000ff400078e0203 */
        /* <DEDUP_REMOVED lines=16> */
.L_x_233:
[----:B------:R-:W-:Y:S04]  /*f590*/  MOV R14, 0x1 ;  /* 0x00000001000e7802 */ /* 0x000fe80000000f00 */
[----:B------:R-:W-:Y:S11]  /*f5a0*/  ISETP.NE.AND P0, PT, R14, c[0x0][0x32c], PT ;  /* 0x0000cb000e007a0c */ /* 0x000ff60003f05270 */
[----:B------:R-:W-:Y:S02]  /*f5b0*/  @!UPT UIADD3 URZ, URZ, URZ, URZ ;  /* 0x0000003f3f3ff290 */ /* 0x000fe4000fffe03f */
[----:B------:R-:W-:Y:S05]  /*f5c0*/  @P0 IMAD.HI.U32 R14, R3, c[0x0][0x330], RZ ;  /* 0x0000cc00030e0a27 */ /* 0x000fea00078e00ff */
[----:B------:R-:W-:Y:S02]  /*f5d0*/  @P0 SHF.R.U32.HI R3, RZ, c[0x0][0x334], R14 ;  /* 0x0000cd00ff030a19 */ /* 0x000fe4000001160e */
.L_x_234:
[----:B------:R-:W-:Y:S05]  /*f5e0*/  BSYNC B0 ;  /* 0x0000000000007941 */ /* 0x000fea0003800000 */
.L_x_232:
[----:B------:R-:W-:Y:S05]  /*f5f0*/  IMAD R3, R3, c[0x0][0x32c], R8 ;  /* 0x0000cb0003037a24 */ /* 0x000fea00078e0208 */
[----:B------:R-:W-:Y:S02]  /*f600*/  IADD3 R14, R3, c[0x0][0x32c], RZ ;  /* 0x0000cb00030e7a10 */ /* 0x000fe40007ffe0ff */
[----:B------:R-:W-:Y:S02]  /*f610*/  IMNMX R0, R0, R3, !PT ;  /* 0x0000000300007217 */ /* 0x000fe40007800200 */
[----:B------:R-:W-:Y:S02]  /*f620*/  IMNMX R2, R2, R14, PT ;  /* 0x0000000e02027217 */ /* 0x000fe40003800200 */
.L_x_231:
        /* <DEDUP_REMOVED lines=63> */
.L_x_237:
[----:B------:R-:W-:Y:S04]  /*fa20*/  MOV R14, 0x1 ;  /* 0x00000001000e7802 */ /* 0x000fe80000000f00 */
[----:B------:R-:W-:Y:S11]  /*fa30*/  ISETP.NE.AND P0, PT, R14, c[0x0][0x32c], PT ;  /* 0x0000cb000e007a0c */ /* 0x000ff60003f05270 */
[----:B------:R-:W-:Y:S02]  /*fa40*/  @!UPT UIADD3 URZ, URZ, URZ, URZ ;  /* 0x0000003f3f3ff290 */ /* 0x000fe4000fffe03f */
[----:B------:R-:W-:Y:S05]  /*fa50*/  @P0 IMAD.HI.U32 R14, R3, c[0x0][0x330], RZ ;  /* 0x0000cc00030e0a27 */ /* 0x000fea00078e00ff */
[----:B------:R-:W-:Y:S02]  /*fa60*/  @P0 SHF.R.U32.HI R3, RZ, c[0x0][0x334], R14 ;  /* 0x0000cd00ff030a19 */ /* 0x000fe4000001160e */
.L_x_238:
[----:B------:R-:W-:Y:S05]  /*fa70*/  BSYNC B0 ;  /* 0x0000000000007941 */ /* 0x000fea0003800000 */
.L_x_236:
[----:B------:R-:W-:Y:S05]  /*fa80*/  IMAD R3, R3, c[0x0][0x32c], R8 ;  /* 0x0000cb0003037a24 */ /* 0x000fea00078e0208 */
[----:B------:R-:W-:Y:S02]  /*fa90*/  IADD3 R14, R3, c[0x0][0x32c], RZ ;  /* 0x0000cb00030e7a10 */ /* 0x000fe40007ffe0ff */
[----:B------:R-:W-:Y:S02]  /*faa0*/  IMNMX R0, R0, R3, !PT ;  /* 0x0000000300007217 */ /* 0x000fe40007800200 */
[----:B------:R-:W-:Y:S02]  /*fab0*/  IMNMX R2, R2, R14, PT ;  /* 0x0000000e02027217 */ /* 0x000fe40003800200 */
.L_x_235:
        /* <DEDUP_REMOVED lines=63> */
.L_x_241:
[----:B------:R-:W-:Y:S04]  /*feb0*/  MOV R5, 0x1 ;  /* 0x0000000100057802 */ /* 0x000fe80000000f00 */
[----:B------:R-:W-:Y:S11]  /*fec0*/  ISETP.NE.AND P0, PT, R5, c[0x0][0x32c], PT ;  /* 0x0000cb0005007a0c */ /* 0x000ff60003f05270 */
[----:B------:R-:W-:Y:S02]  /*fed0*/  @!UPT UIADD3 URZ, URZ, URZ, URZ ;  /* 0x0000003f3f3ff290 */ /* 0x000fe4000fffe03f */
[----:B------:R-:W-:Y:S05]  /*fee0*/  @P0 IMAD.HI.U32 R5, R3, c[0x0][0x330], RZ ;  /* 0x0000cc0003050a27 */ /* 0x000fea00078e00ff */
[----:B------:R-:W-:Y:S02]  /*fef0*/  @P0 SHF.R.U32.HI R3, RZ, c[0x0][0x334], R5 ;  /* 0x0000cd00ff030a19 */ /* 0x000fe40000011605 */
.L_x_242:
[----:B------:R-:W-:Y:S05]  /*ff00*/  BSYNC B0 ;  /* 0x0000000000007941 */ /* 0x000fea0003800000 */
.L_x_240:
[----:B------:R-:W-:Y:S05]  /*ff10*/  IMAD R8, R3, c[0x0][0x32c], R8 ;  /* 0x0000cb0003087a24 */ /* 0x000fea00078e0208 */
[----:B------:R-:W-:Y:S02]  /*ff20*/  IADD3 R3, R8, c[0x0][0x32c], RZ ;  /* 0x0000cb0008037a10 */ /* 0x000fe40007ffe0ff */
[----:B------:R-:W-:Y:S02]  /*ff30*/  IMNMX R0, R0, R8, !PT ;  /* 0x0000000800007217 */ /* 0x000fe40007800200 */
[----:B------:R-:W-:Y:S02]  /*ff40*/  IMNMX R2, R2, R3, PT ;  /* 0x0000000302027217 */ /* 0x000fe40003800200 */
.L_x_239:
[----:B------:R-:W-:Y:S01]  /*ff50*/  ISETP.GT.AND P0, PT, R0, RZ, !P1 ;  /* 0x000000ff0000720c */ /* 0x000fe20004f04270 */
[----:B------:R-:W-:Y:S01]  /*ff60*/  LDSM.16.MT88.4 R36, [R210+0x1880] ;  /* 0x00188000d224783b */ /* 0x000fe20000004200 */
[----:B------:R-:W-:Y:S02]  /*ff70*/  FMNMX.FTZ R106, R19, R101, !PT ;  /* 0x00000065136a7209 */ /* 0x000fe40007810000 */
[----:B------:R-:W-:Y:S02]  /*ff80*/  ISETP.LT.OR P0, PT, R2, 0x1, P0 ;  /* 0x000000010200780c */ /* 0x000fe40000701670 */
[----:B------:R-:W-:Y:S02]  /*ff90*/  FMNMX.FTZ R106, R23, R106, !PT ;  /* 0x0000006a176a7209 */ /* 0x000fe40007810000 */
[----:B------:R-:W-:Y:S01]  /*ffa0*/  FSEL R8, R197, -INF , !P0 ;  /* 0xff800000c5087808 */ /* 0x000fe20004000000 */
[----:B------:R-:W2:Y:S01]  /*ffb0*/  LDL.LU R252, [R1+0x4] ;  /* 0x0000040001fc7983 */ /* 0x000ea20000300800 */
[----:B------:R-:W-:Y:S02]  /*ffc0*/  ISETP.NE.AND P0, PT, R13, RZ, PT ;  /* 0x000000ff0d00720c */ /* 0x000fe40003f05270 */
[----:B------:R-:W-:Y:S01]  /*ffd0*/  FMNMX.FTZ R106, R24, R106, !PT ;  /* 0x0000006a186a7209 */ /* 0x000fe20007810000 */
[----:B------:R-:W3:Y:S01]  /*ffe0*/  LDL.LU R251, [R1+0xc] ;  /* 0x00000c0001fb7983 */ /* 0x000ee20000300800 */
[----:B------:R-:W-:Y:S02]  /*fff0*/  ISETP.GT.AND P0, PT, R0, 0x1, !P0 ;  /* 0x000000010000780c */ /* 0x000fe40004704270 */
[----:B------:R-:W-:Y:S01]  /*10000*/  FMNMX.FTZ R106, R25, R106, !PT ;  /* 0x0000006a196a7209 */ /* 0x000fe20007810000 */
[----:B------:R-:W4:Y:S01]  /*10010*/  LDL.LU R250, [R1+0x10] ;  /* 0x0000100001fa7983 */ /* 0x000f220000300800 */
[----:B------:R-:W-:Y:S02]  /*10020*/  ISETP.LT.OR P0, PT, R2, 0x2, P0 ;  /* 0x000000020200780c */ /* 0x000fe40000701670 */
[----:B------:R-:W-:Y:S02]  /*10030*/  FMNMX.FTZ R106, R40, R106, !PT ;  /* 0x0000006a286a7209 */ /* 0x000fe40007810000 */
[----:B------:R-:W-:Y:S02]  /*10040*/  FSEL R13, R196, -INF , !P0 ;  /* 0xff800000c40d7808 */ /* 0x000fe40004000000 */
[----:B------:R-:W-:Y:S02]  /*10050*/  ISETP.NE.AND P0, PT, R12, RZ, PT ;  /* 0x000000ff0c00720c */ /* 0x000fe40003f05270 */
[----:B------:R-:W-:Y:S02]  /*10060*/  FMNMX.FTZ R106, R41, R106, !PT ;  /* 0x0000006a296a7209 */ /* 0x000fe40007810000 */
[----:B------:R-:W-:Y:S02]  /*10070*/  ISETP.GT.AND P0, PT, R0, 0x8, !P0 ;  /* 0x000000080000780c */ /* 0x000fe40004704270 */
[----:B------:R-:W-:Y:S02]  /*10080*/  FMNMX.FTZ R106, R166, R106, !PT ;  /* 0x0000006aa66a7209 */ /* 0x000fe40007810000 */
        /* <DEDUP_REMOVED lines=11> */
[----:B------:R-:W-:Y:S02]  /*10140*/  ISETP.NE.AND P1, PT, R4, RZ, PT ;  /* 0x000000ff0400720c */ /* 0x000fe40003f25270 */
        /* <DEDUP_REMOVED lines=38> */
[----:B------:R-:W1:Y:S01]  /*103b0*/  SHFL.BFLY PT, R0, R106, 0x2, 0x1f ;  /* 0x0c401f006a007f89 */ /* 0x000e6200000e0000 */
[----:B------:R-:W-:Y:S02]  /*103c0*/  FMNMX.FTZ R104, R17, R104, !PT ;  /* 0x0000006811687209 */ /* 0x000fe40007810000 */
[----:B------:R-:W-:Y:S02]  /*103d0*/  ISETP.LT.OR P0, PT, R2, 0x2a, P0 ;  /* 0x0000002a0200780c */ /* 0x000fe40000701670 */
[----:B------:R-:W-:Y:S02]  /*103e0*/  FMNMX.FTZ R104, R18, R104, !PT ;  /* 0x0000006812687209 */ /* 0x000fe40007810000 */
[----:B------:R-:W-:Y:S02]  /*103f0*/  FSEL R109, R47, -INF , !P0 ;  /* 0xff8000002f6d7808 */ /* 0x000fe40004000000 */
[----:B------:R-:W-:Y:S04]  /*10400*/  FMNMX.FTZ R104, R169, R104, !PT ;  /* 0x00000068a9687209 */ /* 0x000fe80007810000 */
[----:B------:R-:W-:Y:S04]  /*10410*/  FMNMX.FTZ R104, R171, R104, !PT ;  /* 0x00000068ab687209 */ /* 0x000fe80007810000 */
[----:B------:R-:W-:Y:S04]  /*10420*/  FMNMX.FTZ R104, R173, R104, !PT ;  /* 0x00000068ad687209 */ /* 0x000fe80007810000 */
[----:B------:R-:W-:Y:S04]  /*10430*/  FMNMX.FTZ R104, R175, R104, !PT ;  /* 0x00000068af687209 */ /* 0x000fe80007810000 */
[----:B------:R-:W-:Y:S04]  /*10440*/  FMNMX.FTZ R104, R187, R104, !PT ;  /* 0x00000068bb687209 */ /* 0x000fe80007810000 */
[----:B------:R-:W-:Y:S04]  /*10450*/  FMNMX.FTZ R104, R188, R104, !PT ;  /* 0x00000068bc687209 */ /* 0x000fe80007810000 */
[----:B------:R-:W-:Y:S04]  /*10460*/  FMNMX.FTZ R104, R192, R104, !PT ;  /* 0x00000068c0687209 */ /* 0x000fe80007810000 */
[----:B------:R-:W-:Y:S02]  /*10470*/  FMNMX.FTZ R104, R189, R104, !PT ;  /* 0x00000068bd687209 */ /* 0x000fe40007810000 */
[----:B-1----:R-:W-:Y:S05]  /*10480*/  FMNMX.FTZ R106, R106, R0, !PT ;  /* 0x000000006a6a7209 */ /* 0x002fea0007810000 */
[----:B------:R-:W1:Y:S02]  /*10490*/  SHFL.BFLY PT, R0, R106, 0x1, 0x1f ;  /* 0x0c201f006a007f89 */ /* 0x000e6400000e0000 */
[----:B-1----:R-:W-:Y:S06]  /*104a0*/  FMNMX.FTZ R106, R106, R0, !PT ;  /* 0x000000006a6a7209 */ /* 0x002fec0007810000 */
[----:B------:R-:W1:Y:S01]  /*104b0*/  SHFL.BFLY PT, R0, R105, 0x2, 0x1f ;  /* 0x0c401f0069007f89 */ /* 0x000e6200000e0000 */
[C---:B------:R-:W-:Y:S01]  /*104c0*/  FSETP.NEU.FTZ.AND P0, PT, R106.reuse, -INF , PT ;  /* 0xff8000006a00780b */ /* 0x040fe20003f1d000 */
[C---:B------:R-:W-:Y:S03]  /*104d0*/  FMUL.FTZ R110, R106.reuse, c[0x0][0x2d0] ;  /* 0x0000b4006a6e7a20 */ /* 0x040fe60000410000 */
[----:B------:R-:W-:Y:S02]  /*104e0*/  FSEL R3, R106, RZ, P0 ;  /* 0x000000ff6a037208 */ /* 0x000fe40000000000 */
[----:B------:R-:W-:Y:S05]  /*104f0*/  FSEL R110, R110, RZ, P0 ;  /* 0x000000ff6e6e7208 */ /* 0x000fea0000000000 */
[--C-:B------:R-:W-:Y:S02]  /*10500*/  FFMA.FTZ R6, R24, c[0x0][0x2d0], -R110.reuse ;  /* 0x0000b40018067a23 */ /* 0x100fe4000001086e */
[----:B------:R-:W-:Y:S02]  /*10510*/  FFMA.FTZ R7, R23, c[0x0][0x2d0], -R110 ;  /* 0x0000b40017077a23 */ /* 0x000fe4000001086e */
[----:B------:R5:W-:Y:S01]  /*10520*/  MUFU.EX2 R246, R6 ;  /* 0x0000000600f67308 */ /* 0x000be20000000800 */
[----:B-1----:R-:W-:Y:S09]  /*10530*/  FMNMX.FTZ R105, R105, R0, !PT ;  /* 0x0000000069697209 */ /* 0x002ff20007810000 */
[----:B------:R-:W-:Y:S01]  /*10540*/  MUFU.EX2 R245, R7 ;  /* 0x0000000700f57308 */ /* 0x000fe20000000800 */
[----:B------:R-:W1:Y:S02]  /*10550*/  SHFL.BFLY PT, R0, R105, 0x1, 0x1f ;  /* 0x0c201f0069007f89 */ /* 0x000e6400000e0000 */
[----:B-1----:R-:W-:Y:S06]  /*10560*/  FMNMX.FTZ R105, R105, R0, !PT ;  /* 0x0000000069697209 */ /* 0x002fec0007810000 */
[----:B------:R-:W1:Y:S01]  /*10570*/  SHFL.BFLY PT, R0, R104, 0x2, 0x1f ;  /* 0x0c401f0068007f89 */ /* 0x000e6200000e0000 */
[C---:B------:R-:W-:Y:S01]  /*10580*/  FSETP.NEU.FTZ.AND P0, PT, R105.reuse, -INF , PT ;  /* 0xff8000006900780b */ /* 0x040fe20003f1d000 */
[C---:B------:R-:W-:Y:S03]  /*10590*/  FMUL.FTZ R111, R105.reuse, c[0x0][0x2d0] ;  /* 0x0000b400696f7a20 */ /* 0x040fe60000410000 */
[----:B------:R-:W-:Y:S02]  /*105a0*/  FSEL R4, R105, RZ, P0 ;  /* 0x000000ff69047208 */ /* 0x000fe40000000000 */
[----:B------:R-:W-:Y:S02]  /*105b0*/  FSEL R111, R111, RZ, P0 ;  /* 0x000000ff6f6f7208 */ /* 0x000fe40000000000 */
[----:B-1----:R-:W-:Y:S05]  /*105c0*/  FMNMX.FTZ R104, R104, R0, !PT ;  /* 0x0000000068687209 */ /* 0x002fea0007810000 */
[----:B------:R-:W1:Y:S02]  /*105d0*/  SHFL.BFLY PT, R0, R104, 0x1, 0x1f ;  /* 0x0c201f0068007f89 */ /* 0x000e6400000e0000 */
[----:B-1----:R-:W-:Y:S02]  /*105e0*/  FMNMX.FTZ R104, R104, R0, !PT ;  /* 0x0000000068687209 */ /* 0x002fe40007810000 */
[----:B------:R-:W-:Y:S02]  /*105f0*/  FMNMX.FTZ R0, R8, R108, !PT ;  /* 0x0000006c08007209 */ /* 0x000fe40007810000 */
[C---:B------:R-:W-:Y:S01]  /*10600*/  FSETP.NEU.FTZ.AND P0, PT, R104.reuse, -INF , PT ;  /* 0xff8000006800780b */ /* 0x040fe20003f1d000 */
[C---:B------:R-:W-:Y:S01]  /*10610*/  FMUL.FTZ R164, R104.reuse, c[0x0][0x2d0] ;  /* 0x0000b40068a47a20 */ /* 0x040fe20000410000 */
[----:B------:R-:W-:Y:S02]  /*10620*/  FMNMX.FTZ R0, R13, R0, !PT ;  /* 0x000000000d007209 */ /* 0x000fe40007810000 */
[----:B------:R-:W-:Y:S02]  /*10630*/  FSEL R5, R104, RZ, P0 ;  /* 0x000000ff68057208 */ /* 0x000fe40000000000 */
[----:B------:R-:W-:Y:S02]  /*10640*/  FMNMX.FTZ R0, R12, R0, !PT ;  /* 0x000000000c007209 */ /* 0x000fe40007810000 */
[----:B------:R-:W-:Y:S02]  /*10650*/  FSEL R164, R164, RZ, P0 ;  /* 0x000000ffa4a47208 */ /* 0x000fe40000000000 */
[----:B------:R-:W-:Y:S03]  /*10660*/  FMNMX.FTZ R0, R11, R0, !PT ;  /* 0x000000000b007209 */ /* 0x000fe60007810000 */
[----:B-----5:R-:W-:Y:S01]  /*10670*/  FFMA.FTZ R6, R17, c[0x0][0x2d0], -R164 ;  /* 0x0000b40011067a23 */ /* 0x020fe200000108a4 */
[----:B------:R-:W-:Y:S03]  /*10680*/  FMNMX.FTZ R0, R172, R0, !PT ;  /* 0x00000000ac007209 */ /* 0x000fe60007810000 */
[----:B------:R1:W-:Y:S01]  /*10690*/  MUFU.EX2 R238, R6 ;  /* 0x0000000600ee7308 */ /* 0x0003e20000000800 */
[----:B------:R-:W-:Y:S04]  /*106a0*/  FMNMX.FTZ R0, R174, R0, !PT ;  /* 0x00000000ae007209 */ /* 0x000fe80007810000 */
[----:B------:R-:W-:Y:S04]  /*106b0*/  FMNMX.FTZ R0, R177, R0, !PT ;  /* 0x00000000b1007209 */ /* 0x000fe80007810000 */
[----:B------:R-:W-:Y:S04]  /*106c0*/  FMNMX.FTZ R0, R178, R0, !PT ;  /* 0x00000000b2007209 */ /* 0x000fe80007810000 */
[----:B------:R-:W-:Y:S04]  /*106d0*/  FMNMX.FTZ R0, R181, R0, !PT ;  /* 0x00000000b5007209 */ /* 0x000fe80007810000 */
[----:B------:R-:W-:Y:S04]  /*106e0*/  FMNMX.FTZ R0, R183, R0, !PT ;  /* 0x00000000b7007209 */ /* 0x000fe80007810000 */
[----:B------:R-:W-:Y:S04]  /*106f0*/  FMNMX.FTZ R0, R185, R0, !PT ;  /* 0x00000000b9007209 */ /* 0x000fe80007810000 */
[----:B------:R-:W-:Y:S05]  /*10700*/  FMNMX.FTZ R0, R109, R0, !PT ;  /* 0x000000006d007209 */ /* 0x000fea0007810000 */
[----:B------:R-:W5:Y:S02]  /*10710*/  SHFL.BFLY PT, R2, R0, 0x2, 0x1f ;  /* 0x0c401f0000027f89 */ /* 0x000f6400000e0000 */
[----:B-----5:R-:W-:Y:S06]  /*10720*/  FMNMX.FTZ R0, R0, R2, !PT ;  /* 0x0000000200007209 */ /* 0x020fec0007810000 */
[----:B------:R-:W5:Y:S02]  /*10730*/  SHFL.BFLY PT, R2, R0, 0x1, 0x1f ;  /* 0x0c201f0000027f89 */ /* 0x000f6400000e0000 */
[----:B-----5:R-:W-:Y:S01]  /*10740*/  FMNMX.FTZ R102, R0, R2, !PT ;  /* 0x0000000200667209 */ /* 0x020fe20007810000 */
[--C-:B------:R-:W-:Y:S03]  /*10750*/  FFMA.FTZ R0, R19, c[0x0][0x2d0], -R110.reuse ;  /* 0x0000b40013007a23 */ /* 0x100fe6000001086e */
[C---:B------:R-:W-:Y:S01]  /*10760*/  FSETP.NEU.FTZ.AND P0, PT, R102.reuse, -INF , PT ;  /* 0xff8000006600780b */ /* 0x040fe20003f1d000 */
[----:B------:R5:W2:Y:S01]  /*10770*/  MUFU.EX2 R244, R0 ;  /* 0x0000000000f47308 */ /* 0x000aa20000000800 */
[C---:B------:R-:W-:Y:S02]  /*10780*/  FMUL.FTZ R165, R102.reuse, c[0x0][0x2d0] ;  /* 0x0000b40066a57a20 */ /* 0x040fe40000410000 */
[----:B------:R-:W-:Y:S03]  /*10790*/  FSEL R2, R102, RZ, P0 ;  /* 0x000000ff66027208 */ /* 0x000fe60000000000 */
[----:B------:R-:W-:Y:S02]  /*107a0*/  FSEL R165, R165, RZ, P0 ;  /* 0x000000ffa5a57208 */ /* 0x000fe40000000000 */
[----:B------:R-:W-:Y:S03]  /*107b0*/  ISETP.GT.AND P0, PT, R224, R249, PT ;  /* 0x000000f9e000720c */ /* 0x000fe60003f04270 */
[----:B-1----:R-:W-:Y:S04]  /*107c0*/  FFMA.FTZ R6, R12, c[0x0][0x2d0], -R165 ;  /* 0x0000b4000c067a23 */ /* 0x002fe800000108a5 */
[----:B------:R-:W-:Y:S01]  /*107d0*/  MUFU.EX2 R234, R6 ;  /* 0x0000000600ea7308 */ /* 0x000fe20000000800 */
[----:B-----5:R-:W-:Y:S01]  /*107e0*/  FFMA.FTZ R0, R25, c[0x0][0x2d0], -R110 ;  /* 0x0000b40019007a23 */ /* 0x020fe2000001086e */
[----:B--2---:R-:W-:Y:S08]  /*107f0*/  F2FP.BF16.PACK_AB R160, R245, R244 ;  /* 0x000000f4f5a0723e */ /* 0x004ff000000010ff */
        /* <DEDUP_REMOVED lines=11> */
[----:B------:R2:W5:Y:S02]  /*108b0*/  MUFU.EX2 R243, R0 ;  /* 0x0000000000f37308 */ /* 0x0005640000000800 */
[--C-:B--2---:R-:W-:Y:S01]  /*108c0*/  FFMA.FTZ R0, R14, c[0x0][0x2d0], -R164.reuse ;  /* 0x0000b4000e007a23 */ /* 0x104fe200000108a4 */
[----:B-----5:R-:W-:Y:S07]  /*108d0*/  F2FP.BF16.PACK_AB R163, R243, R242 ;  /* 0x000000f2f3a3723e */ /* 0x020fee00000010ff */
[----:B------:R2:W-:Y:S02]  /*108e0*/  MUFU.EX2 R236, R0 ;  /* 0x0000000000ec7308 */ /* 0x0005e40000000800 */
[--C-:B--2---:R-:W-:Y:S08]  /*108f0*/  FFMA.FTZ R0, R16, c[0x0][0x2d0], -R164.reuse ;  /* 0x0000b40010007a23 */ /* 0x104ff000000108a4 */
[----:B------:R2:W-:Y:S02]  /*10900*/  MUFU.EX2 R237, R0 ;  /* 0x0000000000ed7308 */ /* 0x0005e40000000800 */
[----:B--2---:R-:W-:Y:S08]  /*10910*/  FFMA.FTZ R0, R18, c[0x0][0x2d0], -R164 ;  /* 0x0000b40012007a23 */ /* 0x004ff000000108a4 */
[----:B------:R2:W-:Y:S02]  /*10920*/  MUFU.EX2 R239, R0 ;  /* 0x0000000000ef7308 */ /* 0x0005e40000000800 */
[----:B--2---:R-:W-:Y:S04]  /*10930*/  FADD.FTZ R0, -R3, R101 ;  /* 0x0000006503007221 */ /* 0x004fe80000010100 */
[----:B------:R-:W-:Y:S04]  /*10940*/  FMUL.FTZ R0, R0, c[0x0][0x2d0] ;  /* 0x0000b40000007a20 */ /* 0x000fe80000410000 */
[----:B------:R2:W5:Y:S02]  /*10950*/  MUFU.EX2 R101, R0 ;  /* 0x0000000000657308 */ /* 0x0005640000000800 */
[----:B--2---:R-:W-:Y:S02]  /*10960*/  FADD.FTZ R0, -R4, R103 ;  /* 0x0000006704007221 */ /* 0x004fe40000010100 */
[----:B------:R-:W-:Y:S02]  /*10970*/  FFMA.FTZ R4, R13, c[0x0][0x2d0], -R165 ;  /* 0x0000b4000d047a23 */ /* 0x000fe400000108a5 */
[----:B------:R-:W-:Y:S04]  /*10980*/  FMUL.FTZ R0, R0, c[0x0][0x2d0] ;  /* 0x0000b40000007a20 */ /* 0x000fe80000410000 */
[----:B------:R2:W-:Y:S01]  /*10990*/  MUFU.EX2 R233, R4 ;  /* 0x0000000400e97308 */ /* 0x0005e20000000800 */
[C---:B-----5:R-:W-:Y:S02]  /*109a0*/  FMUL.FTZ R16, R101.reuse, R124 ;  /* 0x0000007c65107220 */ /* 0x060fe40000410000 */
[C---:B------:R-:W-:Y:S02]  /*109b0*/  FMUL.FTZ R17, R101.reuse, R125 ;  /* 0x0000007d65117220 */ /* 0x040fe40000410000 */
[C---:B------:R-:W-:Y:S02]  /*109c0*/  FMUL.FTZ R32, R101.reuse, R140 ;  /* 0x0000008c65207220 */ /* 0x040fe40000410000 */
[C---:B------:R-:W-:Y:S02]  /*109d0*/  FMUL.FTZ R33, R101.reuse, R141 ;  /* 0x0000008d65217220 */ /* 0x040fe40000410000 */
[C---:B------:R-:W-:Y:S01]  /*109e0*/  FMUL.FTZ R49, R101.reuse, R157 ;  /* 0x0000009d65317220 */ /* 0x040fe20000410000 */
[----:B------:R5:W1:Y:S01]  /*109f0*/  MUFU.EX2 R100, R0 ;  /* 0x0000000000647308 */ /* 0x000a620000000800 */
        /* <DEDUP_REMOVED lines=13> */
[----:B-----5:R-:W-:Y:S02]  /*10ad0*/  FADD.FTZ R0, -R5, R107 ;  /* 0x0000006b05007221 */ /* 0x020fe40000010100 */
[--C-:B------:R-:W-:Y:S02]  /*10ae0*/  FFMA.FTZ R5, R8, c[0x0][0x2d0], -R165.reuse ;  /* 0x0000b40008057a23 */ /* 0x100fe400000108a5 */
[----:B------:R-:W-:Y:S02]  /*10af0*/  FMUL.FTZ R0, R0, c[0x0][0x2d0] ;  /* 0x0000b40000007a20 */ /* 0x000fe40000410000 */
[----:B------:R2:W5:Y:S01]  /*10b00*/  MUFU.EX2 R179, R5 ;  /* 0x0000000500b37308 */ /* 0x0005620000000800 */
[C---:B-1----:R-:W-:Y:S01]  /*10b10*/  FMUL.FTZ R6, R100.reuse, R114 ;  /* 0x0000007264067220 */ /* 0x042fe20000410000 */
[----:B------:R-:W-:Y:S01]  /*10b20*/  F2FP.BF16.PACK_AB R114, R239, R238 ;  /* 0x000000eeef72723e */ /* 0x000fe200000010ff */
[C---:B------:R-:W-:Y:S02]  /*10b30*/  FMUL.FTZ R7, R100.reuse, R115 ;  /* 0x0000007364077220 */ /* 0x040fe40000410000 */
[C---:B------:R-:W-:Y:S02]  /*10b40*/  FMUL.FTZ R18, R100.reuse, R126 ;  /* 0x0000007e64127220 */ /* 0x040fe40000410000 */
[C---:B------:R-:W-:Y:S02]  /*10b50*/  FMUL.FTZ R19, R100.reuse, R127 ;  /* 0x0000007f64137220 */ /* 0x040fe40000410000 */
[----:B------:R-:W-:Y:S01]  /*10b60*/  LDSM.16.MT88.4 R124, [R210+0x1c80] ;  /* 0x001c8000d27c783b */ /* 0x000fe20000004200 */
[----:B------:R1:W1:Y:S01]  /*10b70*/  MUFU.EX2 R3, R0 ;  /* 0x0000000000037308 */ /* 0x0002620000000800 */
        /* <DEDUP_REMOVED lines=8> */
[----:B-----5:R-:W-:Y:S01]  /*10c00*/  F2FP.BF16.PACK_AB R113, R233, R179 ;  /* 0x000000b3e971723e */ /* 0x020fe200000010ff */
[C---:B------:R-:W-:Y:S02]  /*10c10*/  FMUL.FTZ R66, R100.reuse, R66 ;  /* 0x0000004264427220 */ /* 0x040fe40000410000 */
[C---:B------:R-:W-:Y:S02]  /*10c20*/  FMUL.FTZ R67, R100.reuse, R67 ;  /* 0x0000004364437220 */ /* 0x040fe40000410000 */
[C---:B------:R-:W-:Y:S01]  /*10c30*/  FMUL.FTZ R70, R100.reuse, R70 ;  /* 0x0000004664467220 */ /* 0x040fe20000410000 */
[-C--:B------:R-:W-:Y:S01]  /*10c40*/  HMMA.16816.F32.BF16 R4, R160, R20.reuse, R4 ;  /* 0x00000014a004723c */ /* 0x080fe20000041804 */
[----:B------:R-:W-:Y:S02]  /*10c50*/  FMUL.FTZ R71, R100, R71 ;  /* 0x0000004764477220 */ /* 0x000fe40000410000 */
[----:B-1----:R-:W-:Y:S02]  /*10c60*/  FFMA.FTZ R0, R11, c[0x0][0x2d0], -R165 ;  /* 0x0000b4000b007a23 */ /* 0x002fe400000108a5 */
[C---:B------:R-:W-:Y:S02]  /*10c70*/  FMUL.FTZ R8, R3.reuse, R116 ;  /* 0x0000007403087220 */ /* 0x040fe40000410000 */
        /* <DEDUP_REMOVED lines=32> */
[----:B------:R1:W5:Y:S01]  /*10e80*/  MUFU.EX2 R231, R2 ;  /* 0x0000000200e77308 */ /* 0x0003620000000800 */
        /* <DEDUP_REMOVED lines=9> */
[----:B------:R-:W2:Y:S01]  /*10f20*/  LDSM.16.MT88.4 R120, [R210+0x2480] ;  /* 0x00248000d278783b */ /* 0x000ea20000004200 */
        /* <DEDUP_REMOVED lines=20> */
[----:B-1----:R-:W-:Y:S01]  /*11070*/  FFMA.FTZ R2, R48, c[0x0][0x2d0], -R111 ;  /* 0x0000b40030027a23 */ /* 0x002fe2000001086f */
[C---:B------:R-:W-:Y:S01]  /*11080*/  HMMA.16816.F32.BF16 R24, R112.reuse, R36, R24 ;  /* 0x000000247018723c */ /* 0x040fe20000041818 */
[C---:B------:R-:W-:Y:S02]  /*11090*/  FMUL.FTZ R48, R101.reuse, R156 ;  /* 0x0000009c65307220 */ /* 0x040fe40000410000 */
[----:B------:R1:W1:Y:S01]  /*110a0*/  MUFU.EX2 R229, R2 ;  /* 0x0000000200e57308 */ /* 0x0002620000000800 */
        /* <DEDUP_REMOVED lines=12> */
[----:B-1----:R-:W-:Y:S02]  /*11170*/  FFMA.FTZ R2, R166, c[0x0][0x2d0], -R110 ;  /* 0x0000b400a6027a23 */ /* 0x002fe4000001086e */
        /* <DEDUP_REMOVED lines=8> */
[C---:B------:R-:W-:Y:S01]  /*11200*/  FMUL.FTZ R93, R3.reuse, R93 ;  /* 0x0000005d035d7220 */ /* 0x040fe20000410000 */
[C---:B------:R-:W-:Y:S01]  /*11210*/  HMMA.16816.F32.BF16 R40, R112.reuse, R116, R40 ;  /* 0x000000747028723c */ /* 0x040fe20000041828 */
[C---:B------:R-:W-:Y:S03]  /*11220*/  FMUL.FTZ R94, R0.reuse, R94 ;  /* 0x0000005e005e7220 */ /* 0x040fe60000410000 */
[----:B------:R-:W-:Y:S02]  /*11230*/  FMUL.FTZ R95, R0, R95 ;  /* 0x0000005f005f7220 */ /* 0x000fe40000410000 */
[----:B---3--:R-:W-:Y:S02]  /*11240*/  FFMA.FTZ R3, R3, R251, R236 ;  /* 0x000000fb03037223 */ /* 0x008fe400000100ec */
[-C--:B------:R-:W-:Y:S01]  /*11250*/  HMMA.16816.F32.BF16 R44, R112, R118.reuse, R44 ;  /* 0x00000076702c723c */ /* 0x080fe2000004182c */
[----:B------:R-:W-:Y:S03]  /*11260*/  FFMA.FTZ R100, R100, R252, R240 ;  /* 0x000000fc64647223 */ /* 0x000fe600000100f0 */
[----:B-1----:R-:W-:Y:S02]  /*11270*/  FFMA.FTZ R2, R167, c[0x0][0x2d0], -R110 ;  /* 0x0000b400a7027a23 */ /* 0x002fe4000001086e */
[----:B------:R-:W-:Y:S02]  /*11280*/  FADD.FTZ R3, R237, R3 ;  /* 0x00000003ed037221 */ /* 0x000fe40000010000 */
[C---:B------:R-:W-:Y:S01]  /*11290*/  HMMA.16816.F32.BF16 R48, R160.reuse, R118, R48 ;  /* 0x00000076a030723c */ /* 0x040fe20000041830 */
[----:B------:R1:W2:Y:S01]  /*112a0*/  MUFU.EX2 R206, R2 ;  /* 0x0000000200ce7308 */ /* 0x0002a20000000800 */
[----:B------:R-:W3:Y:S02]  /*112b0*/  LDSM.16.MT88.4 R116, [R209+0x3080] ;  /* 0x00308000d174783b */ /* 0x000ee40000004200 */
[----:B------:R-:W-:Y:S04]  /*112c0*/  FADD.FTZ R100, R241, R100 ;  /* 0x00000064f1647221 */ /* 0x000fe80000010000 */
[-C--:B------:R-:W-:Y:S01]  /*112d0*/  HMMA.16816.F32.BF16 R52, R160, R120.reuse, R52 ;  /* 0x00000078a034723c */ /* 0x080fe20000041834 */
[----:B------:R-:W-:Y:S07]  /*112e0*/  FADD.FTZ R100, R242, R100 ;  /* 0x00000064f2647221 */ /* 0x000fee0000010000 */
[C---:B------:R-:W-:Y:S08]  /*112f0*/  HMMA.16816.F32.BF16 R56, R112.reuse, R120, R56 ;  /* 0x000000787038723c */ /* 0x040ff00000041838 */
[-C--:B------:R-:W-:Y:S01]  /*11300*/  HMMA.16816.F32.BF16 R60, R112, R122.reuse, R60 ;  /* 0x0000007a703c723c */ /* 0x080fe2000004183c */
[--C-:B-1----:R-:W-:Y:S04]  /*11310*/  FFMA.FTZ R2, R168, c[0x0][0x2d0], -R111.reuse ;  /* 0x0000b400a8027a23 */ /* 0x102fe8000001086f */
[----:B------:R1:W-:Y:S03]  /*11320*/  MUFU.EX2 R205, R2 ;  /* 0x0000000200cd7308 */ /* 0x0003e60000000800 */
[C---:B------:R-:W-:Y:S01]  /*11330*/  HMMA.16816.F32.BF16 R64, R160.reuse, R122, R64 ;  /* 0x0000007aa040723c */ /* 0x040fe20000041840 */
[----:B------:R-:W2:Y:S07]  /*11340*/  LDSM.16.MT88.4 R120, [R210+0x3080] ;  /* 0x00308000d278783b */ /* 0x000eae0000004200 */
[-C--:B---3--:R-:W-:Y:S08]  /*11350*/  HMMA.16816.F32.BF16 R68, R160, R116.reuse, R68 ;  /* 0x00000074a044723c */ /* 0x088ff00000041844 */
[C---:B------:R-:W-:Y:S01]  /*11360*/  HMMA.16816.F32.BF16 R72, R112.reuse, R116, R72 ;  /* 0x000000747048723c */ /* 0x040fe20000041848 */
[----:B-1----:R-:W-:Y:S07]  /*11370*/  FFMA.FTZ R2, R170, c[0x0][0x2d0], -R111 ;  /* 0x0000b400aa027a23 */ /* 0x002fee000001086f */
[-C--:B------:R-:W-:Y:S01]  /*11380*/  HMMA.16816.F32.BF16 R76, R112, R118.reuse, R76 ;  /* 0x00000076704c723c */ /* 0x080fe2000004184c */
[----:B------:R1:W3:Y:S07]  /*11390*/  MUFU.EX2 R204, R2 ;  /* 0x0000000200cc7308 */ /* 0x0002ee0000000800 */
[C---:B------:R-:W-:Y:S01]  /*113a0*/  HMMA.16816.F32.BF16 R80, R160.reuse, R118, R80 ;  /* 0x00000076a050723c */ /* 0x040fe20000041850 */
[----:B------:R-:W4:Y:S07]  /*113b0*/  LDSM.16.MT88.4 R116, [R209+0x1c80] ;  /* 0x001c8000d174783b */ /* 0x000f2e0000004200 */
[-C--:B--2---:R-:W-:Y:S08]  /*113c0*/  HMMA.16816.F32.BF16 R84, R160, R120.reuse, R84 ;  /* 0x00000078a054723c */ /* 0x084ff00000041854 */
[C---:B------:R-:W-:Y:S01]  /*113d0*/  HMMA.16816.F32.BF16 R88, R112.reuse, R120, R88 ;  /* 0x000000787058723c */ /* 0x040fe20000041858 */
[--C-:B-1----:R-:W-:Y:S04]  /*113e0*/  FFMA.FTZ R2, R169, c[0x0][0x2d0], -R164.reuse ;  /* 0x0000b400a9027a23 */ /* 0x102fe800000108a4 */
[----:B------:R1:W-:Y:S03]  /*113f0*/  MUFU.EX2 R203, R2 ;  /* 0x0000000200cb7308 */ /* 0x0003e60000000800 */
[-C--:B------:R-:W-:Y:S07]  /*11400*/  HMMA.16816.F32.BF16 R92, R112, R122.reuse, R92 ;  /* 0x0000007a705c723c */ /* 0x080fee000004185c */
[----:B-----5:R-:W-:Y:S01]  /*11410*/  F2FP.BF16.PACK_AB R112, R231, R232 ;  /* 0x000000e8e770723e */ /* 0x020fe200000010ff */
[----:B------:R-:W-:Y:S01]  /*11420*/  HMMA.16816.F32.BF16 R96, R160, R122, R96 ;  /* 0x0000007aa060723c */ /* 0x000fe20000041860 */
[----:B------:R-:W-:Y:S03]  /*11430*/  F2FP.BF16.PACK_AB R113, R229, R230 ;  /* 0x000000e6e571723e */ /* 0x000fe600000010ff */
[----:B------:R-:W-:Y:S02]  /*11440*/  F2FP.BF16.PACK_AB R114, R206, R207 ;  /* 0x000000cfce72723e */ /* 0x000fe400000010ff */
[----:B---3--:R-:W-:Y:S07]  /*11450*/  F2FP.BF16.PACK_AB R115, R204, R205 ;  /* 0x000000cdcc73723e */ /* 0x008fee00000010ff */
[-C--:B----4-:R-:W-:Y:S01]  /*11460*/  HMMA.16816.F32.BF16 R4, R112, R116.reuse, R4 ;  /* 0x000000747004723c */ /* 0x090fe20000041804 */
        /* <DEDUP_REMOVED lines=47> */
[----:B------:R2:W-:Y:S03]  /*11760*/  MUFU.EX2 R194, R2 ;  /* 0x0000000200c27308 */ /* 0x0005e60000000800 */
[C---:B------:R-:W-:Y:S07]  /*11770*/  HMMA.16816.F32.BF16 R64, R112.reuse, R118, R64 ;  /* 0x000000767040723c */ /* 0x040fee0000041840 */
[----:B------:R-:W3:Y:S01]  /*11780*/  MUFU.EX2 R193, R110 ;  /* 0x0000006e00c17308 */ /* 0x000ee20000000800 */
[-C--:B-1----:R-:W-:Y:S08]  /*11790*/  HMMA.16816.F32.BF16 R68, R112, R124.reuse, R68 ;  /* 0x0000007c7044723c */ /* 0x082ff00000041844 */
[C---:B------:R-:W-:Y:S01]  /*117a0*/  HMMA.16816.F32.BF16 R72, R120.reuse, R124, R72 ;  /* 0x0000007c7848723c */ /* 0x040fe20000041848 */
[--C-:B--2---:R-:W-:Y:S02]  /*117b0*/  FFMA.FTZ R2, R190, c[0x0][0x2d0], -R111.reuse ;  /* 0x0000b400be027a23 */ /* 0x104fe4000001086f */
[----:B------:R-:W2:Y:S05]  /*117c0*/  LDL.LU R190, [R1+0x8] ;  /* 0x0000080001be7983 */ /* 0x000eaa0000300800 */
[-C--:B------:R-:W-:Y:S01]  /*117d0*/  HMMA.16816.F32.BF16 R76, R120, R126.reuse, R76 ;  /* 0x0000007e784c723c */ /* 0x080fe2000004184c */
[----:B------:R1:W-:Y:S03]  /*117e0*/  MUFU.EX2 R186, R2 ;  /* 0x0000000200ba7308 */ /* 0x0003e60000000800 */
[----:B------:R-:W-:Y:S01]  /*117f0*/  FFMA.FTZ R111, R191, c[0x0][0x2d0], -R111 ;  /* 0x0000b400bf6f7a23 */ /* 0x000fe2000001086f */
[----:B---3--:R-:W-:Y:S03]  /*11800*/  F2FP.BF16.PACK_AB R110, R193, R194 ;  /* 0x000000c2c16e723e */ /* 0x008fe600000010ff */
[C---:B------:R-:W-:Y:S03]  /*11810*/  HMMA.16816.F32.BF16 R80, R112.reuse, R126, R80 ;  /* 0x0000007e7050723c */ /* 0x040fe60000041850 */
[----:B------:R-:W3:Y:S05]  /*11820*/  MUFU.EX2 R184, R111 ;  /* 0x0000006f00b87308 */ /* 0x000eea0000000800 */
[-C--:B----4-:R-:W-:Y:S08]  /*11830*/  HMMA.16816.F32.BF16 R84, R112, R128.reuse, R84 ;  /* 0x000000807054723c */ /* 0x090ff00000041854 */
[C---:B------:R-:W-:Y:S01]  /*11840*/  HMMA.16816.F32.BF16 R88, R120.reuse, R128, R88 ;  /* 0x000000807858723c */ /* 0x040fe20000041858 */
[--C-:B-1----:R-:W-:Y:S04]  /*11850*/  FFMA.FTZ R2, R187, c[0x0][0x2d0], -R164.reuse ;  /* 0x0000b400bb027a23 */ /* 0x102fe800000108a4 */
[----:B------:R1:W-:Y:S03]  /*11860*/  MUFU.EX2 R182, R2 ;  /* 0x0000000200b67308 */ /* 0x0003e60000000800 */
[-C--:B------:R-:W-:Y:S01]  /*11870*/  HMMA.16816.F32.BF16 R92, R120, R130.reuse, R92 ;  /* 0x00000082785c723c */ /* 0x080fe2000004185c */
[----:B---3--:R-:W-:Y:S07]  /*11880*/  F2FP.BF16.PACK_AB R111, R184, R186 ;  /* 0x000000bab86f723e */ /* 0x008fee00000010ff */
[----:B------:R-:W-:Y:S01]  /*11890*/  HMMA.16816.F32.BF16 R96, R112, R130, R96 ;  /* 0x000000827060723c */ /* 0x000fe20000041860 */
[--C-:B-1----:R-:W-:Y:S04]  /*118a0*/  FFMA.FTZ R2, R188, c[0x0][0x2d0], -R164.reuse ;  /* 0x0000b400bc027a23 */ /* 0x102fe800000108a4 */
[----:B------:R1:W3:Y:S02]  /*118b0*/  MUFU.EX2 R178, R2 ;  /* 0x0000000200b27308 */ /* 0x0002e40000000800 */
[--C-:B-1----:R-:W-:Y:S01]  /*118c0*/  FFMA.FTZ R2, R192, c[0x0][0x2d0], -R164.reuse ;  /* 0x0000b400c0027a23 */ /* 0x102fe200000108a4 */
[----:B---3--:R-:W-:Y:S01]  /*118d0*/  F2FP.BF16.PACK_AB R160, R178, R182 ;  /* 0x000000b6b2a0723e */ /* 0x008fe200000010ff */
[----:B------:R-:W-:Y:S06]  /*118e0*/  FFMA.FTZ R164, R189, c[0x0][0x2d0], -R164 ;  /* 0x0000b400bda47a23 */ /* 0x000fec00000108a4 */
[----:B------:R1:W-:Y:S10]  /*118f0*/  MUFU.EX2 R180, R2 ;  /* 0x0000000200b47308 */ /* 0x0003f40000000800 */
[----:B------:R-:W3:Y:S01]  /*11900*/  MUFU.EX2 R177, R164 ;  /* 0x000000a400b17308 */ /* 0x000ee20000000800 */
[--C-:B-1----:R-:W-:Y:S09]  /*11910*/  FFMA.FTZ R2, R181, c[0x0][0x2d0], -R165.reuse ;  /* 0x0000b400b5027a23 */ /* 0x102ff200000108a5 */
[----:B------:R1:W-:Y:S01]  /*11920*/  MUFU.EX2 R173, R2 ;  /* 0x0000000200ad7308 */ /* 0x0003e20000000800 */
[----:B---3--:R-:W-:Y:S01]  /*11930*/  F2FP.BF16.PACK_AB R162, R177, R180 ;  /* 0x000000b4b1a2723e */ /* 0x008fe200000010ff */
[--C-:B-1----:R-:W-:Y:S08]  /*11940*/  FFMA.FTZ R2, R183, c[0x0][0x2d0], -R165.reuse ;  /* 0x0000b400b7027a23 */ /* 0x102ff000000108a5 */
[----:B------:R1:W3:Y:S02]  /*11950*/  MUFU.EX2 R172, R2 ;  /* 0x0000000200ac7308 */ /* 0x0002e40000000800 */
[--C-:B-1----:R-:W-:Y:S01]  /*11960*/  FFMA.FTZ R2, R185, c[0x0][0x2d0], -R165.reuse ;  /* 0x0000b400b9027a23 */ /* 0x102fe200000108a5 */
[----:B---3--:R-:W-:Y:S01]  /*11970*/  F2FP.BF16.PACK_AB R161, R172, R173 ;  /* 0x000000adaca1723e */ /* 0x008fe200000010ff */
        /* <DEDUP_REMOVED lines=8> */
[C---:B------:R-:W-:Y:S07]  /*11a00*/  HMMA.16816.F32.BF16 R116, R160.reuse, R132, R8 ;  /* 0x00000084a074723c */ /* 0x040fee0000041808 */
[----:B------:R-:W-:Y:S01]  /*11a10*/  FADD.FTZ R8, R238, R3 ;  /* 0x00000003ee087221 */ /* 0x000fe20000010000 */
[-C--:B------:R-:W-:Y:S01]  /*11a20*/  HMMA.16816.F32.BF16 R120, R160, R134.reuse, R12 ;  /* 0x00000086a078723c */ /* 0x080fe2000004180c */
[----:B------:R-:W-:Y:S03]  /*11a30*/  FFMA.FTZ R3, R0, R250, R179 ;  /* 0x000000fa00037223 */ /* 0x000fe600000100b3 */
[----:B------:R-:W-:Y:S02]  /*11a40*/  FADD.FTZ R0, R239, R8 ;  /* 0x00000008ef007221 */ /* 0x000fe40000010000 */
[----:B------:R-:W-:Y:S02]  /*11a50*/  FADD.FTZ R3, R233, R3 ;  /* 0x00000003e9037221 */ /* 0x000fe40000010000 */
[C---:B------:R-:W-:Y:S01]  /*11a60*/  HMMA.16816.F32.BF16 R124, R108.reuse, R134, R16 ;  /* 0x000000866c7c723c */ /* 0x040fe20000041810 */
[----:B------:R-:W-:Y:S03]  /*11a70*/  FADD.FTZ R8, R203, R0 ;  /* 0x00000000cb087221 */ /* 0x000fe60000010000 */
[----:B------:R-:W-:Y:S04]  /*11a80*/  FADD.FTZ R3, R234, R3 ;  /* 0x00000003ea037221 */ /* 0x000fe80000010000 */
[-C--:B------:R-:W-:Y:S01]  /*11a90*/  HMMA.16816.F32.BF16 R128, R108, R140.reuse, R20 ;  /* 0x0000008c6c80723c */ /* 0x080fe20000041814 */
[----:B------:R-:W-:Y:S04]  /*11aa0*/  FADD.FTZ R3, R235, R3 ;  /* 0x00000003eb037221 */ /* 0x000fe80000010000 */
[----:B------:R-:W-:Y:S03]  /*11ab0*/  FADD.FTZ R3, R199, R3 ;  /* 0x00000003c7037221 */ /* 0x000fe60000010000 */
[C---:B------:R-:W-:Y:S01]  /*11ac0*/  HMMA.16816.F32.BF16 R132, R160.reuse, R140, R24 ;  /* 0x0000008ca084723c */ /* 0x040fe20000041818 */
[----:B------:R-:W-:Y:S04]  /*11ad0*/  FADD.FTZ R3, R176, R3 ;  /* 0x00000003b0037221 */ /* 0x000fe80000010000 */
[----:B------:R-:W-:Y:S03]  /*11ae0*/  FADD.FTZ R3, R174, R3 ;  /* 0x00000003ae037221 */ /* 0x000fe60000010000 */
[-C--:B------:R-:W-:Y:S01]  /*11af0*/  HMMA.16816.F32.BF16 R136, R160, R142.reuse, R28 ;  /* 0x0000008ea088723c */ /* 0x080fe2000004181c */
[----:B------:R-:W-:Y:S07]  /*11b00*/  FADD.FTZ R3, R175, R3 ;  /* 0x00000003af037221 */ /* 0x000fee0000010000 */
[C---:B------:R-:W-:Y:S08]  /*11b10*/  HMMA.16816.F32.BF16 R140, R108.reuse, R142, R32 ;  /* 0x0000008e6c8c723c */ /* 0x040ff00000041820 */
[-C--:B------:R-:W-:Y:S08]  /*11b20*/  HMMA.16816.F32.BF16 R144, R108, R156.reuse, R36 ;  /* 0x0000009c6c90723c */ /* 0x080ff00000041824 */
[C---:B------:R-:W-:Y:S08]  /*11b30*/  HMMA.16816.F32.BF16 R148, R160.reuse, R156, R40 ;  /* 0x0000009ca094723c */ /* 0x040ff00000041828 */
[-C--:B------:R-:W-:Y:S08]  /*11b40*/  HMMA.16816.F32.BF16 R152, R160, R158.reuse, R44 ;  /* 0x0000009ea098723c */ /* 0x080ff0000004182c */
[C---:B------:R-:W-:Y:S08]  /*11b50*/  HMMA.16816.F32.BF16 R156, R108.reuse, R158, R48 ;  /* 0x0000009e6c9c723c */ /* 0x040ff00000041830 */
[-C--:B-1----:R-:W-:Y:S01]  /*11b60*/  HMMA.16816.F32.BF16 R52, R108, R164.reuse, R52 ;  /* 0x000000a46c34723c */ /* 0x082fe20000041834 */
[----:B--2---:R-:W-:Y:S04]  /*11b70*/  FFMA.FTZ R101, R101, R190, R244 ;  /* 0x000000be65657223 */ /* 0x004fe800000100f4 */
[----:B------:R-:W-:Y:S01]  /*11b80*/  FADD.FTZ R2, R245, R101 ;  /* 0x00000065f5027221 */ /* 0x000fe20000010000 */
[----:B------:R-:W-:Y:S02]  /*11b90*/  MOV R101, R106 ;  /* 0x0000006a00657202 */ /* 0x000fe40000000f00 */
[C---:B------:R-:W-:Y:S01]  /*11ba0*/  HMMA.16816.F32.BF16 R56, R160.reuse, R164, R56 ;  /* 0x000000a4a038723c */ /* 0x040fe20000041838 */
[----:B------:R-:W-:Y:S04]  /*11bb0*/  FADD.FTZ R2, R246, R2 ;  /* 0x00000002f6027221 */ /* 0x000fe80000010000 */
[----:B------:R-:W-:Y:S02]  /*11bc0*/  FADD.FTZ R9, R247, R2 ;  /* 0x00000002f7097221 */ /* 0x000fe40000010000 */
[----:B------:R-:W-:Y:S01]  /*11bd0*/  FADD.FTZ R2, R243, R100 ;  /* 0x00000064f3027221 */ /* 0x000fe20000010000 */
[-C--:B------:R-:W-:Y:S01]  /*11be0*/  HMMA.16816.F32.BF16 R60, R160, R166.reuse, R60 ;  /* 0x000000a6a03c723c */ /* 0x080fe2000004183c */
[----:B------:R-:W-:Y:S03]  /*11bf0*/  FADD.FTZ R9, R232, R9 ;  /* 0x00000009e8097221 */ /* 0x000fe60000010000 */
[----:B------:R-:W-:Y:S01]  /*11c00*/  FADD.FTZ R10, R230, R2 ;  /* 0x00000002e60a7221 */ /* 0x000fe20000010000 */
[-C--:B------:R-:W-:Y:S01]  /*11c10*/  MOV R100, R102.reuse ;  /* 0x0000006600647202 */ /* 0x080fe20000000f00 */
[----:B------:R-:W-:Y:S02]  /*11c20*/  FADD.FTZ R2, R231, R9 ;  /* 0x00000009e7027221 */ /* 0x000fe40000010000 */
[C---:B------:R-:W-:Y:S01]  /*11c30*/  HMMA.16816.F32.BF16 R64, R108.reuse, R166, R64 ;  /* 0x000000a66c40723c */ /* 0x040fe20000041840 */
[----:B------:R-:W-:Y:S03]  /*11c40*/  FADD.FTZ R0, R229, R10 ;  /* 0x0000000ae5007221 */ /* 0x000fe60000010000 */
[----:B------:R-:W-:Y:S02]  /*11c50*/  FADD.FTZ R10, R207, R2 ;  /* 0x00000002cf0a7221 */ /* 0x000fe40000010000 */
[----:B------:R-:W-:Y:S02]  /*11c60*/  FADD.FTZ R9, R202, R8 ;  /* 0x00000008ca097221 */ /* 0x000fe40000010000 */
[-C--:B------:R-:W-:Y:S01]  /*11c70*/  HMMA.16816.F32.BF16 R68, R108, R168.reuse, R68 ;  /* 0x000000a86c44723c */ /* 0x080fe20000041844 */
[----:B------:R-:W-:Y:S03]  /*11c80*/  FADD.FTZ R8, R205, R0 ;  /* 0x00000000cd087221 */ /* 0x000fe60000010000 */
[----:B------:R-:W-:Y:S02]  /*11c90*/  FADD.FTZ R0, R206, R10 ;  /* 0x0000000ace007221 */ /* 0x000fe40000010000 */
[----:B------:R-:W-:Y:S02]  /*11ca0*/  FADD.FTZ R2, R201, R9 ;  /* 0x00000009c9027221 */ /* 0x000fe40000010000 */
[C---:B------:R-:W-:Y:S08]  /*11cb0*/  HMMA.16816.F32.BF16 R72, R160.reuse, R168, R72 ;  /* 0x000000a8a048723c */ /* 0x040ff00000041848 */
[-C--:B------:R-:W-:Y:S08]  /*11cc0*/  HMMA.16816.F32.BF16 R76, R160, R170.reuse, R76 ;  /* 0x000000aaa04c723c */ /* 0x080ff0000004184c */
[C---:B------:R-:W-:Y:S08]  /*11cd0*/  HMMA.16816.F32.BF16 R80, R108.reuse, R170, R80 ;  /* 0x000000aa6c50723c */ /* 0x040ff00000041850 */
[-C--:B------:R-:W-:Y:S08]  /*11ce0*/  HMMA.16816.F32.BF16 R84, R108, R4.reuse, R84 ;  /* 0x000000046c54723c */ /* 0x080ff00000041854 */
        /* <DEDUP_REMOVED lines=22> */
[----:B------:R-:W-:Y:S01]  /*11e50*/  FADD.FTZ R2, R107, R2 ;  /* 0x000000026b027221 */ /* 0x000fe20000010000 */
[----:B------:R-:W-:Y:S02]  /*11e60*/  MOV R107, R104 ;  /* 0x00000068006b7202 */ /* 0x000fe40000000f00 */
[----:B------:R2:W-:Y:S01]  /*11e70*/  STL [R1+0xc], R3 ;  /* 0x00000c0301007387 */ /* 0x0005e20000100800 */
[----:B------:R-:W-:Y:S01]  /*11e80*/  FADD.FTZ R2, R103, R2 ;  /* 0x0000000267027221 */ /* 0x000fe20000010000 */
[----:B------:R-:W-:Y:S04]  /*11e90*/  MOV R103, R105 ;  /* 0x0000006900677202 */ /* 0x000fe80000000f00 */
[----:B------:R2:W-:Y:S01]  /*11ea0*/  STL [R1+0x10], R2 ;  /* 0x0000100201007387 */ /* 0x0005e20000100800 */
[----:B-1----:R-:W-:Y:S04]  /*11eb0*/  IADD3 R0, R224, -0x1, RZ ;  /* 0xffffffffe0007810 */ /* 0x002fe80007ffe0ff */
[----:B------:R-:W-:Y:S01]  /*11ec0*/  MOV R224, R0 ;  /* 0x0000000000e07202 */ /* 0x000fe20000000f00 */
[----:B--2---:R-:W-:-:S05]  /*11ed0*/  @P0 BRA `(.L_x_243) ;  /* 0xffffb9d000000947 */ /* 0x004fca000383ffff */
.L_x_222:
[----:B------:R-:W2:Y:S04]  /*11ee0*/  LDL.LU R0, [R1+0x8] ;  /* 0x0000080001007983 */ /* 0x000ea80000300800 */
[----:B-1----:R-:W3:Y:S04]  /*11ef0*/  LDL.LU R3, [R1+0x4] ;  /* 0x0000040001037983 */ /* 0x002ee80000300800 */
        /* <DEDUP_REMOVED lines=25> */
[----:B------:R-:W-:Y:S01]  /*12090*/  FSETP.NE.FTZ.AND P2, PT, R5, RZ, PT ;  /* 0x000000ff0500720b */ /* 0x000fe20003f55000 */
[----:B----4-:R-:W-:-:S03]  /*120a0*/  FADD.FTZ R7, R2, R8 ;  /* 0x0000000802077221 */ /* 0x010fc60000010000 */
[----:B------:R-:W-:Y:S02]  /*120b0*/  FSETP.NE.FTZ.AND P1, PT, R6, RZ, PT ;  /* 0x000000ff0600720b */ /* 0x000fe40003f35000 */
[----:B------:R-:W-:-:S03]  /*120c0*/  MOV R2, RZ ;  /* 0x000000ff00027202 */ /* 0x000fc60000000f00 */
[----:B------:R-:W1:Y:S01]  /*120d0*/  @P3 MUFU.RCP R0, R4 ;  /* 0x0000000400003308 */ /* 0x000e620000001000 */
[----:B------:R-:W-:-:S07]  /*120e0*/  FSETP.NE.FTZ.AND P0, PT, R7, RZ, PT ;  /* 0x000000ff0700720b */ /* 0x000fce0003f15000 */
[----:B------:R-:W-:Y:S01]  /*120f0*/  @P2 MUFU.RCP R3, R5 ;  /* 0x0000000500032308 */ /* 0x000fe20000001000 */
[----:B-1----:R-:W-:-:S07]  /*12100*/  FMUL.FTZ R112, R0, R112 ;  /* 0x0000007000707220 */ /* 0x002fce0000410000 */
        /* <DEDUP_REMOVED lines=19> */
[C---:B------:R-:W-:Y:S01]  /*12240*/  FMUL.FTZ R68, R0.reuse, R68 ;  /* 0x0000004400447220 */ /* 0x040fe20000410000 */
[----:B------:R-:W-:Y:S01]  /*12250*/  @P0 MUFU.LG2 R5, R7 ;  /* 0x0000000700050308 */ /* 0x000fe20000000c00 */
        /* <DEDUP_REMOVED lines=8> */
[C---:B-1----:R-:W-:Y:S02]  /*122e0*/  FMUL.FTZ R116, R2.reuse, R116 ;  /* 0x0000007402747220 */ /* 0x042fe40000410000 */
[----:B------:R-:W-:-:S02]  /*122f0*/  FMUL.FTZ R117, R2, R117 ;  /* 0x0000007502757220 */ /* 0x000fc40000410000 */
[C---:B------:R-:W-:Y:S01]  /*12300*/  FMUL.FTZ R120, R2.reuse, R120 ;  /* 0x0000007802787220 */ /* 0x040fe20000410000 */
[----:B------:R1:W2:Y:S01]  /*12310*/  @P0 MUFU.RCP R0, R7 ;  /* 0x0000000700000308 */ /* 0x0002a20000001000 */
[C---:B------:R-:W-:Y:S02]  /*12320*/  FMUL.FTZ R121, R2.reuse, R121 ;  /* 0x0000007902797220 */ /* 0x040fe40000410000 */
[C---:B------:R-:W-:Y:S02]  /*12330*/  FMUL.FTZ R132, R2.reuse, R132 ;  /* 0x0000008402847220 */ /* 0x040fe40000410000 */
[C---:B------:R-:W-:Y:S02]  /*12340*/  FMUL.FTZ R133, R2.reuse, R133 ;  /* 0x0000008502857220 */ /* 0x040fe40000410000 */
[C---:B------:R-:W-:Y:S02]  /*12350*/  FMUL.FTZ R136, R2.reuse, R136 ;  /* 0x0000008802887220 */ /* 0x040fe40000410000 */
[----:B------:R-:W-:-:S02]  /*12360*/  FMUL.FTZ R137, R2, R137 ;  /* 0x0000008902897220 */ /* 0x000fc40000410000 */
[C---:B------:R-:W-:Y:S02]  /*12370*/  FMUL.FTZ R148, R2.reuse, R148 ;  /* 0x0000009402947220 */ /* 0x040fe40000410000 */
[C---:B------:R-:W-:Y:S02]  /*12380*/  FMUL.FTZ R149, R2.reuse, R149 ;  /* 0x0000009502957220 */ /* 0x040fe40000410000 */
[C---:B------:R-:W-:Y:S01]  /*12390*/  FMUL.FTZ R152, R2.reuse, R152 ;  /* 0x0000009802987220 */ /* 0x040fe20000410000 */
[----:B-1----:R-:W-:Y:S01]  /*123a0*/  @P0 MOV R7, 0x3f317218 ;  /* 0x3f31721800070802 */ /* 0x002fe20000000f00 */
        /* <DEDUP_REMOVED lines=70> */
[----:B------:R-:W-:Y:S02]  /*12810*/  @P0 FMUL.FTZ R3, R5, 0.69314718246459960938 ;  /* 0x3f31721805030820 */ /* 0x000fe40000410000 */
[----:B------:R-:W-:-:S02]  /*12820*/  @P0 FMUL.FTZ R0, R7, c[0x0][0x2d0] ;  /* 0x0000b40007000a20 */ /* 0x000fc40000410000 */
[----:B------:R-:W-:Y:S02]  /*12830*/  @P3 FFMA.FTZ R30, R9, R106, R10 ;  /* 0x0000006a091e3223 */ /* 0x000fe4000001000a */
[----:B------:R-:W-:Y:S02]  /*12840*/  @P2 FFMA.FTZ R31, R4, R105, R8 ;  /* 0x00000069041f2223 */ /* 0x000fe40000010008 */
[----:B------:R-:W-:Y:S02]  /*12850*/  @P1 FFMA.FTZ R32, R2, R104, R6 ;  /* 0x0000006802201223 */ /* 0x000fe40000010006 */
[----:B------:R-:W-:Y:S02]  /*12860*/  @P0 FFMA.FTZ R33, R0, R100, R3 ;  /* 0x0000006400210223 */ /* 0x000fe40000010003 */
.L_x_167:
[----:B--2---:R-:W-:Y:S05]  /*12870*/  @P4 BRA `(.L_x_244) ;  /* 0x0000166000004947 */ /* 0x004fea0003800000 */
[----:B------:R-:W2:Y:S01]  /*12880*/  S2R R11, SR_TID.X ;  /* 0x00000000000b7919 */ /* 0x000ea20000002100 */
[----:B------:R-:W-:Y:S01]  /*12890*/  ULDC.64 UR4, c[0x0][0x490] ;  /* 0x0001240000047ab9 */ /* 0x000fe20000000a00 */
[----:B------:R-:W-:Y:S01]  /*128a0*/  F2FP.BF16.PACK_AB R62, R63, R62 ;  /* 0x0000003e3f3e723e */ /* 0x000fe200000010ff */
[----:B------:R-:W-:Y:S01]  /*128b0*/  UIMAD UR10, UR6, UR4, URZ ;  /* 0x00000004060a72a4 */ /* 0x000fe2000f8e023f */
[----:B------:R-:W3:Y:S01]  /*128c0*/  S2R R13, SR_CTAID.Z ;  /* 0x00000000000d7919 */ /* 0x000ee20000002700 */
[----:B------:R-:W-:Y:S01]  /*128d0*/  UIMAD.WIDE.U32 UR12, UR7, UR4, URZ ;  /* 0x00000004070c72a5 */ /* 0x000fe2000f8e003f */
[----:B------:R-:W-:Y:S01]  /*128e0*/  F2FP.BF16.PACK_AB R60, R61, R60 ;  /* 0x0000003c3d3c723e */ /* 0x000fe200000010ff */
[----:B------:R-:W-:Y:S01]  /*128f0*/  UIMAD UR10, UR7, UR5, UR10 ;  /* 0x00000005070a72a4 */ /* 0x000fe2000f8e020a */
[----:B------:R-:W4:Y:S01]  /*12900*/  S2R R63, SR_CTAID.X ;  /* 0x00000000003f7919 */ /* 0x000f220000002500 */
[----:B------:R-:W-:Y:S01]  /*12910*/  IMAD.MOV.U32 R61, RZ, RZ, c[0x0][0x4e8] ;  /* 0x00013a00ff3d7624 */ /* 0x000fe200078e00ff */
[----:B------:R-:W-:Y:S01]  /*12920*/  ULDC.64 UR4, c[0x0][0x3e8] ;  /* 0x0000fa0000047ab9 */ /* 0x000fe20000000a00 */
[----:B------:R-:W-:Y:S01]  /*12930*/  IMAD.U32 R2, RZ, RZ, UR12 ;  /* 0x0000000cff027e24 */ /* 0x000fe2000f8e00ff */
[----:B------:R-:W-:Y:S01]  /*12940*/  UIMAD.WIDE.U32 UR14, UR7, UR4, URZ ;  /* 0x00000004070e72a5 */ /* 0x000fe2000f8e003f */
[----:B------:R-:W-:Y:S01]  /*12950*/  IMAD.U32 R3, RZ, RZ, UR13 ;  /* 0x0000000dff037e24 */ /* 0x000fe2000f8e00ff */
[----:B------:R-:W-:Y:S01]  /*12960*/  UIMAD UR6, UR6, UR4, URZ ;  /* 0x00000004060672a4 */ /* 0x000fe2000f8e023f */
[C---:B------:R-:W-:Y:S01]  /*12970*/  ISETP.NE.AND P1, PT, R61.reuse, 0x1, PT ;  /* 0x000000013d00780c */ /* 0x040fe20003f25270 */
[----:B------:R-:W-:Y:S01]  /*12980*/  UIADD3 UR10, UR13, UR10, URZ ;  /* 0x0000000a0d0a7290 */ /* 0x000fe2000fffe03f */
[----:B------:R-:W-:Y:S01]  /*12990*/  IMAD R61, R61, c[0x0][0x388], RZ ;  /* 0x0000e2003d3d7a24 */ /* 0x000fe200078e02ff */
[----:B------:R-:W-:Y:S01]  /*129a0*/  UIMAD UR5, UR7, UR5, UR6 ;  /* 0x00000005070572a4 */ /* 0x000fe2000f8e0206 */
[----:B------:R-:W-:Y:S01]  /*129b0*/  IMAD.U32 R6, RZ, RZ, UR14 ;  /* 0x0000000eff067e24 */ /* 0x000fe2000f8e00ff */
[----:B------:R-:W-:Y:S01]  /*129c0*/  F2FP.BF16.PACK_AB R112, R113, R112 ;  /* 0x000000707170723e */ /* 0x000fe200000010ff */
[----:B------:R-:W-:Y:S01]  /*129d0*/  IMAD.U32 R7, RZ, RZ, UR15 ;  /* 0x0000000fff077e24 */ /* 0x000fe2000f8e00ff */
[----:B------:R-:W-:Y:S01]  /*129e0*/  UIADD3 UR5, UR15, UR5, URZ ;  /* 0x000000050f057290 */ /* 0x000fe2000fffe03f */
[----:B------:R-:W-:Y:S01]  /*129f0*/  IMAD.U32 R5, RZ, RZ, UR10 ;  /* 0x0000000aff057e24 */ /* 0x000fe2000f8e00ff */
[----:B--2---:R-:W-:Y:S01]  /*12a00*/  SHF.R.S32.HI R10, RZ, 0x1f, R11 ;  /* 0x0000001fff0a7819 */ /* 0x004fe2000001140b */
[----:B------:R-:W-:Y:S01]  /*12a10*/  BSSY B0, `(.L_x_245) ;  /* 0x0000104000007945 */ /* 0x000fe20003800000 */
[----:B------:R-:W-:-:S02]  /*12a20*/  F2FP.BF16.PACK_AB R114, R115, R114 ;  /* 0x000000727372723e */ /* 0x000fc400000010ff */
[CC--:B------:R-:W-:Y:S01]  /*12a30*/  LEA.HI R8, R10.reuse, R11.reuse, RZ, 0x5 ;  /* 0x0000000b0a087211 */ /* 0x0c0fe200078f28ff */
[----:B------:R-:W-:Y:S01]  /*12a40*/  IMAD.U32 R3, RZ, RZ, UR5 ;  /* 0x00000005ff037e24 */ /* 0x000fe2000f8e00ff */
[-C--:B------:R-:W-:Y:S02]  /*12a50*/  LEA.HI R9, R10, R11.reuse, RZ, 0x2 ;  /* 0x0000000b0a097211 */ /* 0x080fe400078f10ff */
[----:B------:R-:W-:Y:S02]  /*12a60*/  LOP3.LUT R0, R8, 0xffffffe0, RZ, 0xc0, !PT ;  /* 0xffffffe008007812 */ /* 0x000fe400078ec0ff */
[----:B------:R-:W-:Y:S02]  /*12a70*/  LOP3.LUT R4, R9, 0xfffffffc, RZ, 0xc0, !PT ;  /* 0xfffffffc09047812 */ /* 0x000fe400078ec0ff */
[----:B------:R-:W-:Y:S01]  /*12a80*/  LEA.HI R10, R10, R11, RZ, 0x3 ;  /* 0x0000000b0a0a7211 */ /* 0x000fe200078f18ff */
[C---:B------:R-:W-:Y:S01]  /*12a90*/  IMAD.IADD R0, R11.reuse, 0x1, -R0 ;  /* 0x000000010b007824 */ /* 0x040fe200078e0a00 */
[----:B---3--:R-:W-:Y:S01]  /*12aa0*/  SHF.R.S32.HI R12, RZ, 0x1f, R13 ;  /* 0x0000001fff0c7819 */ /* 0x008fe2000001140d */
[----:B------:R-:W-:Y:S01]  /*12ab0*/  IMAD.IADD R7, R11, 0x1, -R4 ;  /* 0x000000010b077824 */ /* 0x000fe200078e0a04 */
[----:B------:R-:W-:Y:S01]  /*12ac0*/  SHF.R.S32.HI R17, RZ, 0x2, R9 ;  /* 0x00000002ff117819 */ /* 0x000fe20000011409 */
[----:B------:R-:W-:Y:S01]  /*12ad0*/  IMAD.MOV.U32 R4, RZ, RZ, R2 ;  /* 0x000000ffff047224 */ /* 0x000fe200078e0002 */
[----:B------:R-:W-:Y:S01]  /*12ae0*/  SHF.R.S32.HI R11, RZ, 0x1f, R0 ;  /* 0x0000001fff0b7819 */ /* 0x000fe20000011400 */
[----:B------:R-:W-:Y:S01]  /*12af0*/  IMAD.MOV.U32 R2, RZ, RZ, R6 ;  /* 0x000000ffff027224 */ /* 0x000fe200078e0006 */
[----:B------:R-:W-:Y:S01]  /*12b00*/  LOP3.LUT P0, RZ, R0, 0x3, RZ, 0xc0, !PT ;  /* 0x0000000300ff7812 */ /* 0x000fe2000780c0ff */
[----:B------:R-:W-:Y:S01]  /*12b10*/  IMAD.SHL.U32 R6, R10, 0x8, RZ ;  /* 0x000000080a067824 */ /* 0x000fe200078e00ff */
[----:B------:R-:W-:Y:S01]  /*12b20*/  LEA.HI R15, R11, R0, RZ, 0x2 ;  /* 0x000000000b0f7211 */ /* 0x000fe200078f10ff */
[----:B-1----:R-:W-:Y:S01]  /*12b30*/  IMAD.SHL.U32 R16, R7, 0x8, RZ ;  /* 0x0000000807107824 */ /* 0x002fe200078e00ff */
[----:B------:R-:W-:Y:S01]  /*12b40*/  F2FP.BF16.PACK_AB R124, R125, R124 ;  /* 0x0000007c7d7c723e */ /* 0x000fe200000010ff */
[----:B------:R-:W-:Y:S01]  /*12b50*/  IMAD R24, R12, c[0x0][0x498], RZ ;  /* 0x000126000c187a24 */ /* 0x000fe200078e02ff */
[----:B------:R-:W-:Y:S01]  /*12b60*/  LOP3.LUT R0, R6, 0xc0, RZ, 0xc0, !PT ;  /* 0x000000c006007812 */ /* 0x000fe200078ec0ff */
[----:B------:R-:W-:Y:S01]  /*12b70*/  IMAD R18, R12, c[0x0][0x3f0], RZ ;  /* 0x0000fc000c127a24 */ /* 0x000fe200078e02ff */
[----:B------:R-:W-:Y:S01]  /*12b80*/  F2FP.BF16.PACK_AB R126, R127, R126 ;  /* 0x0000007e7f7e723e */ /* 0x000fe200000010ff */
[C---:B------:R-:W-:Y:S01]  /*12b90*/  IMAD R24, R13.reuse, c[0x0][0x49c], R24 ;  /* 0x000127000d187a24 */ /* 0x040fe200078e0218 */
[----:B------:R-:W-:Y:S01]  /*12ba0*/  SHF.R.U32.HI R6, RZ, 0x3, R0 ;  /* 0x00000003ff067819 */ /* 0x000fe20000011600 */
[C---:B------:R-:W-:Y:S01]  /*12bb0*/  IMAD R18, R13.reuse, c[0x0][0x3f4], R18 ;  /* 0x0000fd000d127a24 */ /* 0x040fe200078e0212 */
[----:B------:R-:W-:Y:S01]  /*12bc0*/  LOP3.LUT R0, R0, 0x18, R16, 0xf8, !PT ;  /* 0x0000001800007812 */ /* 0x000fe200078ef810 */
[----:B------:R-:W-:Y:S01]  /*12bd0*/  IMAD.WIDE.U32 R20, R13, c[0x0][0x498], R4 ;  /* 0x000126000d147a25 */ /* 0x000fe200078e0004 */
[----:B------:R-:W-:-:S02]  /*12be0*/  LEA.HI R5, R17, R17, RZ, 0x1 ;  /* 0x0000001111057211 */ /* 0x000fc400078f08ff */
[----:B------:R-:W-:Y:S01]  /*12bf0*/  LOP3.LUT R19, R0, R6, RZ, 0x3c, !PT ;  /* 0x0000000600137212 */ /* 0x000fe200078e3cff */
[----:B------:R-:W-:Y:S01]  /*12c00*/  IMAD.WIDE.U32 R12, R13, c[0x0][0x3f0], R2 ;  /* 0x0000fc000d0c7a25 */ /* 0x000fe200078e0002 */
[--C-:B------:R-:W-:Y:S02]  /*12c10*/  SHF.R.S32.HI R0, RZ, 0x5, R8.reuse ;  /* 0x00000005ff007819 */ /* 0x100fe40000011408 */
[----:B------:R-:W-:Y:S02]  /*12c20*/  SHF.R.S32.HI R2, RZ, 0x1f, R8 ;  /* 0x0000001fff027819 */ /* 0x000fe40000011408 */
[----:B------:R-:W-:Y:S01]  /*12c30*/  SHF.R.S32.HI R4, RZ, 0x1f, R9 ;  /* 0x0000001fff047819 */ /* 0x000fe20000011409 */
[----:B------:R-:W-:Y:S01]  /*12c40*/  IMAD R14, R0, 0x100, R7 ;  /* 0x00000100000e7824 */ /* 0x000fe200078e0207 */
[----:B------:R-:W-:Y:S02]  /*12c50*/  LEA.HI R3, R2, R0, RZ, 0x2 ;  /* 0x0000000002037211 */ /* 0x000fe400078f10ff */
[----:B------:R-:W-:-:S02]  /*12c60*/  LOP3.LUT R2, R5, 0x3fffffe, RZ, 0xc0, !PT ;  /* 0x03fffffe05027812 */ /* 0x000fc400078ec0ff */
[----:B------:R-:W-:Y:S02]  /*12c70*/  LEA.HI R6, R4, R17, RZ, 0x3 ;  /* 0x0000001104067211 */ /* 0x000fe400078f18ff */
[----:B------:R-:W-:Y:S02]  /*12c80*/  LEA.HI R4, R7, R7, RZ, 0x1 ;  /* 0x0000000707047211 */ /* 0x000fe400078f08ff */
[----:B------:R-:W-:Y:S01]  /*12c90*/  LOP3.LUT R5, R3, 0xffffffc, RZ, 0xc0, !PT ;  /* 0x0ffffffc03057812 */ /* 0x000fe200078ec0ff */
[----:B------:R-:W-:Y:S01]  /*12ca0*/  IMAD.IADD R3, R17, 0x1, -R2 ;  /* 0x0000000111037824 */ /* 0x000fe200078e0a02 */
[----:B------:R-:W-:Y:S02]  /*12cb0*/  LOP3.LUT R2, R4, 0x1ffffffe, RZ, 0xc0, !PT ;  /* 0x1ffffffe04027812 */ /* 0x000fe400078ec0ff */
[----:B------:R-:W-:Y:S01]  /*12cc0*/  LOP3.LUT R6, R6, 0xfffffff8, RZ, 0xc0, !PT ;  /* 0xfffffff806067812 */ /* 0x000fe200078ec0ff */
[C---:B------:R-:W-:Y:S01]  /*12cd0*/  IMAD.IADD R9, R0.reuse, 0x1, -R5 ;  /* 0x0000000100097824 */ /* 0x040fe200078e0a05 */
[----:B------:R-:W-:Y:S01]  /*12ce0*/  F2FP.BF16.PACK_AB R116, R117, R116 ;  /* 0x000000747574723e */ /* 0x000fe200000010ff */
[----:B------:R-:W-:Y:S01]  /*12cf0*/  IMAD R11, R0, 0x8, R3 ;  /* 0x00000008000b7824 */ /* 0x000fe200078e0203 */
[----:B------:R-:W-:Y:S01]  /*12d00*/  SHF.R.S32.HI R3, RZ, 0x2, R15 ;  /* 0x00000002ff037819 */ /* 0x000fe2000001140f */
[----:B------:R-:W-:Y:S01]  /*12d10*/  IMAD.IADD R10, R7, 0x1, -R2 ;  /* 0x00000001070a7824 */ /* 0x000fe200078e0a02 */
[----:B------:R-:W-:Y:S01]  /*12d20*/  F2FP.BF16.PACK_AB R118, R119, R118 ;  /* 0x000000767776723e */ /* 0x000fe200000010ff */
[----:B------:R-:W-:Y:S01]  /*12d30*/  IMAD R0, R7, 0x20, R17 ;  /* 0x0000002007007824 */ /* 0x000fe200078e0211 */
[----:B------:R-:W-:Y:S01]  /*12d40*/  F2FP.BF16.PACK_AB R120, R121, R120 ;  /* 0x000000787978723e */ /* 0x000fe200000010ff */
[----:B------:R-:W-:Y:S01]  /*12d50*/  IMAD.IADD R7, R17, 0x1, -R6 ;  /* 0x0000000111077824 */ /* 0x000fe200078e0a06 */
[----:B------:R-:W-:Y:S01]  /*12d60*/  F2FP.BF16.PACK_AB R122, R123, R122 ;  /* 0x0000007a7b7a723e */ /* 0x000fe200000010ff */
[----:B------:R-:W-:Y:S01]  /*12d70*/  IMAD.SHL.U32 R2, R4, 0x20, RZ ;  /* 0x0000002004027824 */ /* 0x000fe200078e00ff */
[----:B------:R-:W-:Y:S01]  /*12d80*/  F2FP.BF16.PACK_AB R128, R129, R128 ;  /* 0x000000808180723e */ /* 0x000fe200000010ff */
[----:B----4-:R-:W-:Y:S01]  /*12d90*/  IMAD R8, R63, 0x80, R0 ;  /* 0x000000803f087824 */ /* 0x010fe200078e0200 */
[----:B------:R-:W-:Y:S01]  /*12da0*/  LEA.HI R5, R7, R7, RZ, 0x1 ;  /* 0x0000000707057211 */ /* 0x000fe200078f08ff */
[----:B------:R-:W-:Y:S01]  /*12db0*/  IMAD R4, R9, 0x10, R3 ;  /* 0x0000001009047824 */ /* 0x000fe200078e0203 */
[----:B------:R-:W-:Y:S01]  /*12dc0*/  LOP3.LUT R2, R2, 0xffffffc0, RZ, 0xc0, !PT ;  /* 0xffffffc002027812 */ /* 0x000fe200078ec0ff */
[----:B------:R-:W-:Y:S01]  /*12dd0*/  @P1 IMAD.HI.U32 R9, R8, c[0x0][0x4ec], RZ ;  /* 0x00013b0008091a27 */ /* 0x000fe200078e00ff */
[----:B------:R-:W-:-:S02]  /*12de0*/  LOP3.LUT R6, R5, 0x3fffffe, RZ, 0xc0, !PT ;  /* 0x03fffffe05067812 */ /* 0x000fc400078ec0ff */
[----:B------:R-:W-:Y:S01]  /*12df0*/  SHF.R.S32.HI R5, RZ, 0x1, R5 ;  /* 0x00000001ff057819 */ /* 0x000fe20000011405 */
[----:B------:R-:W-:Y:S01]  /*12e00*/  IMAD R10, R10, 0x8, R2 ;  /* 0x000000080a0a7824 */ /* 0x000fe200078e0202 */
[----:B------:R-:W-:Y:S01]  /*12e10*/  F2FP.BF16.PACK_AB R130, R131, R130 ;  /* 0x000000828382723e */ /* 0x000fe200000010ff */
[----:B------:R-:W-:Y:S01]  /*12e20*/  IMAD.MOV.U32 R0, RZ, RZ, R8 ;  /* 0x000000ffff007224 */ /* 0x000fe200078e0008 */
[----:B------:R-:W-:Y:S01]  /*12e30*/  @P1 SHF.R.U32.HI R0, RZ, c[0x0][0x4f0], R9 ;  /* 0x00013c00ff001a19 */ /* 0x000fe20000011609 */
[----:B------:R-:W-:Y:S01]  /*12e40*/  IMAD.IADD R6, R7, 0x1, -R6 ;  /* 0x0000000107067824 */ /* 0x000fe200078e0a06 */
[----:B------:R-:W-:Y:S01]  /*12e50*/  LOP3.LUT R7, R5, 0x1, RZ, 0xc0, !PT ;  /* 0x0000000105077812 */ /* 0x000fe200078ec0ff */
[----:B------:R-:W-:Y:S01]  /*12e60*/  IMAD.U32 R19, R11, 0x20, R19 ;  /* 0x000000200b137824 */ /* 0x000fe200078e0013 */
[----:B------:R-:W-:Y:S01]  /*12e70*/  LOP3.LUT P2, RZ, R5, 0x2, RZ, 0xc0, !PT ;  /* 0x0000000205ff7812 */ /* 0x000fe2000784c0ff */
[----:B------:R-:W-:Y:S01]  /*12e80*/  IMAD.MOV.U32 R2, RZ, RZ, R12 ;  /* 0x000000ffff027224 */ /* 0x000fe200078e000c */
[----:B------:R-:W-:Y:S01]  /*12e90*/  ISETP.NE.U32.AND P3, PT, R7, 0x1, PT ;  /* 0x000000010700780c */ /* 0x000fe20003f65070 */
[----:B------:R-:W-:Y:S01]  /*12ea0*/  IMAD.IADD R11, R4, 0x1, R10 ;  /* 0x00000001040b7824 */ /* 0x000fe200078e020a */
[----:B------:R-:W-:Y:S01]  /*12eb0*/  F2FP.BF16.PACK_AB R140, R141, R140 ;  /* 0x0000008c8d8c723e */ /* 0x000fe200000010ff */
[----:B------:R-:W-:Y:S01]  /*12ec0*/  IMAD R12, R6, 0x10, R14 ;  /* 0x00000010060c7824 */ /* 0x000fe200078e020e */
[----:B------:R-:W-:Y:S01]  /*12ed0*/  SHF.R.S32.HI R6, RZ, 0x1f, R0 ;  /* 0x0000001fff067819 */ /* 0x000fe20000011400 */
[----:B------:R-:W-:Y:S01]  /*12ee0*/  IMAD R4, R63, 0x80, R4 ;  /* 0x000000803f047824 */ /* 0x000fe200078e0204 */
[----:B------:R-:W-:Y:S01]  /*12ef0*/  F2FP.BF16.PACK_AB R142, R143, R142 ;  /* 0x0000008e8f8e723e */ /* 0x000fe200000010ff */
[----:B------:R-:W-:Y:S01]  /*12f00*/  IMAD.MOV R9, RZ, RZ, -R0 ;  /* 0x000000ffff097224 */ /* 0x000fe200078e0a00 */
[----:B------:R-:W-:Y:S01]  /*12f10*/  F2FP.BF16.PACK_AB R132, R133, R132 ;  /* 0x000000848584723e */ /* 0x000fe200000010ff */
[----:B------:R-:W-:Y:S01]  /*12f20*/  IMAD R6, R6, c[0x0][0x3e0], RZ ;  /* 0x0000f80006067a24 */ /* 0x000fe200078e02ff */
[C---:B------:R-:W-:Y:S01]  /*12f30*/  IADD3 R10, R4.reuse, 0x8, RZ ;  /* 0x00000008040a7810 */ /* 0x040fe20007ffe0ff */
[----:B------:R-:W-:Y:S01]  /*12f40*/  IMAD.IADD R3, R13, 0x1, R18 ;  /* 0x000000010d037824 */ /* 0x000fe200078e0212 */
[-C--:B------:R-:W-:Y:S01]  /*12f50*/  ISETP.GE.OR P6, PT, R4, R61.reuse, P0 ;  /* 0x0000003d0400720c */ /* 0x080fe200007c6670 */
[----:B------:R-:W-:Y:S01]  /*12f60*/  IMAD R7, R63, 0x80, R11 ;  /* 0x000000803f077824 */ /* 0x000fe200078e020b */
[----:B------:R-:W-:Y:S01]  /*12f70*/  ISETP.GE.OR P5, PT, R10, R61, P0 ;  /* 0x0000003d0a00720c */ /* 0x000fe200007a6670 */
[----:B------:R-:W-:Y:S01]  /*12f80*/  IMAD R14, R9, c[0x0][0x4e8], R8 ;  /* 0x00013a00090e7a24 */ /* 0x000fe200078e0208 */
[----:B------:R-:W-:Y:S01]  /*12f90*/  F2FP.BF16.PACK_AB R134, R135, R134 ;  /* 0x000000868786723e */ /* 0x000fe200000010ff */
[C---:B------:R-:W-:Y:S01]  /*12fa0*/  IMAD R10, R0.reuse, c[0x0][0x3e4], R6 ;  /* 0x0000f900000a7a24 */ /* 0x040fe200078e0206 */
[----:B------:R-:W-:Y:S01]  /*12fb0*/  F2FP.BF16.PACK_AB R136, R137, R136 ;  /* 0x000000888988723e */ /* 0x000fe200000010ff */
[----:B------:R-:W-:Y:S01]  /*12fc0*/  IMAD.WIDE.U32 R8, R0, c[0x0][0x3e0], R2 ;  /* 0x0000f80000087a25 */ /* 0x000fe200078e0002 */
[----:B------:R-:W-:-:S02]  /*12fd0*/  IADD3 R0, R4, 0x48, RZ ;  /* 0x0000004804007810 */ /* 0x000fc40007ffe0ff */
[----:B------:R-:W-:Y:S01]  /*12fe0*/  F2FP.BF16.PACK_AB R138, R139, R138 ;  /* 0x0000008a8b8a723e */ /* 0x000fe200000010ff */
[----:B------:R-:W-:Y:S01]  /*12ff0*/  @P1 IMAD.HI.U32 R6, R7, c[0x0][0x4ec], RZ ;  /* 0x00013b0007061a27 */ /* 0x000fe200078e00ff */
[----:B------:R-:W-:Y:S02]  /*13000*/  F2FP.BF16.PACK_AB R35, R35, R144 ;  /* 0x000000902323723e */ /* 0x000fe400000010ff */
[----:B------:R-:W-:Y:S01]  /*13010*/  F2FP.BF16.PACK_AB R146, R147, R146 ;  /* 0x000000929392723e */ /* 0x000fe200000010ff */
[----:B------:R-:W-:Y:S01]  /*13020*/  IMAD.SHL.U32 R3, R5, 0x40, RZ ;  /* 0x0000004005037824 */ /* 0x000fe200078e00ff */
[----:B------:R-:W-:Y:S01]  /*13030*/  IADD3 R5, R4, 0x40, RZ ;  /* 0x0000004004057810 */ /* 0x000fe20007ffe0ff */
[----:B------:R-:W-:Y:S01]  /*13040*/  IMAD.MOV.U32 R2, RZ, RZ, R7 ;  /* 0x000000ffff027224 */ /* 0x000fe200078e0007 */
[----:B------:R-:W-:Y:S01]  /*13050*/  @P1 SHF.R.U32.HI R2, RZ, c[0x0][0x4f0], R6 ;  /* 0x00013c00ff021a19 */ /* 0x000fe20000011606 */
[----:B------:R-:W-:Y:S01]  /*13060*/  IMAD.MOV.U32 R4, RZ, RZ, R8 ;  /* 0x000000ffff047224 */ /* 0x000fe200078e0008 */
[----:B------:R-:W-:Y:S01]  /*13070*/  LOP3.LUT R3, R3, 0xc0, RZ, 0xc0, !PT ;  /* 0x000000c003037812 */ /* 0x000fe200078ec0ff */
[----:B------:R-:W-:Y:S01]  /*13080*/  IMAD R17, R63, 0x80, R17 ;  /* 0x000000803f117824 */ /* 0x000fe200078e0211 */
[-C--:B------:R-:W-:Y:S01]  /*13090*/  ISETP.GE.OR P4, PT, R5, R61.reuse, P0 ;  /* 0x0000003d0500720c */ /* 0x080fe20000786670 */
[----:B------:R-:W-:Y:S01]  /*130a0*/  IMAD.IADD R5, R9, 0x1, R10 ;  /* 0x0000000109057824 */ /* 0x000fe200078e020a */
[----:B------:R-:W-:-:S02]  /*130b0*/  ISETP.GE.OR P1, PT, R0, R61, P0 ;  /* 0x0000003d0000720c */ /* 0x000fc40000726670 */
[----:B------:R-:W-:Y:S02]  /*130c0*/  SHF.R.S32.HI R6, RZ, 0x1f, R2 ;  /* 0x0000001fff067819 */ /* 0x000fe40000011402 */
[----:B------:R-:W-:Y:S02]  /*130d0*/  IADD3 R10, P0, R2, R20, RZ ;  /* 0x00000014020a7210 */ /* 0x000fe40007f1e0ff */
[----:B------:R-:W-:Y:S02]  /*130e0*/  LEA.HI R3, R3, R3, RZ, 0x1d ;  /* 0x0000000303037211 */ /* 0x000fe400078fe8ff */
[----:B------:R-:W-:Y:S02]  /*130f0*/  IADD3.X R11, R6, R21, R24, P0, !PT ;  /* 0x00000015060b7210 */ /* 0x000fe400007fe418 */
[----:B------:R-:W-:Y:S01]  /*13100*/  SHF.R.S32.HI R6, RZ, 0x1f, R14 ;  /* 0x0000001fff067819 */ /* 0x000fe2000001140e */
[----:B------:R-:W-:Y:S01]  /*13110*/  IMAD.U32 R0, R12, 0x2, R3 ;  /* 0x000000020c007824 */ /* 0x000fe200078e0003 */
[----:B------:R-:W-:Y:S01]  /*13120*/  F2FP.BF16.PACK_AB R34, R34, R156 ;  /* 0x0000009c2222723e */ /* 0x000fe200000010ff */
[----:B------:R-:W-:Y:S01]  /*13130*/  IMAD.MOV R3, RZ, RZ, -R2 ;  /* 0x000000ffff037224 */ /* 0x000fe200078e0a02 */
[----:B------:R-:W-:Y:S01]  /*13140*/  F2FP.BF16.PACK_AB R158, R159, R158 ;  /* 0x0000009e9f9e723e */ /* 0x000fe200000010ff */
[----:B------:R-:W-:Y:S01]  /*13150*/  IMAD R6, R6, c[0x0][0x3d8], RZ ;  /* 0x0000f60006067a24 */ /* 0x000fe200078e02ff */
[----:B------:R-:W-:Y:S01]  /*13160*/  F2FP.BF16.PACK_AB R148, R149, R148 ;  /* 0x000000949594723e */ /* 0x000fe200000010ff */
[----:B------:R-:W-:Y:S01]  /*13170*/  IMAD R3, R3, c[0x0][0x4e8], R7 ;  /* 0x00013a0003037a24 */ /* 0x000fe200078e0207 */
[----:B------:R-:W-:Y:S01]  /*13180*/  F2FP.BF16.PACK_AB R150, R151, R150 ;  /* 0x000000969796723e */ /* 0x000fe200000010ff */
[----:B------:R-:W-:Y:S01]  /*13190*/  IMAD.SHL.U32 R0, R0, 0x2, RZ ;  /* 0x0000000200007824 */ /* 0x000fe200078e00ff */
[----:B------:R-:W-:Y:S01]  /*131a0*/  BAR.SYNC.DEFER_BLOCKING 0x1, 0x80 ;  /* 0x0042000000007b1d */ /* 0x000fe20000010000 */
[C---:B------:R-:W-:Y:S01]  /*131b0*/  IMAD R18, R14.reuse, c[0x0][0x3dc], R6 ;  /* 0x0000f7000e127a24 */ /* 0x040fe200078e0206 */
[----:B------:R-:W-:Y:S01]  /*131c0*/  SHF.R.S32.HI R6, RZ, 0x1f, R3 ;  /* 0x0000001fff067819 */ /* 0x000fe20000011403 */
[----:B------:R-:W-:Y:S01]  /*131d0*/  IMAD.WIDE.U32 R14, R14, c[0x0][0x3d8], R4 ;  /* 0x0000f6000e0e7a25 */ /* 0x000fe200078e0004 */
[----:B------:R-:W-:-:S02]  /*131e0*/  IADD3 R7, R0, 0x80, RZ ;  /* 0x0000008000077810 */ /* 0x000fc40007ffe0ff */
[----:B------:R-:W-:Y:S01]  /*131f0*/  IADD3 R2, R0, 0x70, RZ ;  /* 0x0000007000027810 */ /* 0x000fe20007ffe0ff */
[----:B------:R-:W-:Y:S01]  /*13200*/  IMAD.MOV.U32 R4, RZ, RZ, 0x20 ;  /* 0x00000020ff047424 */ /* 0x000fe200078e00ff */
[----:B------:R-:W-:Y:S01]  /*13210*/  @P3 IADD3 R2, R7, 0x10, RZ ;  /* 0x0000001007023810 */ /* 0x000fe20007ffe0ff */
[----:B------:R-:W-:Y:S01]  /*13220*/  IMAD R5, R6, c[0x0][0x488], RZ ;  /* 0x0001220006057a24 */ /* 0x000fe200078e02ff */
[----:B------:R-:W-:Y:S01]  /*13230*/  F2FP.BF16.PACK_AB R152, R153, R152 ;  /* 0x000000989998723e */ /* 0x000fe200000010ff */
[----:B------:R-:W-:Y:S01]  /*13240*/  IMAD.WIDE.U32 R6, R3, c[0x0][0x488], R10 ;  /* 0x0001220003067a25 */ /* 0x000fe200078e000a */
[----:B------:R-:W-:Y:S02]  /*13250*/  SEL R4, R4, 0xffffffe0, !P2 ;  /* 0xffffffe004047807 */ /* 0x000fe40005000000 */
[----:B------:R-:W-:Y:S01]  /*13260*/  F2FP.BF16.PACK_AB R154, R155, R154 ;  /* 0x0000009a9b9a723e */ /* 0x000fe200000010ff */
[----:B------:R-:W-:Y:S01]  /*13270*/  IMAD R5, R3, c[0x0][0x48c], R5 ;  /* 0x0001230003057a24 */ /* 0x000fe200078e0205 */
[----:B------:R-:W-:Y:S01]  /*13280*/  F2FP.BF16.PACK_AB R29, R29, R52 ;  /* 0x000000341d1d723e */ /* 0x000fe200000010ff */
[----:B------:R-:W-:Y:S01]  /*13290*/  IMAD.IADD R3, R0, 0x1, R4 ;  /* 0x0000000100037824 */ /* 0x000fe200078e0204 */
[----:B------:R-:W-:Y:S01]  /*132a0*/  F2FP.BF16.PACK_AB R54, R55, R54 ;  /* 0x000000363736723e */ /* 0x000fe200000010ff */
[----:B------:R-:W-:Y:S01]  /*132b0*/  IMAD.IADD R4, R4, 0x1, R2 ;  /* 0x0000000104047824 */ /* 0x000fe200078e0202 */
[----:B------:R-:W-:Y:S01]  /*132c0*/  F2FP.BF16.PACK_AB R28, R28, R64 ;  /* 0x000000401c1c723e */ /* 0x000fe200000010ff */
[----:B------:R-:W-:Y:S01]  /*132d0*/  IMAD.IADD R5, R7, 0x1, R5 ;  /* 0x0000000107057824 */ /* 0x000fe200078e0205 */
[----:B------:R-:W-:Y:S01]  /*132e0*/  F2FP.BF16.PACK_AB R66, R67, R66 ;  /* 0x000000424342723e */ /* 0x000fe200000010ff */
[----:B------:R-:W-:Y:S01]  /*132f0*/  STS [R0+0x80], R112 ;  /* 0x0000807000007388 */ /* 0x000fe20000000800 */
[----:B------:R-:W-:-:S02]  /*13300*/  F2FP.BF16.PACK_AB R56, R57, R56 ;  /* 0x000000383938723e */ /* 0x000fc400000010ff */
[----:B------:R-:W-:Y:S01]  /*13310*/  F2FP.BF16.PACK_AB R58, R59, R58 ;  /* 0x0000003a3b3a723e */ /* 0x000fe200000010ff */
[----:B------:R-:W-:Y:S01]  /*13320*/  STS [R0+0x280], R114 ;  /* 0x0002807200007388 */ /* 0x000fe20000000800 */
[----:B------:R-:W-:Y:S02]  /*13330*/  F2FP.BF16.PACK_AB R27, R27, R68 ;  /* 0x000000441b1b723e */ /* 0x000fe400000010ff */
        /* <DEDUP_REMOVED lines=14> */
[----:B------:R-:W-:-:S02]  /*13420*/  LEA R8, P0, R6, c[0x0][0x450], 0x2 ;  /* 0x0001140006087a11 */ /* 0x000fc400078010ff */
        /* <DEDUP_REMOVED lines=9> */
[----:B------:R-:W-:Y:S01]  /*134c0*/  LEA.HI.X R5, R6, c[0x0][0x454], R5, 0x2, P0 ;  /* 0x0001150006057a11 */ /* 0x000fe200000f1405 */
[----:B------:R-:W-:Y:S04]  /*134d0*/  STS [R4], R140 ;  /* 0x0000008c04007388 */ /* 0x000fe80000000800 */
        /* <DEDUP_REMOVED lines=28> */
[----:B------:R2:W-:Y:S04]  /*136a0*/  STS [R2+0x5200], R78 ;  /* 0x0052004e02007388 */ /* 0x0005e80000000800 */
[----:B------:R-:W-:Y:S04]  /*136b0*/  STS [R3+0x4080], R25 ;  /* 0x0040801903007388 */ /* 0x000fe80000000800 */
[----:B------:R-:W-:Y:S04]  /*136c0*/  STS [R3+0x4280], R87 ;  /* 0x0042805703007388 */ /* 0x000fe80000000800 */
[----:B------:R-:W-:Y:S04]  /*136d0*/  STS [R4+0x4000], R23 ;  /* 0x0040001704007388 */ /* 0x000fe80000000800 */
[----:B------:R-:W-:Y:S01]  /*136e0*/  STS [R4+0x4200], R22 ;  /* 0x0042001604007388 */ /* 0x000fe20000000800 */
[----:B-1----:R-:W-:Y:S01]  /*136f0*/  IMAD.SHL.U32 R0, R19, 0x2, RZ ;  /* 0x0000000213007824 */ /* 0x002fe200078e00ff */
[----:B------:R-:W-:-:S02]  /*13700*/  LEA R19, P0, R14, c[0x0][0x380], 0x1 ;  /* 0x0000e0000e137a11 */ /* 0x000fc400078008ff */
[----:B------:R-:W-:Y:S04]  /*13710*/  STS [R3+0x5080], R88 ;  /* 0x0050805803007388 */ /* 0x000fe80000000800 */
[----:B------:R-:W-:Y:S01]  /*13720*/  STS [R3+0x5280], R90 ;  /* 0x0052805a03007388 */ /* 0x000fe20000000800 */
[----:B--2---:R-:W-:-:S03]  /*13730*/  IMAD.IADD R2, R15, 0x1, R18 ;  /* 0x000000010f027824 */ /* 0x004fc600078e0212 */
[----:B------:R-:W-:Y:S02]  /*13740*/  STS [R4+0x5000], R92 ;  /* 0x0050005c04007388 */ /* 0x000fe40000000800 */
[----:B------:R-:W-:Y:S02]  /*13750*/  LEA.HI.X R18, R14, c[0x0][0x384], R2, 0x1, P0 ;  /* 0x0000e1000e127a11 */ /* 0x000fe400000f0c02 */
[----:B------:R-:W-:Y:S01]  /*13760*/  STS [R4+0x5200], R94 ;  /* 0x0052005e04007388 */ /* 0x000fe20000000800 */
[----:B------:R-:W-:-:S03]  /*13770*/  ISETP.GE.AND P0, PT, R17, R61, PT ;  /* 0x0000003d1100720c */ /* 0x000fc60003f06270 */
[----:B------:R-:W-:Y:S04]  /*13780*/  SHFL.IDX PT, R10, R8, RZ, 0x1c1f ;  /* 0x001c1fff080a7589 */ /* 0x000fe800000e0000 */
[----:B------:R-:W1:Y:S04]  /*13790*/  SHFL.IDX PT, R11, R5, RZ, 0x1c1f ;  /* 0x001c1fff050b7589 */ /* 0x000e6800000e0000 */
[----:B------:R-:W-:Y:S06]  /*137a0*/  BAR.SYNC.DEFER_BLOCKING 0x1, 0x80 ;  /* 0x0042000000007b1d */ /* 0x000fec0000010000 */
[----:B------:R-:W-:Y:S04]  /*137b0*/  SHFL.IDX PT, R6, R8, 0x1, 0x1c1f ;  /* 0x003c1f0008067f89 */ /* 0x000fe800000e0000 */
[----:B------:R-:W2:Y:S04]  /*137c0*/  SHFL.IDX PT, R7, R5, 0x1, 0x1c1f ;  /* 0x003c1f0005077f89 */ /* 0x000ea800000e0000 */
[----:B------:R-:W-:Y:S04]  /*137d0*/  SHFL.IDX PT, R12, R8, 0x2, 0x1c1f ;  /* 0x005c1f00080c7f89 */ /* 0x000fe800000e0000 */
[----:B------:R-:W3:Y:S04]  /*137e0*/  SHFL.IDX PT, R13, R5, 0x2, 0x1c1f ;  /* 0x005c1f00050d7f89 */ /* 0x000ee800000e0000 */
[----:B------:R-:W-:Y:S04]  /*137f0*/  SHFL.IDX PT, R8, R8, 0x3, 0x1c1f ;  /* 0x007c1f0008087f89 */ /* 0x000fe800000e0000 */
[----:B------:R-:W4:Y:S04]  /*13800*/  SHFL.IDX PT, R9, R5, 0x3, 0x1c1f ;  /* 0x007c1f0005097f89 */ /* 0x000f2800000e0000 */
[----:B-1----:R1:W-:Y:S04]  /*13810*/  @!P6 ST.E [R10.64], R30 ;  /* 0x0000001e0a00e985 */ /* 0x0023e8000c101908 */
[----:B--2---:R1:W-:Y:S04]  /*13820*/  @!P5 ST.E [R6.64], R31 ;  /* 0x0000001f0600d985 */ /* 0x0043e8000c101908 */
[----:B------:R1:W2:Y:S04]  /*13830*/  SHFL.IDX PT, R2, R19, RZ, 0x1c1f ;  /* 0x001c1fff13027589 */ /* 0x0002a800000e0000 */
[----:B---3--:R1:W-:Y:S04]  /*13840*/  @!P4 ST.E [R12.64], R32 ;  /* 0x000000200c00c985 */ /* 0x0083e8000c101908 */
[----:B------:R1:W3:Y:S04]  /*13850*/  SHFL.IDX PT, R3, R18, RZ, 0x1c1f ;  /* 0x001c1fff12037589 */ /* 0x0002e800000e0000 */
[----:B----4-:R1:W-:Y:S04]  /*13860*/  @!P1 ST.E [R8.64], R33 ;  /* 0x0000002108009985 */ /* 0x0103e8000c101908 */
[----:B------:R1:W4:Y:S04]  /*13870*/  LDS.128 R32, [R0+0x880] ;  /* 0x0008800000207984 */ /* 0x0003280000000c00 */
[----:B------:R1:W1:Y:S04]  /*13880*/  LDS.128 R44, [R0+0x1080] ;  /* 0x00108000002c7984 */ /* 0x0002680000000c00 */
[----:B------:R1:W1:Y:S04]  /*13890*/  LDS.128 R52, [R0+0x1880] ;  /* 0x0018800000347984 */ /* 0x0002680000000c00 */
[----:B------:R1:W1:Y:S04]  /*138a0*/  LDS.128 R28, [R0+0x2880] ;  /* 0x00288000001c7984 */ /* 0x0002680000000c00 */
[----:B------:R1:W1:Y:S04]  /*138b0*/  LDS.128 R40, [R0+0x3080] ;  /* 0x0030800000287984 */ /* 0x0002680000000c00 */
[----:B------:R1:W1:Y:S04]  /*138c0*/  LDS.128 R48, [R0+0x3880] ;  /* 0x0038800000307984 */ /* 0x0002680000000c00 */
[----:B------:R1:W1:Y:S04]  /*138d0*/  LDS.128 R24, [R0+0x4880] ;  /* 0x0048800000187984 */ /* 0x0002680000000c00 */
[----:B------:R1:W1:Y:S04]  /*138e0*/  LDS.128 R36, [R0+0x5080] ;  /* 0x0050800000247984 */ /* 0x0002680000000c00 */
[----:B------:R1:W1:Y:S01]  /*138f0*/  LDS.128 R56, [R0+0x5880] ;  /* 0x0058800000387984 */ /* 0x0002620000000c00 */
[----:B------:R-:W-:Y:S05]  /*13900*/  @P0 BRA `(.L_x_246) ;  /* 0x0000014000000947 */ /* 0x000fea0003800000 */
[----:B--23--:R-:W2:Y:S01]  /*13910*/  LDS.128 R20, [R0+0x80] ;  /* 0x0000800000147984 */ /* 0x00cea20000000c00 */
[----:B------:R-:W-:-:S02]  /*13920*/  IADD3 R5, R16, 0x20, RZ ;  /* 0x0000002010057810 */ /* 0x000fc40007ffe0ff */
[----:B-1----:R-:W-:Y:S01]  /*13930*/  IADD3 R6, R16, 0x40, RZ ;  /* 0x0000004010067810 */ /* 0x002fe20007ffe0ff */
[----:B------:R-:W1:Y:S01]  /*13940*/  LDS.128 R12, [R0+0x2080] ;  /* 0x00208000000c7984 */ /* 0x000e620000000c00 */
[----:B------:R-:W-:Y:S02]  /*13950*/  ISETP.GE.AND P1, PT, R5, c[0x0][0x3c8], PT ;  /* 0x0000f20005007a0c */ /* 0x000fe40003f26270 */
[----:B------:R-:W-:Y:S01]  /*13960*/  ISETP.GE.AND P0, PT, R6, c[0x0][0x3c8], PT ;  /* 0x0000f20006007a0c */ /* 0x000fe20003f06270 */
[----:B------:R3:W5:Y:S01]  /*13970*/  LDS.128 R8, [R0+0x4080] ;  /* 0x0040800000087984 */ /* 0x0007620000000c00 */
[----:B------:R-:W-:-:S09]  /*13980*/  ISETP.GE.AND P2, PT, R16, c[0x0][0x3c8], PT ;  /* 0x0000f20010007a0c */ /* 0x000fd20003f46270 */
[----:B------:R-:W-:-:S04]  /*13990*/  @!P1 SHF.R.S32.HI R4, RZ, 0x1f, R5 ;  /* 0x0000001fff049819 */ /* 0x000fc80000011405 */
[----:B------:R-:W-:-:S04]  /*139a0*/  @!P1 LEA.HI R4, R4, R5, RZ, 0x3 ;  /* 0x0000000504049211 */ /* 0x000fc800078f18ff */
[----:B------:R-:W-:Y:S02]  /*139b0*/  @!P1 LOP3.LUT R4, R4, 0xfffffff8, RZ, 0xc0, !PT ;  /* 0xfffffff804049812 */ /* 0x000fe400078ec0ff */
[----:B---3--:R-:W-:-:S03]  /*139c0*/  @!P0 SHF.R.S32.HI R0, RZ, 0x1f, R6 ;  /* 0x0000001fff008819 */ /* 0x008fc60000011406 */
[----:B------:R-:W-:Y:S01]  /*139d0*/  @!P1 IMAD.WIDE R4, R4, 0x2, R2 ;  /* 0x0000000204049825 */ /* 0x000fe200078e0202 */
[----:B------:R-:W-:-:S03]  /*139e0*/  @!P0 LEA.HI R0, R0, R6, RZ, 0x3 ;  /* 0x0000000600008211 */ /* 0x000fc600078f18ff */
[----:B------:R-:W-:Y:S01]  /*139f0*/  @!P2 IMAD.WIDE R6, R16, 0x2, R2 ;  /* 0x000000021006a825 */ /* 0x000fe200078e0202 */
[----:B------:R-:W-:-:S04]  /*13a00*/  @!P0 LOP3.LUT R0, R0, 0xfffffff8, RZ, 0xc0, !PT ;  /* 0xfffffff800008812 */ /* 0x000fc800078ec0ff */
[----:B--2---:R2:W-:Y:S01]  /*13a10*/  @!P2 ST.E.128 [R6.64], R20 ;  /* 0x000000140600a985 */ /* 0x0045e2000c101d08 */
[----:B------:R-:W-:-:S03]  /*13a20*/  @!P0 IMAD.WIDE R2, R0, 0x2, R2 ;  /* 0x0000000200028825 */ /* 0x000fc600078e0202 */
[----:B-1----:R2:W-:Y:S04]  /*13a30*/  @!P1 ST.E.128 [R4.64], R12 ;  /* 0x0000000c04009985 */ /* 0x0025e8000c101d08 */
[----:B-----5:R2:W-:Y:S02]  /*13a40*/  @!P0 ST.E.128 [R2.64], R8 ;  /* 0x0000000802008985 */ /* 0x0205e4000c101d08 */
.L_x_246:
[----:B--23--:R-:W-:Y:S05]  /*13a50*/  BSYNC B0 ;  /* 0x0000000000007941 */ /* 0x00cfea0003800000 */
.L_x_245:
[----:B-1----:R-:W-:Y:S01]  /*13a60*/  IADD3 R0, R17, 0x20, RZ ;  /* 0x0000002011007810 */ /* 0x002fe20007ffe0ff */
[----:B------:R1:W2:Y:S01]  /*13a70*/  SHFL.IDX PT, R3, R18, 0x1, 0x1c1f ;  /* 0x003c1f0012037f89 */ /* 0x0002a200000e0000 */
[----:B------:R-:W-:Y:S02]  /*13a80*/  BSSY B0, `(.L_x_247) ;  /* 0x0000015000007945 */ /* 0x000fe40003800000 */
[----:B------:R-:W-:Y:S01]  /*13a90*/  ISETP.GE.AND P0, PT, R0, R61, PT ;  /* 0x0000003d0000720c */ /* 0x000fe20003f06270 */
[----:B------:R1:W3:-:S12]  /*13aa0*/  SHFL.IDX PT, R2, R19, 0x1, 0x1c1f ;  /* 0x003c1f0013027f89 */ /* 0x0002d800000e0000 */
[----:B------:R-:W-:Y:S05]  /*13ab0*/  @P0 BRA `(.L_x_248) ;  /* 0x0000011000000947 */ /* 0x000fea0003800000 */
[C---:B------:R-:W-:Y:S02]  /*13ac0*/  IADD3 R5, R16.reuse, 0x20, RZ ;  /* 0x0000002010057810 */ /* 0x040fe40007ffe0ff */
[----:B------:R-:W-:Y:S02]  /*13ad0*/  IADD3 R6, R16, 0x40, RZ ;  /* 0x0000004010067810 */ /* 0x000fe40007ffe0ff */
[----:B------:R-:W-:Y:S02]  /*13ae0*/  ISETP.GE.AND P1, PT, R5, c[0x0][0x3c8], PT ;  /* 0x0000f20005007a0c */ /* 0x000fe40003f26270 */
[----:B------:R-:W-:Y:S02]  /*13af0*/  ISETP.GE.AND P0, PT, R6, c[0x0][0x3c8], PT ;  /* 0x0000f20006007a0c */ /* 0x000fe40003f06270 */
[----:B------:R-:W-:-:S09]  /*13b00*/  ISETP.GE.AND P2, PT, R16, c[0x0][0x3c8], PT ;  /* 0x0000f20010007a0c */ /* 0x000fd20003f46270 */
[----:B------:R-:W-:Y:S02]  /*13b10*/  @!P1 SHF.R.S32.HI R4, RZ, 0x1f, R5 ;  /* 0x0000001fff049819 */ /* 0x000fe40000011405 */
[----:B------:R-:W-:Y:S02]  /*13b20*/  @!P0 SHF.R.S32.HI R0, RZ, 0x1f, R6 ;  /* 0x0000001fff008819 */ /* 0x000fe40000011406 */
[----:B------:R-:W-:Y:S02]  /*13b30*/  @!P1 LEA.HI R4, R4, R5, RZ, 0x3 ;  /* 0x0000000504049211 */ /* 0x000fe400078f18ff */
[----:B------:R-:W-:Y:S01]  /*13b40*/  @!P0 LEA.HI R0, R0, R6, RZ, 0x3 ;  /* 0x0000000600008211 */ /* 0x000fe200078f18ff */
[----:B--23--:R-:W-:Y:S01]  /*13b50*/  @!P2 IMAD.WIDE R6, R16, 0x2, R2 ;  /* 0x000000021006a825 */ /* 0x00cfe200078e0202 */
[----:B------:R-:W-:Y:S02]  /*13b60*/  @!P1 LOP3.LUT R4, R4, 0xfffffff8, RZ, 0xc0, !PT ;  /* 0xfffffff804049812 */ /* 0x000fe400078ec0ff */
[----:B------:R-:W-:-:S02]  /*13b70*/  @!P0 LOP3.LUT R0, R0, 0xfffffff8, RZ, 0xc0, !PT ;  /* 0xfffffff800008812 */ /* 0x000fc400078ec0ff */
[----:B----4-:R2:W-:Y:S01]  /*13b80*/  @!P2 ST.E.128 [R6.64], R32 ;  /* 0x000000200600a985 */ /* 0x0105e2000c101d08 */
[----:B------:R-:W-:-:S04]  /*13b90*/  @!P1 IMAD.WIDE R4, R4, 0x2, R2 ;  /* 0x0000000204049825 */ /* 0x000fc800078e0202 */
[----:B------:R-:W-:Y:S01]  /*13ba0*/  @!P0 IMAD.WIDE R2, R0, 0x2, R2 ;  /* 0x0000000200028825 */ /* 0x000fe200078e0202 */
[----:B------:R2:W-:Y:S04]  /*13bb0*/  @!P1 ST.E.128 [R4.64], R28 ;  /* 0x0000001c04009985 */ /* 0x0005e8000c101d08 */
[----:B------:R2:W-:Y:S02]  /*13bc0*/  @!P0 ST.E.128 [R2.64], R24 ;  /* 0x0000001802008985 */ /* 0x0005e4000c101d08 */
.L_x_248:
[----:B------:R-:W-:Y:S05]  /*13bd0*/  BSYNC B0 ;  /* 0x0000000000007941 */ /* 0x000fea0003800000 */
.L_x_247:
[----:B------:R-:W-:Y:S01]  /*13be0*/  IADD3 R0, R17, 0x40, RZ ;  /* 0x0000004011007810 */ /* 0x000fe20007ffe0ff */
[----:B--2---:R2:W1:Y:S01]  /*13bf0*/  SHFL.IDX PT, R3, R18, 0x2, 0x1c1f ;  /* 0x005c1f0012037f89 */ /* 0x00446200000e0000 */
[----:B------:R-:W-:Y:S02]  /*13c00*/  BSSY B0, `(.L_x_249) ;  /* 0x0000015000007945 */ /* 0x000fe40003800000 */
[----:B------:R-:W-:Y:S01]  /*13c10*/  ISETP.GE.AND P0, PT, R0, R61, PT ;  /* 0x0000003d0000720c */ /* 0x000fe20003f06270 */
[----:B---3--:R2:W3:-:S12]  /*13c20*/  SHFL.IDX PT, R2, R19, 0x2, 0x1c1f ;  /* 0x005c1f0013027f89 */ /* 0x0084d800000e0000 */
        /* <DEDUP_REMOVED lines=10> */
[----:B-1-3--:R-:W-:Y:S01]  /*13cd0*/  @!P2 IMAD.WIDE R6, R16, 0x2, R2 ;  /* 0x000000021006a825 */ /* 0x00afe200078e0202 */
[----:B------:R-:W-:Y:S02]  /*13ce0*/  @!P1 LOP3.LUT R4, R4, 0xfffffff8, RZ, 0xc0, !PT ;  /* 0xfffffff804049812 */ /* 0x000fe400078ec0ff */
[----:B------:R-:W-:-:S02]  /*13cf0*/  @!P0 LOP3.LUT R0, R0, 0xfffffff8, RZ, 0xc0, !PT ;  /* 0xfffffff800008812 */ /* 0x000fc400078ec0ff */
[----:B------:R1:W-:Y:S01]  /*13d00*/  @!P2 ST.E.128 [R6.64], R44 ;  /* 0x0000002c0600a985 */ /* 0x0003e2000c101d08 */
[----:B------:R-:W-:-:S04]  /*13d10*/  @!P1 IMAD.WIDE R4, R4, 0x2, R2 ;  /* 0x0000000204049825 */ /* 0x000fc800078e0202 */
[----:B------:R-:W-:Y:S01]  /*13d20*/  @!P0 IMAD.WIDE R2, R0, 0x2, R2 ;  /* 0x0000000200028825 */ /* 0x000fe200078e0202 */
[----:B------:R1:W-:Y:S04]  /*13d30*/  @!P1 ST.E.128 [R4.64], R40 ;  /* 0x0000002804009985 */ /* 0x0003e8000c101d08 */
[----:B------:R1:W-:Y:S02]  /*13d40*/  @!P0 ST.E.128 [R2.64], R36 ;  /* 0x0000002402008985 */ /* 0x0003e4000c101d08 */
.L_x_250:
[----:B------:R-:W-:Y:S05]  /*13d50*/  BSYNC B0 ;  /* 0x0000000000007941 */ /* 0x000fea0003800000 */
.L_x_249:
[----:B------:R-:W-:Y:S01]  /*13d60*/  IADD3 R0, R17, 0x60, RZ ;  /* 0x0000006011007810 */ /* 0x000fe20007ffe0ff */
[----:B-1----:R1:W2:Y:S03]  /*13d70*/  SHFL.IDX PT, R7, R18, 0x3, 0x1c1f ;  /* 0x007c1f0012077f89 */ /* 0x0022a600000e0000 */
[----:B------:R-:W-:Y:S01]  /*13d80*/  ISETP.GE.AND P0, PT, R0, R61, PT ;  /* 0x0000003d0000720c */ /* 0x000fe20003f06270 */
[----:B------:R1:W4:-:S12]  /*13d90*/  SHFL.IDX PT, R6, R19, 0x3, 0x1c1f ;  /* 0x007c1f0013067f89 */ /* 0x00031800000e0000 */
[----:B------:R-:W-:Y:S05]  /*13da0*/  @P0 EXIT ;  /* 0x000000000000094d */ /* 0x000fea0003800000 */
[C---:B---3--:R-:W-:Y:S02]  /*13db0*/  IADD3 R2, R16.reuse, 0x20, RZ ;  /* 0x0000002010027810 */ /* 0x048fe40007ffe0ff */
[----:B------:R-:W-:Y:S02]  /*13dc0*/  ISETP.GE.AND P1, PT, R16, c[0x0][0x3c8], PT ;  /* 0x0000f20010007a0c */ /* 0x000fe40003f26270 */
[----:B------:R-:W-:-:S11]  /*13dd0*/  ISETP.GE.AND P0, PT, R2, c[0x0][0x3c8], PT ;  /* 0x0000f20002007a0c */ /* 0x000fd60003f06270 */
[----:B--2-4-:R-:W-:Y:S02]  /*13de0*/  @!P1 IMAD.WIDE R4, R16, 0x2, R6 ;  /* 0x0000000210049825 */ /* 0x014fe400078e0206 */
        /* <DEDUP_REMOVED lines=15> */
.L_x_244:
[----:B------:R-:W2:Y:S01]  /*13ee0*/  S2R R8, SR_TID.X ;  /* 0x0000000000087919 */ /* 0x000ea20000002100 */
[----:B------:R-:W-:Y:S03]  /*13ef0*/  BSSY B0, `(.L_x_251) ;  /* 0x0000028000007945 */ /* 0x000fe60003800000 */
[----:B------:R-:W3:Y:S01]  /*13f00*/  S2R R9, SR_CTAID.Z ;  /* 0x0000000000097919 */ /* 0x000ee20000002700 */
[----:B--2---:R-:W-:Y:S02]  /*13f10*/  ISETP.GT.AND P0, PT, R8, 0x7f, PT ;  /* 0x0000007f0800780c */ /* 0x004fe40003f04270 */
[----:B---3--:R-:W-:-:S11]  /*13f20*/  SHF.R.S32.HI R10, RZ, 0x1f, R9 ;  /* 0x0000001fff0a7819 */ /* 0x008fd60000011409 */
[----:B------:R-:W-:Y:S05]  /*13f30*/  @P0 BRA `(.L_x_252) ;  /* 0x0000023000000947 */ /* 0x000fea0003800000 */
[----:B------:R-:W2:Y:S01]  /*13f40*/  S2R R5, SR_CTAID.X ;  /* 0x0000000000057919 */ /* 0x000ea20000002500 */
[----:B------:R-:W-:-:S05]  /*13f50*/  MOV R2, c[0x0][0x4e8] ;  /* 0x00013a0000027a02 */ /* 0x000fca0000000f00 */
[----:B------:R-:W-:Y:S01]  /*13f60*/  IMAD R0, R2, c[0x0][0x388], RZ ;  /* 0x0000e20002007a24 */ /* 0x000fe200078e02ff */
[----:B--2---:R-:W-:-:S04]  /*13f70*/  LEA R5, R5, R8, 0x7 ;  /* 0x0000000805057211 */ /* 0x004fc800078e38ff */
[----:B------:R-:W-:-:S13]  /*13f80*/  ISETP.GE.AND P0, PT, R5, R0, PT ;  /* 0x000000000500720c */ /* 0x000fda0003f06270 */
[----:B------:R-:W-:Y:S05]  /*13f90*/  @P0 BRA `(.L_x_252) ;  /* 0x000001d000000947 */ /* 0x000fea0003800000 */
[----:B------:R-:W-:Y:S01]  /*13fa0*/  ISETP.NE.AND P0, PT, R2, 0x1, PT ;  /* 0x000000010200780c */ /* 0x000fe20003f05270 */
[----:B------:R-:W-:Y:S01]  /*13fb0*/  ULDC.64 UR4, c[0x0][0x490] ;  /* 0x0001240000047ab9 */ /* 0x000fe20000000a00 */
[----:B------:R-:W-:Y:S01]  /*13fc0*/  MOV R0, R5 ;  /* 0x0000000500007202 */ /* 0x000fe20000000f00 */
[----:B------:R-:W-:Y:S01]  /*13fd0*/  UIMAD UR10, UR6, UR4, URZ ;  /* 0x00000004060a72a4 */ /* 0x000fe2000f8e023f */
[----:B------:R-:W-:Y:S01]  /*13fe0*/  IMAD R6, R10, c[0x0][0x498], RZ ;  /* 0x000126000a067a24 */ /* 0x000fe200078e02ff */
[----:B------:R-:W-:Y:S02]  /*13ff0*/  UIMAD.WIDE.U32 UR12, UR7, UR4, URZ ;  /* 0x00000004070c72a5 */ /* 0x000fe4000f8e003f */
[----:B------:R-:W-:Y:S01]  /*14000*/  UIMAD UR4, UR7, UR5, UR10 ;  /* 0x00000005070472a4 */ /* 0x000fe2000f8e020a */
[----:B------:R-:W-:-:S03]  /*14010*/  IMAD R6, R9, c[0x0][0x49c], R6 ;  /* 0x0001270009067a24 */ /* 0x000fc600078e0206 */
[----:B------:R-:W-:Y:S01]  /*14020*/  UIADD3 UR4, UR13, UR4, URZ ;  /* 0x000000040d047290 */ /* 0x000fe2000fffe03f */
[----:B------:R-:W-:Y:S01]  /*14030*/  MOV R3, UR13 ;  /* 0x0000000d00037c02 */ /* 0x000fe20008000f00 */
[----:B------:R-:W-:-:S04]  /*14040*/  @P0 IMAD.HI.U32 R2, R5, c[0x0][0x4ec], RZ ;  /* 0x00013b0005020a27 */ /* 0x000fc800078e00ff */
[----:B------:R-:W-:Y:S01]  /*14050*/  IMAD.U32 R3, RZ, RZ, UR4 ;  /* 0x00000004ff037e24 */ /* 0x000fe2000f8e00ff */
[----:B------:R-:W-:Y:S01]  /*14060*/  @P0 SHF.R.U32.HI R0, RZ, c[0x0][0x4f0], R2 ;  /* 0x00013c00ff000a19 */ /* 0x000fe20000011602 */
[----:B------:R-:W-:-:S03]  /*14070*/  IMAD.U32 R2, RZ, RZ, UR12 ;  /* 0x0000000cff027e24 */ /* 0x000fc6000f8e00ff */
[----:B------:R-:W-:Y:S01]  /*14080*/  IADD3 R4, -R0, RZ, RZ ;  /* 0x000000ff00047210 */ /* 0x000fe20007ffe1ff */
[----:B------:R-:W-:Y:S01]  /*14090*/  IMAD.WIDE.U32 R2, R9, c[0x0][0x498], R2 ;  /* 0x0001260009027a25 */ /* 0x000fe200078e0002 */
[----:B------:R-:W-:-:S03]  /*140a0*/  SHF.R.S32.HI R7, RZ, 0x1f, R0 ;  /* 0x0000001fff077819 */ /* 0x000fc60000011400 */
[----:B------:R-:W-:Y:S01]  /*140b0*/  IMAD R4, R4, c[0x0][0x4e8], R5 ;  /* 0x00013a0004047a24 */ /* 0x000fe200078e0205 */
[----:B------:R-:W-:-:S04]  /*140c0*/  IADD3 R2, P0, R0, R2, RZ ;  /* 0x0000000200027210 */ /* 0x000fc80007f1e0ff */
[----:B------:R-:W-:Y:S02]  /*140d0*/  SHF.R.S32.HI R5, RZ, 0x1f, R4 ;  /* 0x0000001fff057819 */ /* 0x000fe40000011404 */
[----:B------:R-:W-:-:S03]  /*140e0*/  IADD3.X R3, R7, R3, R6, P0, !PT ;  /* 0x0000000307037210 */ /* 0x000fc600007fe406 */
[----:B------:R-:W-:Y:S02]  /*140f0*/  IMAD R0, R5, c[0x0][0x488], RZ ;  /* 0x0001220005007a24 */ /* 0x000fe400078e02ff */
[----:B------:R-:W-:-:S04]  /*14100*/  IMAD.WIDE.U32 R2, R4, c[0x0][0x488], R2 ;  /* 0x0001220004027a25 */ /* 0x000fc800078e0002 */
[----:B------:R-:W-:Y:S01]  /*14110*/  IMAD R0, R4, c[0x0][0x48c], R0 ;  /* 0x0001230004007a24 */ /* 0x000fe200078e0200 */
[----:B------:R-:W-:-:S04]  /*14120*/  LEA R4, P0, R2, c[0x0][0x450], 0x2 ;  /* 0x0001140002047a11 */ /* 0x000fc800078010ff */
[----:B------:R-:W-:-:S04]  /*14130*/  IADD3 R0, R3, R0, RZ ;  /* 0x0000000003007210 */ /* 0x000fc80007ffe0ff */
[----:B------:R-:W-:Y:S01]  /*14140*/  LEA.HI.X R5, R2, c[0x0][0x454], R0, 0x2, P0 ;  /* 0x0001150002057a11 */ /* 0x000fe200000f1400 */
[----:B------:R-:W-:-:S05]  /*14150*/  IMAD.MOV.U32 R0, RZ, RZ, -0x800000 ;  /* 0xff800000ff007424 */ /* 0x000fca00078e00ff */
[----:B------:R2:W-:Y:S02]  /*14160*/  STG.E [R4.64], R0 ;  /* 0x0000000004007986 */ /* 0x0005e4000c101908 */
.L_x_252:
[----:B------:R-:W-:Y:S05]  /*14170*/  BSYNC B0 ;  /* 0x0000000000007941 */ /* 0x000fea0003800000 */
.L_x_251:
[----:B------:R-:W3:Y:S01]  /*14180*/  S2R R15, SR_CTAID.X ;  /* 0x00000000000f7919 */ /* 0x000ee20000002500 */
[----:B--2---:R-:W-:Y:S01]  /*14190*/  SHF.R.S32.HI R0, RZ, 0x1f, R8 ;  /* 0x0000001fff007819 */ /* 0x004fe20000011408 */
[----:B------:R-:W-:Y:S01]  /*141a0*/  IMAD.MOV.U32 R14, RZ, RZ, c[0x0][0x4e8] ;  /* 0x00013a00ff0e7624 */ /* 0x000fe200078e00ff */
[----:B------:R-:W-:Y:S01]  /*141b0*/  ULDC.64 UR4, c[0x0][0x3e8] ;  /* 0x0000fa0000047ab9 */ /* 0x000fe20000000a00 */
[----:B------:R-:W-:Y:S01]  /*141c0*/  IMAD R7, R10, c[0x0][0x3f0], RZ ;  /* 0x0000fc000a077a24 */ /* 0x000fe200078e02ff */
[----:B------:R-:W-:Y:S01]  /*141d0*/  LEA.HI R0, R0, R8, RZ, 0x2 ;  /* 0x0000000800007211 */ /* 0x000fe200078f10ff */
[----:B------:R-:W-:Y:S01]  /*141e0*/  UIMAD UR6, UR6, UR4, URZ ;  /* 0x00000004060672a4 */ /* 0x000fe2000f8e023f */
[----:B------:R-:W-:Y:S01]  /*141f0*/  ISETP.NE.AND P0, PT, R14, 0x1, PT ;  /* 0x000000010e00780c */ /* 0x000fe20003f05270 */
[----:B------:R-:W-:Y:S01]  /*14200*/  UIMAD.WIDE.U32 UR10, UR7, UR4, URZ ;  /* 0x00000004070a72a5 */ /* 0x000fe2000f8e003f */
[----:B------:R-:W-:Y:S01]  /*14210*/  LOP3.LUT R2, R0, 0xfffffffc, RZ, 0xc0, !PT ;  /* 0xfffffffc00027812 */ /* 0x000fe200078ec0ff */
[----:B------:R-:W-:Y:S01]  /*14220*/  UIMAD UR4, UR7, UR5, UR6 ;  /* 0x00000005070472a4 */ /* 0x000fe2000f8e0206 */
[----:B------:R-:W-:Y:S01]  /*14230*/  SHF.R.S32.HI R11, RZ, 0x2, R0 ;  /* 0x00000002ff0b7819 */ /* 0x000fe20000011400 */
[----:B------:R-:W-:Y:S01]  /*14240*/  IMAD R7, R9, c[0x0][0x3f4], R7 ;  /* 0x0000fd0009077a24 */ /* 0x000fe200078e0207 */
[----:B------:R-:W-:Y:S01]  /*14250*/  BSSY B0, `(.L_x_253) ;  /* 0x0000033000007945 */ /* 0x000fe20003800000 */
[----:B------:R-:W-:Y:S01]  /*14260*/  IMAD.IADD R8, R8, 0x1, -R2 ;  /* 0x0000000108087824 */ /* 0x000fe200078e0a02 */
[----:B------:R-:W-:Y:S01]  /*14270*/  UIADD3 UR4, UR11, UR4, URZ ;  /* 0x000000040b047290 */ /* 0x000fe2000fffe03f */
[----:B------:R-:W-:Y:S01]  /*14280*/  IMAD.U32 R3, RZ, RZ, UR11 ;  /* 0x0000000bff037e24 */ /* 0x000fe2000f8e00ff */
[----:B------:R-:W-:Y:S01]  /*14290*/  MOV R2, UR10 ;  /* 0x0000000a00027c02 */ /* 0x000fe20008000f00 */
[----:B------:R-:W-:Y:S01]  /*142a0*/  IMAD R14, R14, c[0x0][0x388], RZ ;  /* 0x0000e2000e0e7a24 */ /* 0x000fe200078e02ff */
[----:B------:R-:W-:-:S02]  /*142b0*/  LEA R0, R8, R11, 0x5 ;  /* 0x0000000b08007211 */ /* 0x000fc400078e28ff */
[----:B------:R-:W-:-:S03]  /*142c0*/  MOV R3, UR4 ;  /* 0x0000000400037c02 */ /* 0x000fc60008000f00 */
[C---:B---3--:R-:W-:Y:S01]  /*142d0*/  IMAD R4, R15.reuse, 0x80, R0 ;  /* 0x000000800f047824 */ /* 0x048fe200078e0200 */
[----:B------:R-:W-:Y:S01]  /*142e0*/  LEA R11, R15, R11, 0x7 ;  /* 0x0000000b0f0b7211 */ /* 0x000fe200078e38ff */
[----:B------:R-:W-:-:S04]  /*142f0*/  IMAD.WIDE.U32 R2, R9, c[0x0][0x3f0], R2 ;  /* 0x0000fc0009027a25 */ /* 0x000fc800078e0002 */
[----:B------:R-:W-:-:S04]  /*14300*/  @P0 IMAD.HI.U32 R5, R4, c[0x0][0x4ec], RZ ;  /* 0x00013b0004050a27 */ /* 0x000fc800078e00ff */
[----:B------:R-:W-:Y:S01]  /*14310*/  IMAD.MOV.U32 R0, RZ, RZ, R4 ;  /* 0x000000ffff007224 */ /* 0x000fe200078e0004 */
[----:B------:R-:W-:Y:S01]  /*14320*/  @P0 SHF.R.U32.HI R0, RZ, c[0x0][0x4f0], R5 ;  /* 0x00013c00ff000a19 */ /* 0x000fe20000011605 */
[----:B------:R-:W-:-:S03]  /*14330*/  IMAD.IADD R3, R3, 0x1, R7 ;  /* 0x0000000103037824 */ /* 0x000fc600078e0207 */
[----:B------:R-:W-:Y:S01]  /*14340*/  SHF.R.S32.HI R6, RZ, 0x1f, R0 ;  /* 0x0000001fff067819 */ /* 0x000fe20000011400 */
[C---:B------:R-:W-:Y:S01]  /*14350*/  IMAD.WIDE.U32 R2, R0.reuse, c[0x0][0x3e0], R2 ;  /* 0x0000f80000027a25 */ /* 0x040fe200078e0002 */
[----:B------:R-:W-:-:S03]  /*14360*/  IADD3 R5, -R0, RZ, RZ ;  /* 0x000000ff00057210 */ /* 0x000fc60007ffe1ff */
[----:B------:R-:W-:Y:S02]  /*14370*/  IMAD R6, R6, c[0x0][0x3e0], RZ ;  /* 0x0000f80006067a24 */ /* 0x000fe400078e02ff */
[----:B------:R-:W-:Y:S02]  /*14380*/  IMAD R5, R5, c[0x0][0x4e8], R4 ;  /* 0x00013a0005057a24 */ /* 0x000fe400078e0204 */
[----:B------:R-:W-:-:S03]  /*14390*/  IMAD R0, R0, c[0x0][0x3e4], R6 ;  /* 0x0000f90000007a24 */ /* 0x000fc600078e0206 */
[----:B------:R-:W-:Y:S02]  /*143a0*/  SHF.R.S32.HI R4, RZ, 0x1f, R5 ;  /* 0x0000001fff047819 */ /* 0x000fe40000011405 */
[----:B------:R-:W-:-:S03]  /*143b0*/  IADD3 R3, R3, R0, RZ ;  /* 0x0000000003037210 */ /* 0x000fc60007ffe0ff */
[----:B------:R-:W-:Y:S02]  /*143c0*/  IMAD R0, R4, c[0x0][0x3d8], RZ ;  /* 0x0000f60004007a24 */ /* 0x000fe400078e02ff */
[----:B------:R-:W-:-:S04]  /*143d0*/  IMAD.WIDE.U32 R2, R5, c[0x0][0x3d8], R2 ;  /* 0x0000f60005027a25 */ /* 0x000fc800078e0002 */
[----:B------:R-:W-:Y:S01]  /*143e0*/  IMAD R0, R5, c[0x0][0x3dc], R0 ;  /* 0x0000f70005007a24 */ /* 0x000fe200078e0200 */
[----:B------:R-:W-:-:S03]  /*143f0*/  LEA R13, P0, R2, c[0x0][0x380], 0x1 ;  /* 0x0000e000020d7a11 */ /* 0x000fc600078008ff */
[----:B------:R-:W-:-:S05]  /*14400*/  IMAD.IADD R0, R3, 0x1, R0 ;  /* 0x0000000103007824 */ /* 0x000fca00078e0200 */
[----:B------:R-:W-:Y:S02]  /*14410*/  LEA.HI.X R12, R2, c[0x0][0x384], R0, 0x1, P0 ;  /* 0x0000e100020c7a11 */ /* 0x000fe400000f0c00 */
[----:B------:R-:W-:Y:S01]  /*14420*/  ISETP.GE.AND P0, PT, R11, R14, PT ;  /* 0x0000000e0b00720c */ /* 0x000fe20003f06270 */
[----:B------:R2:W3:Y:S01]  /*14430*/  SHFL.IDX PT, R2, R13, RZ, 0x1c1f ;  /* 0x001c1fff0d027589 */ /* 0x0004e200000e0000 */
[----:B------:R-:W-:-:S03]  /*14440*/  SHF.L.U32 R0, R8, 0x3, RZ ;  /* 0x0000000308007819 */ /* 0x000fc600000006ff */
[----:B------:R2:W4:Y:S01]  /*14450*/  SHFL.IDX PT, R3, R12, RZ, 0x1c1f ;  /* 0x001c1fff0c037589 */ /* 0x00052200000e0000 */
        /* <DEDUP_REMOVED lines=18> */
.L_x_254:
[----:B------:R-:W-:Y:S05]  /*14580*/  BSYNC B0 ;  /* 0x0000000000007941 */ /* 0x000fea0003800000 */
.L_x_253:
[----:B---3--:R-:W-:Y:S01]  /*14590*/  IADD3 R4, R11, 0x20, RZ ;  /* 0x000000200b047810 */ /* 0x008fe20007ffe0ff */
[----:B----4-:R3:W4:Y:S01]  /*145a0*/  SHFL.IDX PT, R3, R12, 0x1, 0x1c1f ;  /* 0x003c1f000c037f89 */ /* 0x01072200000e0000 */
[----:B------:R-:W-:Y:S02]  /*145b0*/  BSSY B0, `(.L_x_255) ;  /* 0x0000013000007945 */ /* 0x000fe40003800000 */
[----:B------:R-:W-:Y:S01]  /*145c0*/  ISETP.GE.AND P0, PT, R4, R14, PT ;  /* 0x0000000e0400720c */ /* 0x000fe20003f06270 */
[----:B------:R3:W1:-:S12]  /*145d0*/  SHFL.IDX PT, R2, R13, 0x1, 0x1c1f ;  /* 0x003c1f000d027f89 */ /* 0x00065800000e0000 */
        /* <DEDUP_REMOVED lines=16> */
.L_x_256:
[----:B------:R-:W-:Y:S05]  /*146e0*/  BSYNC B0 ;  /* 0x0000000000007941 */ /* 0x000fea0003800000 */
.L_x_255:
[----:B-1----:R-:W-:Y:S01]  /*146f0*/  IADD3 R4, R11, 0x40, RZ ;  /* 0x000000400b047810 */ /* 0x002fe20007ffe0ff */
[----:B----4-:R1:W4:Y:S01]  /*14700*/  SHFL.IDX PT, R3, R12, 0x2, 0x1c1f ;  /* 0x005c1f000c037f89 */ /* 0x01032200000e0000 */
[----:B------:R-:W-:Y:S02]  /*14710*/  BSSY B0, `(.L_x_257) ;  /* 0x0000013000007945 */ /* 0x000fe40003800000 */
[----:B------:R-:W-:Y:S01]  /*14720*/  ISETP.GE.AND P0, PT, R4, R14, PT ;  /* 0x0000000e0400720c */ /* 0x000fe20003f06270 */
[----:B------:R1:W2:-:S12]  /*14730*/  SHFL.IDX PT, R2, R13, 0x2, 0x1c1f ;  /* 0x005c1f000d027f89 */ /* 0x00029800000e0000 */
[----:B------:R-:W-:Y:S05]  /*14740*/  @P0 BRA `(.L_x_258) ;  /* 0x000000f000000947 */ /* 0x000fea0003800000 */
[----:B------:R-:W-:Y:S02]  /*14750*/  ISETP.GE.AND P1, PT, R9, c[0x0][0x3c8], PT ;  /* 0x0000f20009007a0c */ /* 0x000fe40003f26270 */
[----:B------:R-:W-:Y:S02]  /*14760*/  ISETP.GE.AND P0, PT, R10, c[0x0][0x3c8], PT ;  /* 0x0000f2000a007a0c */ /* 0x000fe40003f06270 */
[----:B------:R-:W-:-:S09]  /*14770*/  ISETP.GE.AND P2, PT, R0, c[0x0][0x3c8], PT ;  /* 0x0000f20000007a0c */ /* 0x000fd20003f46270 */
[----:B------:R-:W-:Y:S02]  /*14780*/  @!P1 SHF.R.S32.HI R5, RZ, 0x1f, R9 ;  /* 0x0000001fff059819 */ /* 0x000fe40000011409 */
[----:B------:R-:W-:Y:S02]  /*14790*/  @!P0 SHF.R.S32.HI R4, RZ, 0x1f, R10 ;  /* 0x0000001fff048819 */ /* 0x000fe4000001140a */
[----:B------:R-:W-:Y:S01]  /*147a0*/  @!P1 LEA.HI R5, R5, R9, RZ, 0x3 ;  /* 0x0000000905059211 */ /* 0x000fe200078f18ff */
[--C-:B--2-4-:R-:W-:Y:S01]  /*147b0*/  @!P2 IMAD.WIDE R6, R0, 0x2, R2.reuse ;  /* 0x000000020006a825 */ /* 0x114fe200078e0202 */
        /* <DEDUP_REMOVED lines=8> */
.L_x_258:
[----:B------:R-:W-:Y:S05]  /*14840*/  BSYNC B0 ;  /* 0x0000000000007941 */ /* 0x000fea0003800000 */
.L_x_257:
[----:B--2---:R-:W-:Y:S01]  /*14850*/  IADD3 R4, R11, 0x60, RZ ;  /* 0x000000600b047810 */ /* 0x004fe20007ffe0ff */
[----:B----4-:R2:W4:Y:S03]  /*14860*/  SHFL.IDX PT, R3, R12, 0x3, 0x1c1f ;  /* 0x007c1f000c037f89 */ /* 0x01052600000e0000 */
[----:B------:R-:W-:Y:S01]  /*14870*/  ISETP.GE.AND P0, PT, R4, R14, PT ;  /* 0x0000000e0400720c */ /* 0x000fe20003f06270 */
[----:B------:R2:W1:-:S12]  /*14880*/  SHFL.IDX PT, R2, R13, 0x3, 0x1c1f ;  /* 0x007c1f000d027f89 */ /* 0x00045800000e0000 */
[----:B------:R-:W-:Y:S05]  /*14890*/  @P0 EXIT ;  /* 0x000000000000094d */ /* 0x000fea0003800000 */
[----:B------:R-:W-:Y:S02]  /*148a0*/  ISETP.GE.AND P0, PT, R9, c[0x0][0x3c8], PT ;  /* 0x0000f20009007a0c */ /* 0x000fe40003f06270 */
[----:B------:R-:W-:-:S11]  /*148b0*/  ISETP.GE.AND P1, PT, R0, c[0x0][0x3c8], PT ;  /* 0x0000f20000007a0c */ /* 0x000fd60003f26270 */
[----:B------:R-:W-:Y:S02]  /*148c0*/  @!P0 SHF.R.S32.HI R4, RZ, 0x1f, R9 ;  /* 0x0000001fff048819 */ /* 0x000fe40000011409 */
[----:B-1--4-:R-:W-:Y:S02]  /*148d0*/  @!P1 IMAD.WIDE R6, R0, 0x2, R2 ;  /* 0x0000000200069825 */ /* 0x012fe400078e0202 */
        /* <DEDUP_REMOVED lines=13> */
.L_x_170:
[----:B------:R-:W-:Y:S02]  /*149b0*/  MOV R3, R28 ;  /* 0x0000001c00037202 */ /* 0x000fe40000000f00 */
[----:B------:R-:W-:Y:S02]  /*149c0*/  MOV R2, 0x149e0 ;  /* 0x000149e000027802 */ /* 0x000fe40000000f00 */
[----:B------:R-:W-:Y:S05]  /*149d0*/  CALL.REL.NOINC `($__internal_0_$__cuda_sm70_shflsync_idx_p) ;  /* 0x000001e000007944 */ /* 0x000fea0003c00000 */
[----:B------:R-:W-:Y:S01]  /*149e0*/  IMAD.MOV.U32 R6, RZ, RZ, R7 ;  /* 0x000000ffff067224 */ /* 0x000fe200078e0007 */
[----:B------:R-:W-:Y:S02]  /*149f0*/  MOV R3, R30 ;  /* 0x0000001e00037202 */ /* 0x000fe40000000f00 */
[----:B------:R-:W-:Y:S02]  /*14a00*/  MOV R2, 0x14a20 ;  /* 0x00014a2000027802 */ /* 0x000fe40000000f00 */
[----:B------:R-:W-:Y:S05]  /*14a10*/  CALL.REL.NOINC `($__internal_0_$__cuda_sm70_shflsync_idx_p) ;  /* 0x000001a000007944 */ /* 0x000fea0003c00000 */
[----:B------:R-:W-:Y:S01]  /*14a20*/  MOV R2, R7 ;  /* 0x0000000700027202 */ /* 0x000fe20000000f00 */
[----:B------:R-:W-:Y:S05]  /*14a30*/  BRA `(.L_x_259) ;  /* 0xfffed24000007947 */ /* 0x000fea000383ffff */
.L_x_194:
[----:B------:R-:W-:Y:S02]  /*14a40*/  MOV R2, 0x14a60 ;  /* 0x00014a6000027802 */ /* 0x000fe40000000f00 */
[----:B--2---:R-:W-:Y:S05]  /*14a50*/  CALL.REL.NOINC `($__internal_0_$__cuda_sm70_shflsync_idx_p) ;  /* 0x0000016000007944 */ /* 0x004fea0003c00000 */
[----:B------:R-:W-:Y:S01]  /*14a60*/  MOV R3, R10 ;  /* 0x0000000a00037202 */ /* 0x000fe20000000f00 */
[----:B------:R-:W-:Y:S01]  /*14a70*/  IMAD.MOV.U32 R4, RZ, RZ, R7 ;  /* 0x000000ffff047224 */ /* 0x000fe200078e0007 */
[----:B------:R-:W-:Y:S02]  /*14a80*/  MOV R2, 0x14aa0 ;  /* 0x00014aa000027802 */ /* 0x000fe40000000f00 */
[----:B------:R-:W-:Y:S05]  /*14a90*/  CALL.REL.NOINC `($__internal_0_$__cuda_sm70_shflsync_idx_p) ;  /* 0x0000012000007944 */ /* 0x000fea0003c00000 */
[----:B------:R-:W-:Y:S01]  /*14aa0*/  MOV R0, R7 ;  /* 0x0000000700007202 */ /* 0x000fe20000000f00 */
[----:B------:R-:W-:-:S05]  /*14ab0*/  BRA `(.L_x_260) ;  /* 0xffff15d000007947 */ /* 0x000fca000383ffff */
.L_x_219:
        /* <DEDUP_REMOVED lines=8> */
.L_x_225:
[----:B------:R-:W-:Y:S02]  /*14b40*/  MOV R2, 0x14b60 ;  /* 0x00014b6000027802 */ /* 0x000fe40000000f00 */
[----:B----4-:R-:W-:Y:S05]  /*14b50*/  CALL.REL.NOINC `($__internal_0_$__cuda_sm70_shflsync_idx_p) ;  /* 0x0000006000007944 */ /* 0x010fea0003c00000 */
[----:B------:R-:W-:Y:S01]  /*14b60*/  MOV R3, R10 ;  /* 0x0000000a00037202 */ /* 0x000fe20000000f00 */
[----:B------:R-:W-:Y:S01]  /*14b70*/  IMAD.MOV.U32 R4, RZ, RZ, R7 ;  /* 0x000000ffff047224 */ /* 0x000fe200078e0007 */
[----:B------:R-:W-:Y:S02]  /*14b80*/  MOV R2, 0x14ba0 ;  /* 0x00014ba000027802 */ /* 0x000fe40000000f00 */
[----:B------:R-:W-:Y:S05]  /*14b90*/  CALL.REL.NOINC `($__internal_0_$__cuda_sm70_shflsync_idx_p) ;  /* 0x0000002000007944 */ /* 0x000fea0003c00000 */
[----:B------:R-:W-:Y:S01]  /*14ba0*/  MOV R0, R7 ;  /* 0x0000000700007202 */ /* 0x000fe20000000f00 */
[----:B------:R-:W-:-:S05]  /*14bb0*/  BRA `(.L_x_262) ;  /* 0xffff912000007947 */ /* 0x000fca000383ffff */
        .weak           $__internal_0_$__cuda_sm70_shflsync_idx_p
        .type           $__internal_0_$__cuda_sm70_shflsync_idx_p,@function
        .size           $__internal_0_$__cuda_sm70_shflsync_idx_p,(.L_x_858 - $__internal_0_$__cuda_sm70_shflsync_idx_p)
$__internal_0_$__cuda_sm70_shflsync_idx_p:
[----:B------:R-:W-:Y:S01]  /*14bc0*/  MOV R7, 0x1 ;  /* 0x0000000100077802 */ /* 0x000fe20000000f00 */
[----:B------:R-:W-:-:S02]  /*14bd0*/  IMAD.MOV.U32 R25, RZ, RZ, -0x1 ;  /* 0xffffffffff197424 */ /* 0x000fc400078e00ff */
[----:B------:R-:W-:Y:S02]  /*14be0*/  IMAD.MOV.U32 R24, RZ, RZ, 0x1c1f ;  /* 0x00001c1fff187424 */ /* 0x000fe400078e00ff */
[----:B------:R-:W-:Y:S04]  /*14bf0*/  WARPSYNC R25 ;  /* 0x0000001900007348 */ /* 0x000fe80003800000 */
[----:B------:R1:W2:Y:S02]  /*14c00*/  SHFL.IDX PT, R7, R3, R7, R24 ;  /* 0x0000000703077389 */ /* 0x0002a400000e0018 */
[----:B-1----:R-:W-:-:S04]  /*14c10*/  MOV R3, 0x0 ;  /* 0x0000000000037802 */ /* 0x002fc80000000f00 */
[----:B--2---:R-:W-:Y:S05]  /*14c20*/  RET.REL.NODEC R2 `(_ZN7cutlass13device_kernelIN5flash19enable_sm80_to_sm89INS1_16FlashAttnFwdSm80INS1_25CollectiveMainloopFwdSm80ILi4ELi1ELb0EN4cute5tupleIJNS5_1CILi128EEENS7_ILi48EEENS7_ILi96EEEEEELi96ENS_10bfloat16_tEfNS_4arch4Sm80ELb0ELb1ELb1ELb0ELb1ELb0ELb1ELb0EEENS1_21CollectiveEpilogueFwdINS6_IJS8_SA_S9_EEENS6_IJNS7_ILi1EEESI_SI_EEESC_SE_Li128ELb0ELb1ELb0ELb0EEENS1_19SingleTileSchedulerILb0ELb0ELb1ELi128EEEEEEEEEvNT_6ParamsE) ;  /* 0xfffeb3d002007950 */ /* 0x004fea0003c3ffff */
.L_x_263:
        /* <DEDUP_REMOVED lines=13> */
.L_x_858:


//--------------------- .text._ZN7cutlass13device_kernelIN5flash19enable_sm80_to_sm89INS1_16FlashAttnFwdSm80INS1_25CollectiveMainloopFwdSm80ILi4ELi1ELb0EN4cute5tupleIJNS5_1CILi128EEENS7_ILi48EEENS7_ILi96EEEEEELi96ENS_10bfloat16_tEfNS_4arch4Sm80ELb0ELb1ELb1ELb1ELb1ELb0ELb1ELb0EEENS1_21CollectiveEpilogueFwdINS6_IJS8_SA_S9_EEENS6_IJNS7_ILi1EEESI_SI_EEESC_SE_Li128ELb1ELb1ELb0ELb0EEENS1_19SingleTileSchedulerILb1ELb0ELb1ELi128EEEEEEEEEvNT_6ParamsE --------------------------
	.section	.text._ZN7cutlass13device_kernelIN5flash19enable_sm80_to_sm89INS1_16FlashAttnFwdSm80INS1_25CollectiveMainloopFwdSm80ILi4ELi1ELb0EN4cute5tupleIJNS5_1CILi128EEENS7_ILi48EEENS7_ILi96EEEEEELi96ENS_10bfloat16_tEfNS_4arch4Sm80ELb0ELb1ELb1ELb1ELb1ELb0ELb1ELb0EEENS1_21CollectiveEpilogueFwdINS6_IJS8_SA_S9_EEENS6_IJNS7_ILi1EEESI_SI_EEESC_SE_Li128ELb1ELb1ELb0ELb0EEENS1_19SingleTileSchedulerILb1ELb0ELb1ELi128EEEEEEEEEvNT_6ParamsE,"ax",@progbits
	.sectioninfo	@"SHI_REGISTERS=255"
	.align	128
.text._ZN7cutlass13device_kernelIN5flash19enable_sm80_to_sm89INS1_16FlashAttnFwdSm80INS1_25CollectiveMainloopFwdSm80ILi4ELi1ELb0EN4cute5tupleIJNS5_1CILi128EEENS7_ILi48EEENS7_ILi96EEEEEELi96ENS_10bfloat16_tEfNS_4arch4Sm80ELb0ELb1ELb1ELb1ELb1ELb0ELb1ELb0EEENS1_21CollectiveEpilogueFwdINS6_IJS8_SA_S9_EEENS6_IJNS7_ILi1EEESI_SI_EEESC_SE_Li128ELb1ELb1ELb0ELb0EEENS1_19SingleTileSchedulerILb1ELb0ELb1ELi128EEEEEEEEEvNT_6ParamsE:
        .type           _ZN7cutlass13device_kernelIN5flash19enable_sm80_to_sm89INS1_16FlashAttnFwdSm80INS1_25CollectiveMainloopFwdSm80ILi4ELi1ELb0EN4cute5tupleIJNS5_1CILi128EEENS7_ILi48EEENS7_ILi96EEEEEELi96ENS_10bfloat16_tEfNS_4arch4Sm80ELb0ELb1ELb1ELb1ELb1ELb0ELb1ELb0EEENS1_21CollectiveEpilogueFwdINS6_IJS8_SA_S9_EEENS6_IJNS7_ILi1EEESI_SI_EEESC_SE_Li128ELb1ELb1ELb0ELb0EEENS1_19SingleTileSchedulerILb1ELb0ELb1ELi128EEEEEEEEEvNT_6ParamsE,@function
        .size           _ZN7cutlass13device_kernelIN5flash19enable_sm80_to_sm89INS1_16FlashAttnFwdSm80INS1_25CollectiveMainloopFwdSm80ILi4ELi1ELb0EN4cute5tupleIJNS5_1CILi128EEENS7_ILi48EEENS7_ILi96EEEEEELi96ENS_10bfloat16_tEfNS_4arch4Sm80ELb0ELb1ELb1ELb1ELb1ELb0ELb1ELb0EEENS1_21CollectiveEpilogueFwdINS6_IJS8_SA_S9_EEENS6_IJNS7_ILi1EEESI_SI_EEESC_SE_Li128ELb1ELb1ELb0ELb0EEENS1_19SingleTileSchedulerILb1ELb0ELb1ELi128EEEEEEEEEvNT_6ParamsE,(.L_x_860 - _ZN7cutlass13device_kernelIN5flash19enable_sm80_to_sm89INS1_16FlashAttnFwdSm80INS1_25CollectiveMainloopFwdSm80ILi4ELi1ELb0EN4cute5tupleIJNS5_1CILi128EEENS7_ILi48EEENS7_ILi96EEEEEELi96ENS_10bfloat16_tEfNS_4arch4Sm80ELb0ELb1ELb1ELb1ELb1ELb0ELb1ELb0EEENS1_21CollectiveEpilogueFwdINS6_IJS8_SA_S9_EEENS6_IJNS7_ILi1EEESI_SI_EEESC_SE_Li128ELb1ELb1ELb0ELb0EEENS1_19SingleTileSchedulerILb1ELb0ELb1ELi128EEEEEEEEEvNT_6ParamsE)
        .other          _ZN7cutlass13device_kernelIN5flash19enable_sm80_to_sm89INS1_16FlashAttnFwdSm80INS1_25CollectiveMainloopFwdSm80ILi4ELi1ELb0EN4cute5tupleIJNS5_1CILi128EEENS7_ILi48EEENS7_ILi96EEEEEELi96ENS_10bfloat16_tEfNS_4arch4Sm80ELb0ELb1ELb1ELb1ELb1ELb0ELb1ELb0EEENS1_21CollectiveEpilogueFwdINS6_IJS8_SA_S9_EEENS6_IJNS7_ILi1EEESI_SI_EEESC_SE_Li128ELb1ELb1ELb0ELb0EEENS1_19SingleTileSchedulerILb1ELb0ELb1ELi128EEEEEEEEEvNT_6ParamsE,@"STO_CUDA_ENTRY STV_DEFAULT"
_ZN7cutlass13device_kernelIN5flash19enable_sm80_to_sm89INS1_16FlashAttnFwdSm80INS1_25CollectiveMainloopFwdSm80ILi4ELi1ELb0EN4cute5tupleIJNS5_1CILi128EEENS7_ILi48EEENS7_ILi96EEEEEELi96ENS_10bfloat16_tEfNS_4arch4Sm80ELb0ELb1ELb1ELb1ELb1ELb0ELb1ELb0EEENS1_21CollectiveEpilogueFwdINS6_IJS8_SA_S9_EEENS6_IJNS7_ILi1EEESI_SI_EEESC_SE_Li128ELb1ELb1ELb0ELb0EEENS1_19SingleTileSchedulerILb1ELb0ELb1ELi128EEEEEEEEEvNT_6ParamsE:
[----:B------:R-:W-:Y:S02]  /*0000*/  MOV R1, c[0x0][0x28] ;  /* 0x00000a0000017a02 */ /* 0x000fe40000000f00 */
[----:B------:R-:W1:Y:S01]  /*0010*/  S2R R48, SR_TID.X ;  /* 0x0000000000307919 */ /* 0x000e620000002100 */
[----:B------:R-:W-:Y:S01]  /*0020*/  IMAD.MOV.U32 R10, RZ, RZ, 0x4 ;  /* 0x00000004ff0a7424 */ /* 0x000fe200078e00ff */
[----:B------:R-:W2:Y:S01]  /*0030*/  S2UR UR4, SR_CTAID.X ;  /* 0x00000000000479c3 */ /* 0x000ea20000002500 */
[----:B------:R-:W-:Y:S01]  /*0040*/  ULDC.64 UR6, c[0x0][0x118] ;  /* 0x0000460000067ab9 */ /* 0x000fe20000000a00 */
[----:B------:R-:W3:Y:S01]  /*0050*/  S2R R5, SR_CTAID.Z ;  /* 0x0000000000057919 */ /* 0x000ee20000002700 */
[----:B------:R-:W-:Y:S02]  /*0060*/  IADD3 R1, R1, -0x48, RZ ;  /* 0xffffffb801017810 */ /* 0x000fe40007ffe0ff */
[----:B-1----:R-:W-:Y:S01]  /*0070*/  SHF.R.U32.HI R0, RZ, 0x5, R48 ;  /* 0x00000005ff007819 */ /* 0x002fe20000011630 */
[----:B---3--:R-:W-:-:S05]  /*0080*/  IMAD.WIDE R2, R5, R10, c[0x0][0x568] ;  /* 0x00015a0005027625 */ /* 0x008fca00078e020a */
[----:B------:R-:W1:Y:S02]  /*0090*/  SHFL.IDX PT, R0, R0, RZ, 0x1f ;  /* 0x00001fff00007589 */ /* 0x000e6400000e0000 */
[----:B-1----:R-:W-:-:S13]  /*00a0*/  ISETP.NE.AND P0, PT, R0, RZ, PT ;  /* 0x000000ff0000720c */ /* 0x002fda0003f05270 */
[----:B--2---:R-:W-:Y:S05]  /*00b0*/  @!P0 BRA `(.L_x_264) ;  /* 0x0000015000008947 */ /* 0x004fea0003800000 */
[----:B------:R-:W-:-:S04]  /*00c0*/  ISETP.NE.U32.AND P0, PT, RZ, c[0x0][0x568], PT ;  /* 0x00015a00ff007a0c */ /* 0x000fc80003f05070 */
[----:B------:R-:W-:-:S13]  /*00d0*/  ISETP.NE.AND.EX P0, PT, RZ, c[0x0][0x56c], PT, P0 ;  /* 0x00015b00ff007a0c */ /* 0x000fda0003f05300 */
[----:B------:R-:W-:Y:S05]  /*00e0*/  @!P0 BRA `(.L_x_265) ;  /* 0x0000002000008947 */ /* 0x000fea0003800000 */
[----:B------:R1:W5:Y:S01]  /*00f0*/  LDG.E R0, [R2.64] ;  /* 0x0000000602007981 */ /* 0x000362000c1e1900 */
[----:B------:R-:W-:Y:S05]  /*0100*/  BRA `(.L_x_266) ;  /* 0x0000009000007947 */ /* 0x000fea0003800000 */
.L_x_265:
        /* <DEDUP_REMOVED lines=8> */
.L_x_267:
[----:B------:R-:W-:-:S04]  /*0190*/  MOV R0, c[0x0][0x54c] ;  /* 0x0001530000007a02 */ /* 0x000fc80000000f00 */
.L_x_266:
[----:B------:R-:W-:Y:S01]  /*01a0*/  USHF.L.U32 UR4, UR4, 0x7, URZ ;  /* 0x0000000704047899 */ /* 0x000fe2000800063f */
[----:B-----5:R-:W-:-:S05]  /*01b0*/  IMAD R0, R0, c[0x0][0x548], RZ ;  /* 0x0001520000007a24 */ /* 0x020fca00078e02ff */
[----:B------:R-:W-:-:S04]  /*01c0*/  MOV R8, UR4 ;  /* 0x0000000400087c02 */ /* 0x000fc80008000f00 */
[----:B------:R-:W-:-:S04]  /*01d0*/  ISETP.GE.AND P0, PT, R8, R0, PT ;  /* 0x000000000800720c */ /* 0x000fc80003f06270 */
[----:B------:R-:W-:-:S05]  /*01e0*/  SEL R0, R5, 0xffffffff, !P0 ;  /* 0xffffffff05007807 */ /* 0x000fca0004000000 */
[----:B------:R2:W-:Y:S01]  /*01f0*/  STL [R1+0x44], R0 ;  /* 0x0000440001007387 */ /* 0x0005e20000100800 */
[----:B------:R-:W-:Y:S05]  /*0200*/  BRA `(.L_x_268) ;  /* 0x0000014000007947 */ /* 0x000fea0003800000 */
.L_x_264:
[----:B------:R-:W-:-:S04]  /*0210*/  ISETP.NE.U32.AND P0, PT, RZ, c[0x0][0x568], PT ;  /* 0x00015a00ff007a0c */ /* 0x000fc80003f05070 */
[----:B------:R-:W-:-:S13]  /*0220*/  ISETP.NE.AND.EX P0, PT, RZ, c[0x0][0x56c], PT, P0 ;  /* 0x00015b00ff007a0c */ /* 0x000fda0003f05300 */
[----:B------:R-:W-:Y:S05]  /*0230*/  @!P0 BRA `(.L_x_269) ;  /* 0x0000002000008947 */ /* 0x000fea0003800000 */
[----:B------:R1:W5:Y:S01]  /*0240*/  LDG.E R0, [R2.64] ;  /* 0x0000000602007981 */ /* 0x000362000c1e1900 */
[----:B------:R-:W-:Y:S05]  /*0250*/  BRA `(.L_x_270) ;  /* 0x0000009000007947 */ /* 0x000fea0003800000 */
.L_x_269:
        /* <DEDUP_REMOVED lines=8> */
.L_x_271:
[----:B------:R-:W-:-:S04]  /*02e0*/  MOV R0, c[0x0][0x54c] ;  /* 0x0001530000007a02 */ /* 0x000fc80000000f00 */
.L_x_270:
[----:B------:R-:W-:Y:S01]  /*02f0*/  USHF.L.U32 UR4, UR4, 0x7, URZ ;  /* 0x0000000704047899 */ /* 0x000fe2000800063f */
[----:B-----5:R-:W-:-:S05]  /*0300*/  IMAD R0, R0, c[0x0][0x548], RZ ;  /* 0x0001520000007a24 */ /* 0x020fca00078e02ff */
[----:B------:R-:W-:-:S04]  /*0310*/  MOV R8, UR4 ;  /* 0x0000000400087c02 */ /* 0x000fc80008000f00 */
[----:B------:R-:W-:-:S04]  /*0320*/  ISETP.GE.AND P0, PT, R8, R0, PT ;  /* 0x000000000800720c */ /* 0x000fc80003f06270 */
[----:B------:R-:W-:-:S05]  /*0330*/  SEL R0, R5, 0xffffffff, !P0 ;  /* 0xffffffff05007807 */ /* 0x000fca0004000000 */
[----:B------:R2:W-:Y:S04]  /*0340*/  STL [R1+0x44], R0 ;  /* 0x0000440001007387 */ /* 0x0005e80000100800 */
.L_x_268:
[----:B------:R-:W3:Y:S02]  /*0350*/  LDL R52, [R1+0x44] ;  /* 0x0000440001347983 */ /* 0x000ee40000100800 */
[----:B---3--:R-:W-:-:S13]  /*0360*/  ISETP.GE.AND P0, PT, R52, RZ, PT ;  /* 0x000000ff3400720c */ /* 0x008fda0003f06270 */
[----:B------:R-:W-:Y:S05]  /*0370*/  @!P0 EXIT ;  /* 0x000000000000894d */ /* 0x000fea0003800000 */
[----:B------:R-:W-:Y:S01]  /*0380*/  ISETP.NE.U32.AND P0, PT, RZ, c[0x0][0x370], PT ;  /* 0x0000dc00ff007a0c */ /* 0x000fe20003f05070 */
[----:B------:R-:W-:Y:S01]  /*0390*/  IMAD.MOV.U32 R49, RZ, RZ, RZ ;  /* 0x000000ffff317224 */ /* 0x000fe200078e00ff */
[----:B------:R-:W-:Y:S01]  /*03a0*/  ISETP.NE.U32.AND P2, PT, RZ, c[0x0][0x360], PT ;  /* 0x0000d800ff007a0c */ /* 0x000fe20003f45070 */
[----:B------:R-:W-:Y:S01]  /*03b0*/  IMAD.MOV.U32 R9, RZ, RZ, RZ ;  /* 0x000000ffff097224 */ /* 0x000fe200078e00ff */
[----:B------:R-:W-:Y:S01]  /*03c0*/  ISETP.NE.AND.EX P1, PT, RZ, c[0x0][0x374], PT, P0 ;  /* 0x0000dd00ff007a0c */ /* 0x000fe20003f25300 */
[----:B-1----:R-:W-:Y:S01]  /*03d0*/  IMAD.WIDE R2, R52, R10, c[0x0][0x348] ;  /* 0x0000d20034027625 */ /* 0x002fe200078e020a */
[----:B------:R-:W-:Y:S02]  /*03e0*/  ISETP.NE.U32.AND P3, PT, RZ, c[0x0][0x348], PT ;  /* 0x0000d200ff007a0c */ /* 0x000fe40003f65070 */
[----:B------:R-:W-:Y:S01]  /*03f0*/  ISETP.NE.AND.EX P0, PT, RZ, c[0x0][0x364], PT, P2 ;  /* 0x0000d900ff007a0c */ /* 0x000fe20003f05320 */
[----:B------:R-:W-:Y:S01]  /*0400*/  IMAD.MOV.U32 R230, RZ, RZ, c[0x0][0x168] ;  /* 0x00005a00ffe67624 */ /* 0x000fe200078e00ff */
[----:B------:R-:W-:-:S07]  /*0410*/  ISETP.NE.AND.EX P2, PT, RZ, c[0x0][0x34c], PT, P3 ;  /* 0x0000d300ff007a0c */ /* 0x000fce0003f45330 */
[CC--:B------:R-:W-:Y:S01]  /*0420*/  @P1 IMAD.WIDE R6, R52.reuse, R10.reuse, c[0x0][0x370] ;  /* 0x0000dc0034061625 */ /* 0x0c0fe200078e020a */
[----:B------:R-:W1:Y:S01]  /*0430*/  S2R R29, SR_CTAID.Y ;  /* 0x00000000001d7919 */ /* 0x000e620000002600 */
[----:B------:R-:W-:Y:S02]  /*0440*/  ULDC UR5, c[0x0][0x2ac] ;  /* 0x0000ab0000057ab9 */ /* 0x000fe40000000800 */
[----:B------:R-:W-:Y:S01]  /*0450*/  ULDC UR4, c[0x0][0x1d0] ;  /* 0x0000740000047ab9 */ /* 0x000fe20000000800 */
[----:B------:R-:W3:Y:S01]  /*0460*/  @P1 LDG.E R49, [R6.64] ;  /* 0x0000000606311981 */ /* 0x000ee2000c1e1900 */
[----:B------:R-:W-:-:S03]  /*0470*/  @P0 IMAD.WIDE R4, R52, R10, c[0x0][0x360] ;  /* 0x0000d80034040625 */ /* 0x000fc600078e020a */
[----:B------:R4:W5:Y:S01]  /*0480*/  @P2 LDG.E R9, [R2.64] ;  /* 0x0000000602092981 */ /* 0x000962000c1e1900 */
[----:B------:R-:W-:-:S03]  /*0490*/  UIMAD UR4, UR5, UR4, URZ ;  /* 0x00000004050472a4 */ /* 0x000fc6000f8e023f */
[----:B------:R2:W5:Y:S01]  /*04a0*/  @P0 LDG.E R230, [R4.64] ;  /* 0x0000000604e60981 */ /* 0x000562000c1e1900 */
[----:B-1----:R-:W-:Y:S02]  /*04b0*/  SHF.R.S32.HI R61, RZ, 0x1f, R29 ;  /* 0x0000001fff3d7819 */ /* 0x002fe4000001141d */
[----:B--2---:R-:W-:Y:S01]  /*04c0*/  IMAD.U32 R4, RZ, RZ, UR4 ;  /* 0x00000004ff047e24 */ /* 0x004fe2000f8e00ff */
[----:B---3--:R4:W-:Y:S01]  /*04d0*/  STL [R1+0x28], R49 ;  /* 0x0000283101007387 */ /* 0x0089e20000100800 */
[----:B------:R-:W-:Y:S05]  /*04e0*/  @P0 BRA `(.L_x_272) ;  /* 0x0000004000000947 */ /* 0x000fea0003800000 */
[----:B------:R-:W-:Y:S05]  /*04f0*/  @!P2 BRA `(.L_x_272) ;  /* 0x000000300000a947 */ /* 0x000fea0003800000 */
[----:B------:R1:W2:Y:S04]  /*0500*/  LDG.E R0, [R2.64] ;  /* 0x0000000602007981 */ /* 0x0002a8000c1e1900 */
[----:B-1--4-:R-:W2:Y:S02]  /*0510*/  LDG.E R2, [R2.64+0x4] ;  /* 0x0000040602027981 */ /* 0x012ea4000c1e1900 */
[----:B--2--5:R-:W-:-:S02]  /*0520*/  IADD3 R230, -R0, R2, RZ ;  /* 0x0000000200e67210 */ /* 0x024fc40007ffe1ff */
.L_x_272:
[----:B------:R-:W-:-:S04]  /*0530*/  ISETP.NE.U32.AND P0, PT, RZ, c[0x0][0x368], PT ;  /* 0x0000da00ff007a0c */ /* 0x000fc80003f05070 */
[----:B------:R-:W-:-:S13]  /*0540*/  ISETP.NE.AND.EX P0, PT, RZ, c[0x0][0x36c], PT, P0 ;  /* 0x0000db00ff007a0c */ /* 0x000fda0003f05300 */
[----:B------:R-:W-:Y:S05]  /*0550*/  @!P0 BRA `(.L_x_273) ;  /* 0x0000003000008947 */ /* 0x000fea0003800000 */
[----:B----4-:R-:W-:-:S05]  /*0560*/  IMAD.WIDE R2, R52, R10, c[0x0][0x368] ;  /* 0x0000da0034027625 */ /* 0x010fca00078e020a */
[----:B------:R1:W5:Y:S01]  /*0570*/  LDG.E R4, [R2.64] ;  /* 0x0000000602047981 */ /* 0x000362000c1e1900 */
[----:B------:R-:W-:Y:S05]  /*0580*/  BRA `(.L_x_274) ;  /* 0x0000007000007947 */ /* 0x000fea0003800000 */
.L_x_273:
[----:B------:R-:W-:-:S04]  /*0590*/  ISETP.NE.U32.AND P0, PT, RZ, c[0x0][0x350], PT ;  /* 0x0000d400ff007a0c */ /* 0x000fc80003f05070 */
[----:B------:R-:W-:-:S13]  /*05a0*/  ISETP.NE.AND.EX P0, PT, RZ, c[0x0][0x354], PT, P0 ;  /* 0x0000d500ff007a0c */ /* 0x000fda0003f05300 */
[----:B------:R-:W-:Y:S05]  /*05b0*/  @!P0 BRA `(.L_x_274) ;  /* 0x0000004000008947 */ /* 0x000fea0003800000 */
[----:B----4-:R-:W-:-:S05]  /*05c0*/  IMAD.WIDE R2, R52, R10, c[0x0][0x350] ;  /* 0x0000d40034027625 */ /* 0x010fca00078e020a */
[----:B------:R1:W2:Y:S04]  /*05d0*/  LDG.E R4, [R2.64] ;  /* 0x0000000602047981 */ /* 0x0002a8000c1e1900 */
[----:B-1----:R-:W2:Y:S02]  /*05e0*/  LDG.E R2, [R2.64+0x4] ;  /* 0x0000040602027981 */ /* 0x002ea4000c1e1900 */
[----:B--2---:R-:W-:Y:S02]  /*05f0*/  IADD3 R4, -R4, R2, RZ ;  /* 0x0000000204047210 */ /* 0x004fe40007ffe1ff */
.L_x_274:
[----:B------:R-:W-:Y:S01]  /*0600*/  IMAD.MOV.U32 R0, RZ, RZ, c[0x0][0x2c4] ;  /* 0x0000b100ff007624 */ /* 0x000fe200078e00ff */
[----:B------:R-:W-:Y:S01]  /*0610*/  LOP3.LUT R26, R26, 0xffffefff, RZ, 0xc0, !PT ;  /* 0xffffefff1a1a7812 */ /* 0x000fe200078ec0ff */
[----:B------:R-:W-:Y:S02]  /*0620*/  IMAD.MOV.U32 R172, RZ, RZ, R8 ;  /* 0x000000ffffac7224 */ /* 0x000fe400078e0008 */
[----:B------:R-:W-:Y:S01]  /*0630*/  IMAD.MOV.U32 R6, RZ, RZ, c[0x0][0x32c] ;  /* 0x0000cb00ff067624 */ /* 0x000fe200078e00ff */
[----:B------:R-:W-:Y:S01]  /*0640*/  ISETP.NE.AND P3, PT, R0, 0x1, PT ;  /* 0x000000010000780c */ /* 0x000fe20003f65270 */
[----:B-----5:R-:W-:-:S03]  /*0650*/  IMAD.IADD R229, R4, 0x1, -R49 ;  /* 0x0000000104e57824 */ /* 0x020fc600078e0a31 */
[----:B------:R-:W-:Y:S02]  /*0660*/  ISETP.GE.AND P1, PT, R6, 0x1, PT ;  /* 0x000000010600780c */ /* 0x000fe40003f26270 */
[----:B-1--4-:R-:W-:-:S07]  /*0670*/  IADD3 R2, R229, 0x1, -R230 ;  /* 0x00000001e5027810 */ /* 0x012fce0007ffe8e6 */
[----:B------:R-:W-:Y:S02]  /*0680*/  @P3 IADD3 R0, R172, 0x7f, RZ ;  /* 0x0000007fac003810 */ /* 0x000fe40007ffe0ff */
[----:B------:R-:W-:-:S03]  /*0690*/  @P3 LOP3.LUT R26, R26, 0x1000, RZ, 0xfc, !PT ;  /* 0x000010001a1a3812 */ /* 0x000fc600078efcff */
[----:B------:R-:W-:Y:S01]  /*06a0*/  @P3 IMAD.HI.U32 R3, R0, c[0x0][0x2c8], RZ ;  /* 0x0000b20000033a27 */ /* 0x000fe200078e00ff */
[----:B------:R-:W-:Y:S02]  /*06b0*/  IADD3 R0, R8, 0x7f, RZ ;  /* 0x0000007f08007810 */ /* 0x000fe40007ffe0ff */
[----:B------:R-:W-:Y:S02]  /*06c0*/  LOP3.LUT R26, R26, 0xfffffbff, RZ, 0xc0, !PT ;  /* 0xfffffbff1a1a7812 */ /* 0x000fe400078ec0ff */
[----:B------:R-:W-:Y:S02]  /*06d0*/  @P3 SHF.R.U32.HI R0, RZ, c[0x0][0x2cc], R3 ;  /* 0x0000b300ff003a19 */ /* 0x000fe40000011603 */
[----:B------:R-:W-:-:S03]  /*06e0*/  @P1 LOP3.LUT R26, R26, 0x400, RZ, 0xfc, !PT ;  /* 0x000004001a1a1812 */ /* 0x000fc600078efcff */
[----:B------:R-:W-:-:S05]  /*06f0*/  IMAD.IADD R0, R2, 0x1, R0 ;  /* 0x0000000102007824 */ /* 0x000fca00078e0200 */
[----:B------:R-:W-:Y:S01]  /*0700*/  IADD3 R3, R0, c[0x0][0x328], RZ ;  /* 0x0000ca0000037a10 */ /* 0x000fe20007ffe0ff */
[----:B------:R-:W-:Y:S05]  /*0710*/  @!P1 BRA `(.L_x_275) ;  /* 0x000000e000009947 */ /* 0x000fea0003800000 */
[C---:B------:R-:W-:Y:S02]  /*0720*/  ISETP.GT.AND P0, PT, R0.reuse, RZ, PT ;  /* 0x000000ff0000720c */ /* 0x040fe40003f04270 */
[----:B------:R-:W-:-:S11]  /*0730*/  IADD3 R2, R0, -0x1, RZ ;  /* 0xffffffff00027810 */ /* 0x000fd60007ffe0ff */
[----:B------:R-:W-:Y:S05]  /*0740*/  @P0 BRA `(.L_x_276) ;  /* 0x0000006000000947 */ /* 0x000fea0003800000 */
[----:B------:R-:W-:Y:S01]  /*0750*/  ISETP.NE.AND P0, PT, R6, 0x1, PT ;  /* 0x000000010600780c */ /* 0x000fe20003f05270 */
[----:B------:R-:W-:-:S12]  /*0760*/  IMAD.MOV R0, RZ, RZ, -R0 ;  /* 0x000000ffff007224 */ /* 0x000fd800078e0a00 */
[----:B------:R-:W-:-:S05]  /*0770*/  @P0 IMAD.HI.U32 R2, R0, c[0x0][0x330], RZ ;  /* 0x0000cc0000020a27 */ /* 0x000fca00078e00ff */
[----:B------:R-:W-:-:S04]  /*0780*/  @P0 SHF.R.U32.HI R0, RZ, c[0x0][0x334], R2 ;  /* 0x0000cd00ff000a19 */ /* 0x000fc80000011602 */
[----:B------:R-:W-:Y:S01]  /*0790*/  LOP3.LUT R2, RZ, R0, RZ, 0x33, !PT ;  /* 0x00000000ff027212 */ /* 0x000fe200078e33ff */
[----:B------:R-:W-:Y:S05]  /*07a0*/  BRA `(.L_x_277) ;  /* 0x0000003000007947 */ /* 0x000fea0003800000 */
.L_x_276:
[----:B------:R-:W-:-:S13]  /*07b0*/  ISETP.NE.AND P0, PT, R6, 0x1, PT ;  /* 0x000000010600780c */ /* 0x000fda0003f05270 */
[----:B------:R-:W-:-:S05]  /*07c0*/  @P0 IMAD.HI.U32 R0, R2, c[0x0][0x330], RZ ;  /* 0x0000cc0002000a27 */ /* 0x000fca00078e00ff */
[----:B------:R-:W-:-:S05]  /*07d0*/  @P0 SHF.R.U32.HI R2, RZ, c[0x0][0x334], R0 ;  /* 0x0000cd00ff020a19 */ /* 0x000fca0000011600 */
.L_x_277:
[----:B------:R-:W-:-:S05]  /*07e0*/  IMAD R2, R2, R6, c[0x0][0x32c] ;  /* 0x0000cb0002027624 */ /* 0x000fca00078e0206 */
[----:B------:R-:W-:-:S04]  /*07f0*/  IMNMX R3, R3, R2, PT ;  /* 0x0000000203037217 */ /* 0x000fc80003800200 */
.L_x_275:
[----:B------:R-:W-:Y:S01]  /*0800*/  IADD3 R2, R3, 0x2f, RZ ;  /* 0x0000002f03027810 */ /* 0x000fe20007ffe0ff */
[----:B------:R-:W-:Y:S01]  /*0810*/  @P3 IMAD.HI.U32 R4, R172, c[0x0][0x2c8], RZ ;  /* 0x0000b200ac043a27 */ /* 0x000fe200078e00ff */
[----:B------:R-:W-:-:S03]  /*0820*/  IADD3 R3, R229, 0x2f, RZ ;  /* 0x0000002fe5037810 */ /* 0x000fc60007ffe0ff */
[----:B------:R-:W-:-:S04]  /*0830*/  IMAD.HI R5, R2, 0x2aaaaaab, RZ ;  /* 0x2aaaaaab02057827 */ /* 0x000fc800078e02ff */
[----:B------:R-:W-:-:S04]  /*0840*/  IMAD.HI R2, R3, 0x2aaaaaab, RZ ;  /* 0x2aaaaaab03027827 */ /* 0x000fc800078e02ff */
[----:B------:R-:W-:Y:S01]  /*0850*/  IMAD.MOV.U32 R0, RZ, RZ, R172 ;  /* 0x000000ffff007224 */ /* 0x000fe200078e00ac */
[----:B------:R-:W-:Y:S01]  /*0860*/  @P3 SHF.R.U32.HI R0, RZ, c[0x0][0x2cc], R4 ;  /* 0x0000b300ff003a19 */ /* 0x000fe20000011604 */
[----:B------:R-:W-:Y:S01]  /*0870*/  IMAD.IADD R249, R229, 0x1, -R230 ;  /* 0x00000001e5f97824 */ /* 0x000fe200078e0ae6 */
[----:B------:R-:W-:Y:S02]  /*0880*/  SHF.R.U32.HI R4, RZ, 0x1f, R5 ;  /* 0x0000001fff047819 */ /* 0x000fe40000011605 */
[----:B------:R-:W-:Y:S01]  /*0890*/  SHF.R.U32.HI R3, RZ, 0x1f, R2 ;  /* 0x0000001fff037819 */ /* 0x000fe20000011602 */
[----:B------:R-:W-:Y:S01]  /*08a0*/  IMAD.IADD R0, R249, 0x1, R0 ;  /* 0x00000001f9007824 */ /* 0x000fe200078e0200 */
[----:B------:R-:W-:Y:S02]  /*08b0*/  LEA.HI.SX32 R4, R5, R4, 0x1d ;  /* 0x0000000405047211 */ /* 0x000fe400078feaff */
[----:B------:R-:W-:Y:S02]  /*08c0*/  LEA.HI.SX32 R2, R2, R3, 0x1d ;  /* 0x0000000302027211 */ /* 0x000fe400078feaff */
[----:B------:R-:W-:-:S02]  /*08d0*/  IADD3 R3, R0, -c[0x0][0x324], RZ ;  /* 0x8000c90000037a10 */ /* 0x000fc40007ffe0ff */
[----:B------:R-:W-:Y:S01]  /*08e0*/  IMNMX R224, R2, R4, PT ;  /* 0x0000000402e07217 */ /* 0x000fe20003800200 */
[----:B------:R-:W-:Y:S05]  /*08f0*/  @!P1 BRA `(.L_x_278) ;  /* 0x000000d000009947 */ /* 0x000fea0003800000 */
[----:B------:R-:W-:-:S13]  /*0900*/  ISETP.GT.AND P0, PT, R0, -0x1, PT ;  /* 0xffffffff0000780c */ /* 0x000fda0003f04270 */
[----:B------:R-:W-:Y:S05]  /*0910*/  @P0 BRA `(.L_x_279) ;  /* 0x0000006000000947 */ /* 0x000fea0003800000 */
[----:B------:R-:W-:Y:S02]  /*0920*/  ISETP.NE.AND P0, PT, R6, 0x1, PT ;  /* 0x000000010600780c */ /* 0x000fe40003f05270 */
[----:B------:R-:W-:-:S11]  /*0930*/  LOP3.LUT R0, RZ, R0, RZ, 0x33, !PT ;  /* 0x00000000ff007212 */ /* 0x000fd600078e33ff */
[----:B------:R-:W-:-:S05]  /*0940*/  @P0 IMAD.HI.U32 R2, R0, c[0x0][0x330], RZ ;  /* 0x0000cc0000020a27 */ /* 0x000fca00078e00ff */
[----:B------:R-:W-:-:S04]  /*0950*/  @P0 SHF.R.U32.HI R0, RZ, c[0x0][0x334], R2 ;  /* 0x0000cd00ff000a19 */ /* 0x000fc80000011602 */
[----:B------:R-:W-:Y:S01]  /*0960*/  LOP3.LUT R0, RZ, R0, RZ, 0x33, !PT ;  /* 0x00000000ff007212 */ /* 0x000fe200078e33ff */
[----:B------:R-:W-:Y:S05]  /*0970*/  BRA `(.L_x_280) ;  /* 0x0000003000007947 */ /* 0x000fea0003800000 */
.L_x_279:
[----:B------:R-:W-:-:S13]  /*0980*/  ISETP.NE.AND P0, PT, R6, 0x1, PT ;  /* 0x000000010600780c */ /* 0x000fda0003f05270 */
[----:B------:R-:W-:-:S05]  /*0990*/  @P0 IMAD.HI.U32 R2, R0, c[0x0][0x330], RZ ;  /* 0x0000cc0000020a27 */ /* 0x000fca00078e00ff */
[----:B------:R-:W-:-:S05]  /*09a0*/  @P0 SHF.R.U32.HI R0, RZ, c[0x0][0x334], R2 ;  /* 0x0000cd00ff000a19 */ /* 0x000fca0000011602 */
.L_x_280:
[----:B------:R-:W-:-:S05]  /*09b0*/  IMAD R0, R0, c[0x0][0x32c], RZ ;  /* 0x0000cb0000007a24 */ /* 0x000fca00078e02ff */
[----:B------:R-:W-:-:S05]  /*09c0*/  IMNMX R3, R3, R0, !PT ;  /* 0x0000000003037217 */ /* 0x000fca0007800200 */
.L_x_278:
[----:B------:R-:W-:Y:S01]  /*09d0*/  IMAD.HI R0, R3, 0x2aaaaaab, RZ ;  /* 0x2aaaaaab03007827 */ /* 0x000fe200078e02ff */
[----:B------:R-:W-:Y:S01]  /*09e0*/  PLOP3.LUT P4, PT, PT, PT, PT, 0x80, 0x0 ;  /* 0x000000000000781c */ /* 0x000fe20003f8f070 */
[----:B------:R-:W-:Y:S01]  /*09f0*/  CS2R R94, SRZ ;  /* 0x00000000005e7805 */ /* 0x000fe2000001ff00 */
[----:B------:R-:W-:Y:S01]  /*0a00*/  CS2R R98, SRZ ;  /* 0x0000000000627805 */ /* 0x000fe2000001ff00 */
[----:B------:R-:W-:Y:S01]  /*0a10*/  IMAD.MOV.U32 R11, RZ, RZ, RZ ;  /* 0x000000ffff0b7224 */ /* 0x000fe200078e00ff */
[----:B------:R-:W-:Y:S01]  /*0a20*/  SHF.R.U32.HI R2, RZ, 0x1f, R0 ;  /* 0x0000001fff027819 */ /* 0x000fe20000011600 */
[----:B------:R-:W-:Y:S01]  /*0a30*/  IMAD.MOV.U32 R92, RZ, RZ, RZ ;  /* 0x000000ffff5c7224 */ /* 0x000fe200078e00ff */
[----:B------:R-:W-:Y:S01]  /*0a40*/  CS2R R96, SRZ ;  /* 0x0000000000607805 */ /* 0x000fe2000001ff00 */
[----:B------:R-:W-:Y:S01]  /*0a50*/  CS2R R12, SRZ ;  /* 0x00000000000c7805 */ /* 0x000fe2000001ff00 */
[----:B------:R-:W-:Y:S01]  /*0a60*/  LEA.HI.SX32 R0, R0, R2, 0x1d ;  /* 0x0000000200007211 */ /* 0x000fe200078feaff */
[----:B------:R-:W-:Y:S01]  /*0a70*/  CS2R R88, SRZ ;  /* 0x0000000000587805 */ /* 0x000fe2000001ff00 */
[----:B------:R-:W-:Y:S01]  /*0a80*/  MOV R90, RZ ;  /* 0x000000ff005a7202 */ /* 0x000fe20000000f00 */
[----:B------:R-:W-:Y:S01]  /*0a90*/  CS2R R86, SRZ ;  /* 0x0000000000567805 */ /* 0x000fe2000001ff00 */
[----:B------:R-:W-:Y:S01]  /*0aa0*/  IMNMX R4, RZ, R0, !PT ;  /* 0x00000000ff047217 */ /* 0x000fe20007800200 */
[----:B------:R-:W-:Y:S01]  /*0ab0*/  CS2R R84, SRZ ;  /* 0x0000000000547805 */ /* 0x000fe2000001ff00 */
[----:B------:R-:W-:Y:S01]  /*0ac0*/  CS2R R14, SRZ ;  /* 0x00000000000e7805 */ /* 0x000fe2000001ff00 */
[----:B------:R-:W-:Y:S01]  /*0ad0*/  IMAD.MOV.U32 R78, RZ, RZ, RZ ;  /* 0x000000ffff4e7224 */ /* 0x000fe200078e00ff */
[----:B------:R-:W-:Y:S01]  /*0ae0*/  ISETP.GT.AND P0, PT, R224, R4, PT ;  /* 0x00000004e000720c */ /* 0x000fe20003f04270 */
[----:B------:R1:W-:Y:S01]  /*0af0*/  STL [R1+0x18], R4 ;  /* 0x0000180401007387 */ /* 0x0003e20000100800 */
        /* <DEDUP_REMOVED lines=55> */
[----:B------:R-:W-:Y:S01]  /*0e70*/  CS2R R50, SRZ ;  /* 0x0000000000327805 */ /* 0x000fe2000001ff00 */
[----:B------:R-:W-:Y:S05]  /*0e80*/  @!P0 BRA `(.L_x_281) ;  /* 0x0001236000008947 */ /* 0x000fea0003800000 */
[----:B-1----:R-:W-:-:S04]  /*0e90*/  ISETP.NE.U32.AND P1, PT, RZ, c[0x0][0x340], PT ;  /* 0x0000d000ff007a0c */ /* 0x002fc80003f25070 */
[----:B------:R-:W-:-:S13]  /*0ea0*/  ISETP.NE.AND.EX P1, PT, RZ, c[0x0][0x344], PT, P1 ;  /* 0x0000d100ff007a0c */ /* 0x000fda0003f25310 */
[----:B------:R-:W-:-:S05]  /*0eb0*/  @P1 IMAD.WIDE R2, R52, R10, c[0x0][0x340] ;  /* 0x0000d00034021625 */ /* 0x000fca00078e020a */
[----:B------:R1:W5:Y:S01]  /*0ec0*/  @P1 LDG.E R15, [R2.64] ;  /* 0x00000006020f1981 */ /* 0x000362000c1e1900 */
[----:B------:R-:W-:Y:S01]  /*0ed0*/  SHF.R.S32.HI R10, RZ, 0x1f, R48 ;  /* 0x0000001fff0a7819 */ /* 0x000fe20000011430 */
[----:B------:R-:W-:Y:S01]  /*0ee0*/  IMAD R6, R61, c[0x0][0x1b8], RZ ;  /* 0x00006e003d067a24 */ /* 0x000fe200078e02ff */
[----:B------:R-:W-:Y:S01]  /*0ef0*/  SHF.R.S32.HI R0, RZ, 0x1f, R9 ;  /* 0x0000001fff007819 */ /* 0x000fe20000011409 */
[----:B------:R-:W-:Y:S01]  /*0f00*/  IMAD R12, R230, c[0x0][0x2c4], RZ ;  /* 0x0000b100e60c7a24 */ /* 0x000fe200078e02ff */
[CC--:B------:R-:W-:Y:S01]  /*0f10*/  LEA.HI R5, R10.reuse, R48.reuse, RZ, 0x2 ;  /* 0x000000300a057211 */ /* 0x0c0fe200078f10ff */
[----:B------:R-:W-:Y:S01]  /*0f20*/  IMAD R6, R29, c[0x0][0x1bc], R6 ;  /* 0x00006f001d067a24 */ /* 0x000fe200078e0206 */
[-C--:B------:R-:W-:Y:S01]  /*0f30*/  LEA.HI R20, R10, R48.reuse, RZ, 0x4 ;  /* 0x000000300a147211 */ /* 0x080fe200078f20ff */
[----:B------:R-:W-:Y:S01]  /*0f40*/  IMAD R0, R0, c[0x0][0x178], RZ ;  /* 0x00005e0000007a24 */ /* 0x000fe200078e02ff */
[----:B------:R-:W-:Y:S01]  /*0f50*/  LOP3.LUT R4, R5, 0xfffffffc, RZ, 0xc0, !PT ;  /* 0xfffffffc05047812 */ /* 0x000fe200078ec0ff */
[----:B------:R-:W-:Y:S01]  /*0f60*/  BSSY B0, `(.L_x_282) ;  /* 0x0000056000007945 */ /* 0x000fe20003800000 */
[----:B------:R-:W-:Y:S01]  /*0f70*/  SHF.R.S32.HI R22, RZ, 0x2, R5 ;  /* 0x00000002ff167819 */ /* 0x000fe20000011405 */
[----:B------:R-:W-:Y:S01]  /*0f80*/  IMAD R0, R9, c[0x0][0x17c], R0 ;  /* 0x00005f0009007a24 */ /* 0x000fe200078e0200 */
[-C--:B------:R-:W-:Y:S01]  /*0f90*/  LEA.HI R21, R10, R48.reuse, RZ, 0x3 ;  /* 0x000000300a157211 */ /* 0x080fe200078f18ff */
[----:B------:R-:W-:Y:S01]  /*0fa0*/  IMAD.IADD R41, R48, 0x1, -R4 ;  /* 0x0000000130297824 */ /* 0x000fe200078e0a04 */
[----:B------:R-:W-:Y:S01]  /*0fb0*/  SEL R4, R52, RZ, !P2 ;  /* 0x000000ff34047207 */ /* 0x000fe20005000000 */
[--C-:B------:R-:W-:Y:S01]  /*0fc0*/  IMAD.IADD R11, R172, 0x1, R22.reuse ;  /* 0x00000001ac0b7824 */ /* 0x100fe200078e0216 */
[----:B------:R-:W-:Y:S01]  /*0fd0*/  SHF.R.S32.HI R19, RZ, 0x3, R21 ;  /* 0x00000003ff137819 */ /* 0x000fe20000011415 */
[C---:B------:R-:W-:Y:S01]  /*0fe0*/  IMAD R31, R41.reuse, 0x20, R22 ;  /* 0x00000020291f7824 */ /* 0x040fe200078e0216 */
[----:B------:R-:W-:Y:S01]  /*0ff0*/  LEA.HI R126, R10, R48, RZ, 0x5 ;  /* 0x000000300a7e7211 */ /* 0x000fe200078f28ff */
[----:B------:R-:W-:Y:S01]  /*1000*/  IMAD.SHL.U32 R226, R41, 0x8, RZ ;  /* 0x0000000829e27824 */ /* 0x000fe200078e00ff */
[----:B------:R-:W-:Y:S01]  /*1010*/  ISETP.GE.AND P4, PT, R11, R12, PT ;  /* 0x0000000c0b00720c */ /* 0x000fe20003f86270 */
[----:B------:R-:W-:Y:S01]  /*1020*/  IMAD.IADD R5, R172, 0x1, R31 ;  /* 0x00000001ac057824 */ /* 0x000fe200078e021f */
[----:B------:R2:W-:Y:S01]  /*1030*/  STL [R1+0x1c], R31 ;  /* 0x00001c1f01007387 */ /* 0x0005e20000100800 */
[----:B------:R-:W-:Y:S01]  /*1040*/  SHF.R.S32.HI R125, RZ, 0x5, R126 ;  /* 0x00000005ff7d7819 */ /* 0x000fe2000001147e */
[----:B-1----:R-:W-:Y:S01]  /*1050*/  IMAD.WIDE.U32 R2, R9, c[0x0][0x178], RZ ;  /* 0x00005e0009027a25 */ /* 0x002fe200078e00ff */
[----:B------:R-:W-:-:S03]  /*1060*/  IADD3 R51, R226, 0x40, RZ ;  /* 0x00000040e2337810 */ /* 0x000fc60007ffe0ff */
[----:B------:R-:W-:Y:S01]  /*1070*/  IMAD.IADD R3, R3, 0x1, R0 ;  /* 0x0000000103037824 */ /* 0x000fe200078e0200 */
[----:B------:R-:W-:Y:S01]  /*1080*/  SHF.R.S32.HI R0, RZ, 0x1f, R52 ;  /* 0x0000001fff007819 */ /* 0x000fe20000011434 */
[----:B------:R-:W-:-:S03]  /*1090*/  @P3 IMAD.HI.U32 R8, R5, c[0x0][0x2c8], RZ ;  /* 0x0000b20005083a27 */ /* 0x000fc600078e00ff */
[----:B------:R-:W-:Y:S01]  /*10a0*/  SEL R7, R0, RZ, !P2 ;  /* 0x000000ff00077207 */ /* 0x000fe20005000000 */
[----:B------:R-:W-:-:S04]  /*10b0*/  IMAD.WIDE.U32 R2, R29, c[0x0][0x1b8], R2 ;  /* 0x00006e001d027a25 */ /* 0x000fc800078e0002 */
[----:B------:R-:W-:Y:S02]  /*10c0*/  IMAD.IADD R3, R3, 0x1, R6 ;  /* 0x0000000103037824 */ /* 0x000fe400078e0206 */
[----:B------:R-:W-:Y:S01]  /*10d0*/  IMAD.MOV.U32 R0, RZ, RZ, R5 ;  /* 0x000000ffff007224 */ /* 0x000fe200078e0005 */
[----:B------:R-:W-:Y:S01]  /*10e0*/  @P3 SHF.R.U32.HI R0, RZ, c[0x0][0x2cc], R8 ;  /* 0x0000b300ff003a19 */ /* 0x000fe20000011608 */
[----:B------:R-:W-:Y:S01]  /*10f0*/  IMAD R6, R7, c[0x0][0x1c0], RZ ;  /* 0x0000700007067a24 */ /* 0x000fe200078e02ff */
[----:B------:R-:W-:Y:S01]  /*1100*/  ISETP.GE.AND P3, PT, R51, c[0x0][0x198], PT ;  /* 0x0000660033007a0c */ /* 0x000fe20003f66270 */
[----:B------:R-:W-:-:S04]  /*1110*/  IMAD.WIDE.U32 R2, R4, c[0x0][0x1c0], R2 ;  /* 0x0000700004027a25 */ /* 0x000fc800078e0002 */
[----:B------:R-:W-:Y:S01]  /*1120*/  IMAD R7, R4, c[0x0][0x1c4], R6 ;  /* 0x0000710004077a24 */ /* 0x000fe200078e0206 */
[--C-:B------:R-:W-:Y:S01]  /*1130*/  SHF.R.S32.HI R6, RZ, 0x1f, R0.reuse ;  /* 0x0000001fff067819 */ /* 0x100fe20000011400 */
[----:B------:R-:W-:Y:S02]  /*1140*/  IMAD.MOV R4, RZ, RZ, -R0 ;  /* 0x000000ffff047224 */ /* 0x000fe400078e0a00 */
[----:B------:R-:W-:Y:S02]  /*1150*/  IMAD.IADD R3, R3, 0x1, R7 ;  /* 0x0000000103037824 */ /* 0x000fe400078e0207 */
[----:B------:R-:W-:Y:S02]  /*1160*/  IMAD R6, R6, c[0x0][0x1b0], RZ ;  /* 0x00006c0006067a24 */ /* 0x000fe400078e02ff */
[----:B------:R-:W-:Y:S01]  /*1170*/  IMAD R4, R4, c[0x0][0x2c4], R5 ;  /* 0x0000b10004047a24 */ /* 0x000fe200078e0205 */
[----:B------:R-:W-:Y:S01]  /*1180*/  LOP3.LUT R5, R20, 0xfffffff0, RZ, 0xc0, !PT ;  /* 0xfffffff014057812 */ /* 0x000fe200078ec0ff */
[----:B------:R-:W-:-:S02]  /*1190*/  IMAD R6, R0, c[0x0][0x1b4], R6 ;  /* 0x00006d0000067a24 */ /* 0x000fc400078e0206 */
[----:B------:R-:W-:Y:S01]  /*11a0*/  IMAD.WIDE.U32 R2, R0, c[0x0][0x1b0], R2 ;  /* 0x00006c0000027a25 */ /* 0x000fe200078e0002 */
[----:B------:R-:W-:-:S03]  /*11b0*/  SHF.R.S32.HI R0, RZ, 0x1f, R4 ;  /* 0x0000001fff007819 */ /* 0x000fc60000011404 */
[----:B------:R-:W-:Y:S02]  /*11c0*/  IMAD.IADD R16, R48, 0x1, -R5 ;  /* 0x0000000130107824 */ /* 0x000fe400078e0a05 */
[----:B------:R-:W-:Y:S02]  /*11d0*/  IMAD R0, R0, c[0x0][0x1a8], RZ ;  /* 0x00006a0000007a24 */ /* 0x000fe400078e02ff */
[----:B------:R-:W-:Y:S01]  /*11e0*/  IMAD.SHL.U32 R5, R19, 0x40, RZ ;  /* 0x0000004013057824 */ /* 0x000fe200078e00ff */
[----:B------:R-:W-:Y:S01]  /*11f0*/  LEA.HI R17, R16, R16, RZ, 0x1 ;  /* 0x0000001010117211 */ /* 0x000fe200078f08ff */
[----:B------:R-:W-:Y:S02]  /*1200*/  IMAD.IADD R3, R3, 0x1, R6 ;  /* 0x0000000103037824 */ /* 0x000fe400078e0206 */
[C---:B------:R-:W-:Y:S01]  /*1210*/  IMAD R6, R4.reuse, c[0x0][0x1ac], R0 ;  /* 0x00006b0004067a24 */ /* 0x040fe200078e0200 */
[----:B------:R-:W-:Y:S01]  /*1220*/  LOP3.LUT R0, R5, 0xc0, RZ, 0xc0, !PT ;  /* 0x000000c005007812 */ /* 0x000fe200078ec0ff */
[----:B------:R-:W-:Y:S01]  /*1230*/  IMAD.WIDE.U32 R2, R4, c[0x0][0x1a8], R2 ;  /* 0x00006a0004027a25 */ /* 0x000fe200078e0002 */
[----:B------:R-:W-:-:S02]  /*1240*/  SHF.R.S32.HI R5, RZ, 0x1, R17 ;  /* 0x00000001ff057819 */ /* 0x000fc40000011411 */
[----:B------:R-:W-:Y:S01]  /*1250*/  SHF.R.S32.HI R4, RZ, 0x1f, R17 ;  /* 0x0000001fff047819 */ /* 0x000fe20000011411 */
[----:B------:R-:W-:Y:S01]  /*1260*/  IMAD.IADD R6, R3, 0x1, R6 ;  /* 0x0000000103067824 */ /* 0x000fe200078e0206 */
[----:B------:R-:W-:Y:S02]  /*1270*/  SHF.R.U32.HI R7, RZ, 0x3, R0 ;  /* 0x00000003ff077819 */ /* 0x000fe40000011600 */
[----:B------:R-:W-:Y:S02]  /*1280*/  LOP3.LUT R0, R0, 0x18, R226, 0xf8, !PT ;  /* 0x0000001800007812 */ /* 0x000fe400078ef8e2 */
[----:B------:R-:W-:Y:S02]  /*1290*/  LEA.HI R3, R4, R5, RZ, 0x2 ;  /* 0x0000000504037211 */ /* 0x000fe400078f10ff */
[----:B------:R-:W-:Y:S02]  /*12a0*/  LEA R14, P0, R2, c[0x0][0x160], 0x1 ;  /* 0x00005800020e7a11 */ /* 0x000fe400078008ff */
[----:B------:R-:W-:-:S02]  /*12b0*/  LOP3.LUT R4, R0, R7, RZ, 0x3c, !PT ;  /* 0x0000000700047212 */ /* 0x000fc400078e3cff */
[----:B------:R-:W-:Y:S02]  /*12c0*/  LOP3.LUT R0, R3, 0xfffffffc, RZ, 0xc0, !PT ;  /* 0xfffffffc03007812 */ /* 0x000fe400078ec0ff */
[----:B------:R-:W-:Y:S02]  /*12d0*/  LEA.HI.X R13, R2, c[0x0][0x164], R6, 0x1, P0 ;  /* 0x00005900020d7a11 */ /* 0x000fe400000f0c06 */
[----:B------:R-:W-:Y:S01]  /*12e0*/  LEA.HI R6, R22, R22, RZ, 0x1 ;  /* 0x0000001616067211 */ /* 0x000fe200078f08ff */
[----:B------:R-:W-:Y:S01]  /*12f0*/  IMAD.IADD R18, R5, 0x1, -R0 ;  /* 0x0000000105127824 */ /* 0x000fe200078e0a00 */
[----:B------:R2:W1:Y:S01]  /*1300*/  SHFL.IDX PT, R2, R14, RZ, 0x1c1f ;  /* 0x001c1fff0e027589 */ /* 0x00046200000e0000 */
[----:B------:R-:W-:Y:S01]  /*1310*/  IMAD.MOV.U32 R5, RZ, RZ, 0x10 ;  /* 0x00000010ff057424 */ /* 0x000fe200078e00ff */
[----:B------:R-:W-:Y:S02]  /*1320*/  LOP3.LUT R0, R6, 0x7fffffe, RZ, 0xc0, !PT ;  /* 0x07fffffe06007812 */ /* 0x000fe400078ec0ff */
[----:B------:R-:W-:Y:S01]  /*1330*/  LOP3.LUT P0, RZ, R18, 0x2, RZ, 0xc0, !PT ;  /* 0x0000000212ff7812 */ /* 0x000fe2000780c0ff */
[----:B------:R2:W3:Y:S02]  /*1340*/  SHFL.IDX PT, R3, R13, RZ, 0x1c1f ;  /* 0x001c1fff0d037589 */ /* 0x0004e400000e0000 */
[----:B------:R-:W-:-:S04]  /*1350*/  IMAD.IADD R0, R22, 0x1, -R0 ;  /* 0x0000000116007824 */ /* 0x000fc800078e0a00 */
[----:B------:R-:W-:-:S04]  /*1360*/  IMAD R0, R125, 0x8, R0 ;  /* 0x000000087d007824 */ /* 0x000fc800078e0200 */
[----:B------:R-:W-:Y:S01]  /*1370*/  IMAD.U32 R222, R0, 0x20, R4 ;  /* 0x0000002000de7824 */ /* 0x000fe200078e0004 */
[----:B------:R-:W-:Y:S01]  /*1380*/  SEL R4, R5, 0xfffffff0, !P0 ;  /* 0xfffffff005047807 */ /* 0x000fe20004000000 */
[----:B------:R-:W-:Y:S01]  /*1390*/  @!P1 IMAD.MOV.U32 R15, RZ, RZ, R52 ;  /* 0x000000ffff0f9224 */ /* 0x000fe200078e0034 */
[C---:B------:R-:W-:Y:S02]  /*13a0*/  IADD3 R52, R226.reuse, 0x20, RZ ;  /* 0x00000020e2347810 */ /* 0x040fe40007ffe0ff */
[----:B------:R-:W-:Y:S02]  /*13b0*/  ISETP.GE.AND P1, PT, R226, c[0x0][0x198], PT ;  /* 0x00006600e2007a0c */ /* 0x000fe40003f26270 */
[----:B------:R-:W-:Y:S01]  /*13c0*/  ISETP.GE.AND P2, PT, R52, c[0x0][0x198], PT ;  /* 0x0000660034007a0c */ /* 0x000fe20003f46270 */
[----:B------:R-:W-:Y:S07]  /*13d0*/  @P4 BRA `(.L_x_283) ;  /* 0x000000e000004947 */ /* 0x000fee0003800000 */
[----:B-123--:R-:W-:Y:S01]  /*13e0*/  SHF.R.S32.HI R5, RZ, 0x1f, R52 ;  /* 0x0000001fff057819 */ /* 0x00efe20000011434 */
[----:B------:R-:W-:Y:S01]  /*13f0*/  IMAD.WIDE R8, R226, 0x2, R2 ;  /* 0x00000002e2087825 */ /* 0x000fe200078e0202 */
[----:B------:R-:W-:-:S02]  /*1400*/  SHF.R.S32.HI R0, RZ, 0x1f, R51 ;  /* 0x0000001fff007819 */ /* 0x000fc40000011433 */
[----:B------:R-:W-:Y:S02]  /*1410*/  LEA.HI R5, R5, R52, RZ, 0x3 ;  /* 0x0000003405057211 */ /* 0x000fe400078f18ff */
[----:B------:R-:W-:Y:S02]  /*1420*/  LEA.HI R0, R0, R51, RZ, 0x3 ;  /* 0x0000003300007211 */ /* 0x000fe400078f18ff */
        /* <DEDUP_REMOVED lines=9> */
.L_x_283:
[----:B-123--:R-:W-:Y:S05]  /*14c0*/  BSYNC B0 ;  /* 0x0000000000007941 */ /* 0x00efea0003800000 */
.L_x_282:
        /* <DEDUP_REMOVED lines=20> */
.L_x_285:
[----:B------:R-:W-:Y:S05]  /*1610*/  BSYNC B0 ;  /* 0x0000000000007941 */ /* 0x000fea0003800000 */
.L_x_284:
        /* <DEDUP_REMOVED lines=20> */
.L_x_287:
[----:B------:R-:W-:Y:S05]  /*1760*/  BSYNC B0 ;  /* 0x0000000000007941 */ /* 0x000fea0003800000 */
.L_x_286:
[----:B---3--:R-:W-:Y:S01]  /*1770*/  SHFL.IDX PT, R2, R14, 0x3, 0x1c1f ;  /* 0x007c1f000e027f89 */ /* 0x008fe200000e0000 */
[----:B------:R-:W-:Y:S01]  /*1780*/  IADD3 R0, R11, 0x60, RZ ;  /* 0x000000600b007810 */ /* 0x000fe20007ffe0ff */
[----:B------:R-:W-:Y:S01]  /*1790*/  IMAD.MOV.U32 R5, RZ, RZ, c[0x0][0x2b8] ;  /* 0x0000ae00ff057624 */ /* 0x000fe200078e00ff */
[----:B------:R-:W-:Y:S01]  /*17a0*/  SHF.R.S32.HI R9, RZ, 0x1f, R51 ;  /* 0x0000001fff097819 */ /* 0x000fe20000011433 */
[----:B----4-:R3:W4:Y:S01]  /*17b0*/  SHFL.IDX PT, R3, R13, 0x3, 0x1c1f ;  /* 0x007c1f000d037f89 */ /* 0x01072200000e0000 */
[----:B------:R-:W-:Y:S01]  /*17c0*/  ISETP.GE.AND P0, PT, R0, R12, PT ;  /* 0x0000000c0000720c */ /* 0x000fe20003f06270 */
[----:B------:R-:W-:Y:S01]  /*17d0*/  IMAD.MOV.U32 R40, RZ, RZ, 0x30 ;  /* 0x00000030ff287424 */ /* 0x000fe200078e00ff */
[----:B------:R-:W-:Y:S01]  /*17e0*/  ISETP.NE.AND P4, PT, R5, 0x1, PT ;  /* 0x000000010500780c */ /* 0x000fe20003f85270 */
[----:B------:R-:W-:Y:S01]  /*17f0*/  IMAD.SHL.U32 R222, R222, 0x2, RZ ;  /* 0x00000002dede7824 */ /* 0x000fe200078e00ff */
[----:B------:R-:W-:Y:S01]  /*1800*/  SHF.R.S32.HI R5, RZ, 0x1f, R52 ;  /* 0x0000001fff057819 */ /* 0x000fe20000011434 */
[----:B------:R-:W-:Y:S01]  /*1810*/  IMAD R43, R224, R40, -0x30 ;  /* 0xffffffd0e02b7424 */ /* 0x000fe200078e0228 */
[----:B-----5:R-:W-:Y:S01]  /*1820*/  SHF.R.S32.HI R8, RZ, 0x1f, R15 ;  /* 0x0000001fff087819 */ /* 0x020fe2000001140f */
[----:B------:R-:W-:Y:S01]  /*1830*/  IMAD.MOV.U32 R223, RZ, RZ, RZ ;  /* 0x000000ffffdf7224 */ /* 0x000fe200078e00ff */
[----:B------:R-:W-:Y:S01]  /*1840*/  LEA.HI R5, R5, R52, RZ, 0x3 ;  /* 0x0000003405057211 */ /* 0x000fe200078f18ff */
[----:B------:R-:W-:Y:S01]  /*1850*/  IMAD.IADD R0, R31, 0x1, R43 ;  /* 0x000000011f007824 */ /* 0x000fe200078e022b */
[----:B------:R-:W-:-:S02]  /*1860*/  LEA.HI R9, R9, R51, RZ, 0x3 ;  /* 0x0000003309097211 */ /* 0x000fc400078f18ff */
[----:B------:R-:W-:Y:S01]  /*1870*/  LOP3.LUT R50, R5, 0xfffffff8, RZ, 0xc0, !PT ;  /* 0xfffffff805327812 */ /* 0x000fe200078ec0ff */
[----:B-123--:R-:W-:-:S04]  /*1880*/  IMAD.WIDE.U32 R12, R15, c[0x0][0x2b0], RZ ;  /* 0x0000ac000f0c7a25 */ /* 0x00efc800078e00ff */
[----:B----4-:R-:W-:Y:S01]  /*1890*/  @!P0 IMAD.WIDE R6, R226, 0x2, R2 ;  /* 0x00000002e2068825 */ /* 0x010fe200078e0202 */
[----:B------:R-:W-:Y:S04]  /*18a0*/  STL.64 [R1+0x30], R12 ;  /* 0x0000300c01007387 */ /* 0x000fe80000100a00 */
[----:B------:R-:W-:Y:S01]  /*18b0*/  @!PT LDS RZ, [RZ] ;  /* 0x00000000fffff984 */ /* 0x000fe20000000800 */
[----:B------:R1:W-:Y:S01]  /*18c0*/  @!P0 LDGSTS.E.BYPASS.LTC128B.128 [R222+0x7880], [R6.64], !P1 ;  /* 0x0788000006de8fae */ /* 0x0003e2000c901d46 */
[----:B------:R-:W-:-:S04]  /*18d0*/  ISETP.GE.AND P1, PT, R0, R229, PT ;  /* 0x000000e50000720c */ /* 0x000fc80003f26270 */
[----:B------:R-:W-:Y:S01]  /*18e0*/  ISETP.GT.OR P1, PT, R31, 0x2f, P1 ;  /* 0x0000002f1f00780c */ /* 0x000fe20000f24670 */
[----:B-1----:R-:W-:Y:S02]  /*18f0*/  IMAD R6, R8, c[0x0][0x2b0], RZ ;  /* 0x0000ac0008067a24 */ /* 0x002fe400078e02ff */
[----:B------:R-:W-:Y:S01]  /*1900*/  IMAD.IADD R8, R0, 0x1, R49 ;  /* 0x0000000100087824 */ /* 0x000fe200078e0231 */
[----:B------:R-:W-:Y:S01]  /*1910*/  LOP3.LUT R49, R9, 0xfffffff8, RZ, 0xc0, !PT ;  /* 0xfffffff809317812 */ /* 0x000fe200078ec0ff */
[----:B------:R-:W-:Y:S02]  /*1920*/  IMAD R10, R15, c[0x0][0x2b4], R6 ;  /* 0x0000ad000f0a7a24 */ /* 0x000fe400078e0206 */
[----:B------:R-:W-:-:S04]  /*1930*/  @!P0 IMAD.WIDE R6, R50, 0x2, R2 ;  /* 0x0000000232068825 */ /* 0x000fc800078e0202 */
[----:B------:R-:W-:Y:S01]  /*1940*/  @!P0 IMAD.WIDE R2, R49, 0x2, R2 ;  /* 0x0000000231028825 */ /* 0x000fe200078e0202 */
[----:B------:R1:W-:Y:S03]  /*1950*/  @!P0 LDGSTS.E.BYPASS.LTC128B.128 [R222+0x9880], [R6.64], !P2 ;  /* 0x0988000006de8fae */ /* 0x0003e6000d101d46 */
[----:B------:R-:W-:Y:S01]  /*1960*/  @P4 IMAD.HI.U32 R5, R8, c[0x0][0x2bc], RZ ;  /* 0x0000af0008054a27 */ /* 0x000fe200078e00ff */
[----:B------:R2:W-:Y:S03]  /*1970*/  @!P0 LDGSTS.E.BYPASS.LTC128B.128 [R222+0xb880], [R2.64], !P3 ;  /* 0x0b88000002de8fae */ /* 0x0005e6000d901d46 */
[----:B------:R-:W-:Y:S01]  /*1980*/  IMAD.MOV.U32 R0, RZ, RZ, R8 ;  /* 0x000000ffff007224 */ /* 0x000fe200078e0008 */
[----:B------:R-:W0:Y:S01]  /*1990*/  LDGDEPBAR ;  /* 0x00000000000079af */ /* 0x000e220000000000 */
[----:B------:R-:W-:Y:S01]  /*19a0*/  @P4 SHF.R.U32.HI R0, RZ, c[0x0][0x2c0], R5 ;  /* 0x0000b000ff004a19 */ /* 0x000fe20000011605 */
[----:B------:R-:W-:-:S03]  /*19b0*/  IMAD.IADD R11, R13, 0x1, R10 ;  /* 0x000000010d0b7824 */ /* 0x000fc600078e020a */
[C---:B------:R-:W-:Y:S02]  /*19c0*/  @!P1 IADD3 R5, P2, R0.reuse, R12, RZ ;  /* 0x0000000c00059210 */ /* 0x040fe40007f5e0ff */
[----:B------:R3:W-:Y:S02]  /*19d0*/  STL [R1+0x38], R11 ;  /* 0x0000380b01007387 */ /* 0x0007e40000100800 */
[----:B-1----:R-:W-:Y:S02]  /*19e0*/  @!P1 LEA.HI.X.SX32 R7, R0, R11, 0x1, P2 ;  /* 0x0000000b00079211 */ /* 0x002fe400010f0eff */
[----:B------:R-:W-:-:S04]  /*19f0*/  @!P1 LEA R6, P2, R5, c[0x0][0x2a0], 0x2 ;  /* 0x0000a80005069a11 */ /* 0x000fc800078410ff */
[----:B------:R-:W-:Y:S01]  /*1a00*/  @!P1 LEA.HI.X R7, R5, c[0x0][0x2a4], R7, 0x2, P2 ;  /* 0x0000a90005079a11 */ /* 0x000fe200010f1407 */
[----:B------:R-:W-:Y:S06]  /*1a10*/  BAR.SYNC.DEFER_BLOCKING 0x0 ;  /* 0x0000000000007b1d */ /* 0x000fec0000010000 */
[----:B------:R-:W4:Y:S01]  /*1a20*/  @!P1 LDG.E R223, [R6.64] ;  /* 0x0000000606df9981 */ /* 0x000f22000c1e1900 */
[----:B------:R-:W-:Y:S01]  /*1a30*/  IMAD.MOV R0, RZ, RZ, -R0 ;  /* 0x000000ffff007224 */ /* 0x000fe200078e0a00 */
[----:B------:R-:W-:Y:S01]  /*1a40*/  ISETP.GE.AND P6, PT, R226, c[0x0][0x1d4], PT ;  /* 0x00007500e2007a0c */ /* 0x000fe20003fc6270 */
[----:B---3--:R-:W-:Y:S01]  /*1a50*/  IMAD.WIDE.U32 R10, R29, c[0x0][0x1e8], RZ ;  /* 0x00007a001d0a7a25 */ /* 0x008fe200078e00ff */
[----:B------:R-:W-:Y:S01]  /*1a60*/  ISETP.GE.AND P5, PT, R52, c[0x0][0x1d4], PT ;  /* 0x0000750034007a0c */ /* 0x000fe20003fa6270 */
[----:B------:R-:W-:Y:S01]  /*1a70*/  BSSY B0, `(.L_x_288) ;  /* 0x00000ac000007945 */ /* 0x000fe20003800000 */
[----:B------:R-:W-:Y:S01]  /*1a80*/  ISETP.GE.AND P4, PT, R51, c[0x0][0x1d4], PT ;  /* 0x0000750033007a0c */ /* 0x000fe20003f86270 */
[----:B------:R-:W-:Y:S01]  /*1a90*/  IMAD R225, R0, c[0x0][0x2b8], R8 ;  /* 0x0000ae0000e17a24 */ /* 0x000fe200078e0208 */
[----:B------:R-:W-:Y:S01]  /*1aa0*/  ISETP.GE.AND P3, PT, R226, c[0x0][0x1d4], PT ;  /* 0x00007500e2007a0c */ /* 0x000fe20003f66270 */
[----:B------:R-:W-:Y:S01]  /*1ab0*/  IMAD R40, R224, -0x30, R40 ;  /* 0xffffffd0e0287824 */ /* 0x000fe200078e0228 */
[----:B------:R-:W-:Y:S01]  /*1ac0*/  ISETP.GE.AND P2, PT, R52, c[0x0][0x1d4], PT ;  /* 0x0000750034007a0c */ /* 0x000fe20003f46270 */
[----:B--2---:R-:W-:Y:S01]  /*1ad0*/  IMAD.WIDE.U32 R2, R225, c[0x0][0x1e0], RZ ;  /* 0x00007800e1027a25 */ /* 0x004fe200078e00ff */
[----:B------:R-:W-:-:S02]  /*1ae0*/  SHF.R.S32.HI R12, RZ, 0x1f, R225 ;  /* 0x0000001fff0c7819 */ /* 0x000fc400000114e1 */
[----:B------:R-:W-:Y:S01]  /*1af0*/  ISETP.GE.AND P1, PT, R51, c[0x0][0x1d4], PT ;  /* 0x0000750033007a0c */ /* 0x000fe20003f26270 */
[----:B------:R-:W-:Y:S01]  /*1b00*/  IMAD.IADD R42, R229, 0x1, R40 ;  /* 0x00000001e52a7824 */ /* 0x000fe200078e0228 */
[----:B------:R-:W-:Y:S01]  /*1b10*/  IADD3 R124, R224, -0x1, RZ ;  /* 0xffffffffe07c7810 */ /* 0x000fe20007ffe0ff */
[----:B------:R-:W-:Y:S02]  /*1b20*/  IMAD R0, R12, c[0x0][0x1e0], RZ ;  /* 0x000078000c007a24 */ /* 0x000fe400078e02ff */
[----:B------:R-:W-:-:S04]  /*1b30*/  IMAD.WIDE.U32 R14, R29, c[0x0][0x210], RZ ;  /* 0x000084001d0e7a25 */ /* 0x000fc800078e00ff */
[----:B------:R-:W-:-:S04]  /*1b40*/  IMAD R0, R225, c[0x0][0x1e4], R0 ;  /* 0x00007900e1007a24 */ /* 0x000fc800078e0200 */
[----:B------:R-:W-:Y:S02]  /*1b50*/  IMAD.IADD R3, R3, 0x1, R0 ;  /* 0x0000000103037824 */ /* 0x000fe400078e0200 */
[----:B------:R-:W-:-:S04]  /*1b60*/  IMAD R0, R61, c[0x0][0x1e8], RZ ;  /* 0x00007a003d007a24 */ /* 0x000fc800078e02ff */
[----:B------:R-:W-:-:S04]  /*1b70*/  IMAD R0, R29, c[0x0][0x1ec], R0 ;  /* 0x00007b001d007a24 */ /* 0x000fc800078e0200 */
[----:B------:R-:W-:Y:S01]  /*1b80*/  IMAD.IADD R9, R11, 0x1, R0 ;  /* 0x000000010b097824 */ /* 0x000fe200078e0200 */
[----:B----4-:R-:W-:Y:S01]  /*1b90*/  SHF.R.S32.HI R13, RZ, 0x1f, R223 ;  /* 0x0000001fff0d7819 */ /* 0x010fe200000114df */
[----:B------:R-:W-:-:S04]  /*1ba0*/  IMAD.WIDE.U32 R2, R223, c[0x0][0x1f0], R2 ;  /* 0x00007c00df027a25 */ /* 0x000fc800078e0002 */
[----:B------:R-:W-:Y:S01]  /*1bb0*/  IMAD R5, R13, c[0x0][0x1f0], RZ ;  /* 0x00007c000d057a24 */ /* 0x000fe200078e02ff */
[----:B------:R-:W-:-:S03]  /*1bc0*/  IADD3 R0, P0, R10, R2, RZ ;  /* 0x000000020a007210 */ /* 0x000fc60007f1e0ff */
[----:B------:R-:W-:-:S05]  /*1bd0*/  IMAD R5, R223, c[0x0][0x1f4], R5 ;  /* 0x00007d00df057a24 */ /* 0x000fca00078e0205 */
[----:B------:R-:W-:Y:S02]  /*1be0*/  IADD3.X R2, R9, R3, R5, P0, !PT ;  /* 0x0000000309027210 */ /* 0x000fe400007fe405 */
[----:B------:R-:W-:Y:S02]  /*1bf0*/  LEA R6, P0, R0, c[0x0][0x1c8], 0x1 ;  /* 0x0000720000067a11 */ /* 0x000fe400078008ff */
[----:B------:R-:W-:Y:S02]  /*1c00*/  IMNMX R5, R42, 0x30, PT ;  /* 0x000000302a057817 */ /* 0x000fe40003800200 */
[----:B------:R-:W-:Y:S02]  /*1c10*/  LEA.HI.X R0, R0, c[0x0][0x1cc], R2, 0x1, P0 ;  /* 0x0000730000007a11 */ /* 0x000fe400000f0c02 */
[----:B------:R-:W-:Y:S01]  /*1c20*/  SHFL.IDX PT, R2, R6, RZ, 0x1c1f ;  /* 0x001c1fff06027589 */ /* 0x000fe200000e0000 */
[----:B------:R-:W-:-:S03]  /*1c30*/  IMAD.IADD R5, R5, 0x1, -R22 ;  /* 0x0000000105057824 */ /* 0x000fc600078e0a16 */
[----:B------:R-:W1:Y:S02]  /*1c40*/  SHFL.IDX PT, R3, R0, RZ, 0x1c1f ;  /* 0x001c1fff00037589 */ /* 0x000e6400000e0000 */
[----:B------:R-:W-:Y:S02]  /*1c50*/  ISETP.GE.AND P0, PT, R5, 0x1, PT ;  /* 0x000000010500780c */ /* 0x000fe40003f06270 */
[----:B------:R-:W-:Y:S04]  /*1c60*/  SHFL.IDX PT, R6, R6, 0x1, 0x1c1f ;  /* 0x003c1f0006067f89 */ /* 0x000fe800000e0000 */
[----:B------:R2:W3:Y:S07]  /*1c70*/  SHFL.IDX PT, R7, R0, 0x1, 0x1c1f ;  /* 0x003c1f0000077f89 */ /* 0x0004ee00000e0000 */
[----:B-1----:R-:W-:-:S04]  /*1c80*/  @P0 IMAD.WIDE R10, R226, 0x2, R2 ;  /* 0x00000002e20a0825 */ /* 0x002fc800078e0202 */
[--C-:B------:R-:W-:Y:S01]  /*1c90*/  @P0 IMAD.WIDE R8, R50, 0x2, R2.reuse ;  /* 0x0000000232080825 */ /* 0x100fe200078e0202 */
[----:B------:R3:W-:Y:S03]  /*1ca0*/  @P0 LDGSTS.E.BYPASS.LTC128B.128 [R222+0x3c80], [R10.64], !P6 ;  /* 0x03c800000ade0fae */ /* 0x0007e6000f101d46 */
[----:B------:R-:W-:Y:S01]  /*1cb0*/  @P0 IMAD.WIDE R2, R49, 0x2, R2 ;  /* 0x0000000231020825 */ /* 0x000fe200078e0202 */
[----:B------:R1:W-:Y:S03]  /*1cc0*/  @P0 LDGSTS.E.BYPASS.LTC128B.128 [R222+0x4880], [R8.64], !P5 ;  /* 0x0488000008de0fae */ /* 0x0003e6000e901d46 */
[----:B--2---:R-:W-:Y:S01]  /*1cd0*/  IMAD R0, R12, c[0x0][0x208], RZ ;  /* 0x000082000c007a24 */ /* 0x004fe200078e02ff */
[----:B------:R2:W-:Y:S01]  /*1ce0*/  @P0 LDGSTS.E.BYPASS.LTC128B.128 [R222+0x5480], [R2.64], !P4 ;  /* 0x0548000002de0fae */ /* 0x0005e2000e101d46 */
[----:B------:R-:W-:Y:S01]  /*1cf0*/  ISETP.GT.AND P0, PT, R5, 0x20, PT ;  /* 0x000000200500780c */ /* 0x000fe20003f04270 */
[----:B------:R-:W-:-:S02]  /*1d00*/  IMAD R5, R13, c[0x0][0x218], RZ ;  /* 0x000086000d057a24 */ /* 0x000fc400078e02ff */
[----:B------:R-:W-:Y:S02]  /*1d10*/  IMAD R0, R225, c[0x0][0x20c], R0 ;  /* 0x00008300e1007a24 */ /* 0x000fe400078e0200 */
[----:B------:R-:W-:-:S08]  /*1d20*/  IMAD R5, R223, c[0x0][0x21c], R5 ;  /* 0x00008700df057a24 */ /* 0x000fd000078e0205 */
[----:B---3--:R-:W-:-:S04]  /*1d30*/  @P0 IMAD.WIDE R10, R226, 0x2, R6 ;  /* 0x00000002e20a0825 */ /* 0x008fc800078e0206 */
[--C-:B-1----:R-:W-:Y:S01]  /*1d40*/  @P0 IMAD.WIDE R8, R50, 0x2, R6.reuse ;  /* 0x0000000232080825 */ /* 0x102fe200078e0206 */
[----:B------:R1:W-:Y:S03]  /*1d50*/  @P0 LDGSTS.E.BYPASS.LTC128B.128 [R222+0x4480], [R10.64], !P6 ;  /* 0x044800000ade0fae */ /* 0x0003e6000f101d46 */
[----:B------:R-:W-:Y:S01]  /*1d60*/  @P0 IMAD.WIDE R6, R49, 0x2, R6 ;  /* 0x0000000231060825 */ /* 0x000fe200078e0206 */
[----:B------:R3:W-:Y:S03]  /*1d70*/  @P0 LDGSTS.E.BYPASS.LTC128B.128 [R222+0x5080], [R8.64], !P5 ;  /* 0x0508000008de0fae */ /* 0x0007e6000e901d46 */
[----:B--2---:R-:W-:Y:S01]  /*1d80*/  IMAD.WIDE.U32 R2, R225, c[0x0][0x208], RZ ;  /* 0x00008200e1027a25 */ /* 0x004fe200078e00ff */
[----:B------:R2:W-:Y:S01]  /*1d90*/  @P0 LDGSTS.E.BYPASS.LTC128B.128 [R222+0x5c80], [R6.64], !P4 ;  /* 0x05c8000006de0fae */ /* 0x0005e2000e101d46 */
[----:B------:R-:W-:-:S02]  /*1da0*/  ISETP.GT.AND P4, PT, R31, 0x2f, PT ;  /* 0x0000002f1f00780c */ /* 0x000fc40003f84270 */
[----:B------:R-:W-:Y:S01]  /*1db0*/  IMAD.IADD R3, R3, 0x1, R0 ;  /* 0x0000000103037824 */ /* 0x000fe200078e0200 */
[----:B------:R-:W0:Y:S01]  /*1dc0*/  LDGDEPBAR ;  /* 0x00000000000079af */ /* 0x000e220000000000 */
[----:B------:R-:W-:Y:S02]  /*1dd0*/  IMAD R0, R61, c[0x0][0x210], RZ ;  /* 0x000084003d007a24 */ /* 0x000fe400078e02ff */
[----:B------:R-:W-:-:S04]  /*1de0*/  IMAD.WIDE.U32 R2, R223, c[0x0][0x218], R2 ;  /* 0x00008600df027a25 */ /* 0x000fc800078e0002 */
[----:B------:R-:W-:Y:S01]  /*1df0*/  IMAD R0, R29, c[0x0][0x214], R0 ;  /* 0x000085001d007a24 */ /* 0x000fe200078e0200 */
[----:B------:R-:W-:-:S03]  /*1e00*/  IADD3 R2, P0, R14, R2, RZ ;  /* 0x000000020e027210 */ /* 0x000fc60007f1e0ff */
[----:B-1----:R-:W-:Y:S01]  /*1e10*/  IMAD.IADD R11, R15, 0x1, R0 ;  /* 0x000000010f0b7824 */ /* 0x002fe200078e0200 */
[----:B------:R-:W-:Y:S02]  /*1e20*/  SHF.R.S32.HI R10, RZ, 0x4, R20 ;  /* 0x00000004ff0a7819 */ /* 0x000fe40000011414 */
[----:B---3--:R-:W-:Y:S02]  /*1e30*/  LOP3.LUT R8, R17, 0x7fffffe, RZ, 0xc0, !PT ;  /* 0x07fffffe11087812 */ /* 0x008fe400078ec0ff */
[----:B------:R-:W-:Y:S02]  /*1e40*/  IADD3.X R3, R11, R3, R5, P0, !PT ;  /* 0x000000030b037210 */ /* 0x000fe400007fe405 */
[----:B--2---:R-:W-:Y:S01]  /*1e50*/  LOP3.LUT R7, R21, 0xfffffff8, RZ, 0xc0, !PT ;  /* 0xfffffff815077812 */ /* 0x004fe200078ec0ff */
[----:B------:R-:W-:Y:S01]  /*1e60*/  IMAD.IADD R29, R16, 0x1, -R8 ;  /* 0x00000001101d7824 */ /* 0x000fe200078e0a08 */
[----:B------:R-:W-:Y:S01]  /*1e70*/  LEA.HI R6, R20, R10, RZ, 0x1 ;  /* 0x0000000a14067211 */ /* 0x000fe200078f08ff */
[----:B------:R-:W-:-:S04]  /*1e80*/  DEPBAR.LE SB0, 0x1 ;  /* 0x000080400000791a */ /* 0x000fc80000000000 */
[----:B------:R-:W-:Y:S01]  /*1e90*/  IMAD.IADD R7, R48, 0x1, -R7 ;  /* 0x0000000130077824 */ /* 0x000fe200078e0a07 */
[----:B------:R-:W-:Y:S01]  /*1ea0*/  LEA R30, P0, R2, c[0x0][0x1f8], 0x1 ;  /* 0x00007e00021e7a11 */ /* 0x000fe200078008ff */
[----:B------:R-:W-:-:S04]  /*1eb0*/  DEPBAR.LE SB0, 0x0 ;  /* 0x000080000000791a */ /* 0x000fc80000000000 */
[C---:B------:R-:W-:Y:S01]  /*1ec0*/  LEA.HI R0, R7.reuse, R7, RZ, 0x1 ;  /* 0x0000000707007211 */ /* 0x040fe200078f08ff */
[----:B------:R-:W-:Y:S01]  /*1ed0*/  SHFL.IDX PT, R24, R30, RZ, 0x1c1f ;  /* 0x001c1fff1e187589 */ /* 0x000fe200000e0000 */
[----:B------:R-:W-:Y:S02]  /*1ee0*/  SHF.R.S32.HI R9, RZ, 0x1f, R16 ;  /* 0x0000001fff097819 */ /* 0x000fe40000011410 */
[----:B------:R-:W-:Y:S02]  /*1ef0*/  LOP3.LUT R5, R0, 0x3fffffe, RZ, 0xc0, !PT ;  /* 0x03fffffe00057812 */ /* 0x000fe400078ec0ff */
[----:B------:R-:W-:Y:S02]  /*1f00*/  SHF.R.S32.HI R0, RZ, 0x1, R0 ;  /* 0x00000001ff007819 */ /* 0x000fe40000011400 */
[----:B------:R-:W-:Y:S01]  /*1f10*/  LOP3.LUT R6, R6, 0xfffffffe, RZ, 0xc0, !PT ;  /* 0xfffffffe06067812 */ /* 0x000fe200078ec0ff */
[----:B------:R-:W-:Y:S01]  /*1f20*/  IMAD.IADD R5, R7, 0x1, -R5 ;  /* 0x0000000107057824 */ /* 0x000fe200078e0a05 */
[----:B------:R-:W-:Y:S01]  /*1f30*/  LEA.HI.X R28, R2, c[0x0][0x1fc], R3, 0x1, P0 ;  /* 0x00007f00021c7a11 */ /* 0x000fe200000f0c03 */
[----:B------:R-:W-:Y:S01]  /*1f40*/  IMAD.SHL.U32 R2, R0, 0x40, RZ ;  /* 0x0000004000027824 */ /* 0x000fe200078e00ff */
[----:B------:R-:W-:Y:S01]  /*1f50*/  LEA.HI R9, R9, R16, RZ, 0x3 ;  /* 0x0000001009097211 */ /* 0x000fe200078f18ff */
[----:B------:R-:W-:Y:S01]  /*1f60*/  IMAD.SHL.U32 R3, R18, 0x40, RZ ;  /* 0x0000004012037824 */ /* 0x000fe200078e00ff */
[----:B------:R-:W-:Y:S01]  /*1f70*/  IADD3 R8, R10, -R6, RZ ;  /* 0x800000060a087210 */ /* 0x000fe20007ffe0ff */
[----:B------:R-:W-:Y:S01]  /*1f80*/  IMAD.SHL.U32 R10, R19, 0x8, RZ ;  /* 0x00000008130a7824 */ /* 0x000fe200078e00ff */
[----:B------:R-:W-:Y:S01]  /*1f90*/  BAR.SYNC.DEFER_BLOCKING 0x0 ;  /* 0x0000000000007b1d */ /* 0x000fe20000010000 */
[----:B------:R-:W-:Y:S01]  /*1fa0*/  LOP3.LUT P0, RZ, R0, 0x2, RZ, 0xc0, !PT ;  /* 0x0000000200ff7812 */ /* 0x000fe2000780c0ff */
[----:B------:R-:W-:Y:S01]  /*1fb0*/  IMAD.SHL.U32 R6, R9, 0x20, RZ ;  /* 0x0000002009067824 */ /* 0x000fe200078e00ff */
[----:B------:R-:W-:Y:S01]  /*1fc0*/  LOP3.LUT R0, R2, 0xc0, RZ, 0xc0, !PT ;  /* 0x000000c002007812 */ /* 0x000fe200078ec0ff */
[C---:B------:R-:W-:Y:S01]  /*1fd0*/  IMAD R7, R8.reuse, 0x8, R5 ;  /* 0x0000000808077824 */ /* 0x040fe200078e0205 */
[----:B------:R-:W-:Y:S01]  /*1fe0*/  LOP3.LUT R2, R3, 0xc0, RZ, 0xc0, !PT ;  /* 0x000000c003027812 */ /* 0x000fe200078ec0ff */
[----:B------:R-:W-:Y:S01]  /*1ff0*/  IMAD.SHL.U32 R5, R8, 0x8, RZ ;  /* 0x0000000808057824 */ /* 0x000fe200078e00ff */
[----:B------:R-:W-:Y:S01]  /*2000*/  LOP3.LUT R3, R0, 0x8, R10, 0xf8, !PT ;  /* 0x0000000800037812 */ /* 0x000fe200078ef80a */
[----:B------:R-:W1:Y:S01]  /*2010*/  SHFL.IDX PT, R25, R28, RZ, 0x1c1f ;  /* 0x001c1fff1c197589 */ /* 0x000e6200000e0000 */
[----:B------:R-:W-:-:S02]  /*2020*/  SHF.R.U32.HI R0, RZ, 0x3, R0 ;  /* 0x00000003ff007819 */ /* 0x000fc40000011600 */
[----:B------:R-:W-:Y:S02]  /*2030*/  LOP3.LUT R27, R6, 0xffffff00, RZ, 0xc0, !PT ;  /* 0xffffff00061b7812 */ /* 0x000fe400078ec0ff */
[----:B------:R-:W-:Y:S02]  /*2040*/  LOP3.LUT R0, R3, R0, RZ, 0x3c, !PT ;  /* 0x0000000003007212 */ /* 0x000fe400078e3cff */
[----:B------:R-:W-:Y:S02]  /*2050*/  LOP3.LUT R5, R2, 0x8, R5, 0xf8, !PT ;  /* 0x0000000802057812 */ /* 0x000fe400078ef805 */
[----:B------:R-:W-:Y:S01]  /*2060*/  SHF.R.U32.HI R3, RZ, 0x3, R2 ;  /* 0x00000003ff037819 */ /* 0x000fe20000011602 */
[----:B------:R-:W-:Y:S02]  /*2070*/  IMAD R2, R125, 0x200, R27 ;  /* 0x000002007d027824 */ /* 0x000fe400078e021b */
[----:B------:R-:W-:Y:S01]  /*2080*/  IMAD.U32 R0, R7, 0x20, R0 ;  /* 0x0000002007007824 */ /* 0x000fe200078e0000 */
[----:B------:R-:W-:Y:S01]  /*2090*/  LOP3.LUT R3, R5, R3, RZ, 0x3c, !PT ;  /* 0x0000000305037212 */ /* 0x000fe200078e3cff */
[----:B------:R-:W-:Y:S01]  /*20a0*/  IMAD.IADD R5, R42, 0x1, -R22 ;  /* 0x000000012a057824 */ /* 0x000fe200078e0a16 */
[----:B------:R-:W-:Y:S01]  /*20b0*/  LEA R2, R29, R2, 0x5 ;  /* 0x000000021d027211 */ /* 0x000fe200078e28ff */
[----:B------:R-:W-:-:S04]  /*20c0*/  IMAD.SHL.U32 R208, R0, 0x2, RZ ;  /* 0x0000000200d07824 */ /* 0x000fc800078e00ff */
[----:B------:R-:W-:Y:S01]  /*20d0*/  IMAD.IADD R0, R3, 0x1, R2 ;  /* 0x0000000103007824 */ /* 0x000fe200078e0202 */
[C---:B------:R-:W-:Y:S01]  /*20e0*/  IADD3 R2, R208.reuse, 0x3c80, RZ ;  /* 0x00003c80d0027810 */ /* 0x040fe20007ffe0ff */
[----:B------:R2:W3:Y:S01]  /*20f0*/  LDSM.16.M88.4 R44, [R208+0x3c80] ;  /* 0x003c8000d02c783b */ /* 0x0004e20000000200 */
[----:B------:R-:W-:Y:S01]  /*2100*/  IADD3 R213, R208, 0x3ca0, RZ ;  /* 0x00003ca0d0d57810 */ /* 0x000fe20007ffe0ff */
[----:B------:R-:W-:Y:S01]  /*2110*/  IMAD.SHL.U32 R211, R0, 0x2, RZ ;  /* 0x0000000200d37824 */ /* 0x000fe200078e00ff */
[----:B------:R-:W-:Y:S01]  /*2120*/  @P0 IADD3 R213, R2, -0x20, RZ ;  /* 0xffffffe002d50810 */ /* 0x000fe20007ffe0ff */
[----:B-1----:R-:W-:Y:S01]  /*2130*/  IMAD.WIDE R6, R226, 0x2, R24 ;  /* 0x00000002e2067825 */ /* 0x002fe200078e0218 */
[----:B------:R-:W-:Y:S01]  /*2140*/  ISETP.LT.OR P0, PT, R5, 0x1, P3 ;  /* 0x000000010500780c */ /* 0x000fe20001f01670 */
[----:B------:R2:W1:Y:S01]  /*2150*/  LDSM.16.M88.4 R36, [R208+0x4080] ;  /* 0x00408000d024783b */ /* 0x0004620000000200 */
[----:B------:R-:W-:Y:S01]  /*2160*/  SHF.R.S32.HI R2, RZ, 0x1f, R49 ;  /* 0x0000001fff027819 */ /* 0x000fe20000011431 */
[----:B------:R-:W-:Y:S01]  /*2170*/  IMAD R212, R4, 0x2, R211 ;  /* 0x0000000204d47824 */ /* 0x000fe200078e02d3 */
[----:B------:R-:W-:Y:S01]  /*2180*/  IADD3 R221, R213, 0x400, RZ ;  /* 0x00000400d5dd7810 */ /* 0x000fe20007ffe0ff */
[----:B------:R2:W4:Y:S01]  /*2190*/  LDSM.16.M88.4 R16, [R211+0x6080] ;  /* 0x00608000d310783b */ /* 0x0005220000000200 */
[----:B------:R-:W-:Y:S01]  /*21a0*/  IMAD R0, R29, 0x20, R27 ;  /* 0x000000201d007824 */ /* 0x000fe200078e021b */
[----:B------:R-:W-:-:S02]  /*21b0*/  IADD3 R220, R213, 0x800, RZ ;  /* 0x00000800d5dc7810 */ /* 0x000fc40007ffe0ff */
[----:B------:R2:W1:Y:S01]  /*21c0*/  LDSM.16.M88.4 R12, [R211+0x7080] ;  /* 0x00708000d30c783b */ /* 0x0004620000000200 */
[----:B------:R-:W-:Y:S01]  /*21d0*/  IMAD.IADD R0, R3, 0x1, R0 ;  /* 0x0000000103007824 */ /* 0x000fe200078e0200 */
[----:B------:R-:W-:Y:S02]  /*21e0*/  SHF.R.S32.HI R3, RZ, 0x1f, R50 ;  /* 0x0000001fff037819 */ /* 0x000fe40000011432 */
[----:B------:R2:W1:Y:S04]  /*21f0*/  LDSM.16.M88.4 R32, [R208+0x4480] ;  /* 0x00448000d020783b */ /* 0x0004680000000200 */
        /* <DEDUP_REMOVED lines=12> */
[----:B--2---:R-:W-:-:S05]  /*22c0*/  IMAD.WIDE R6, R50, 0x2, R24 ;  /* 0x0000000232067825 */ /* 0x004fca00078e0218 */
[----:B------:R2:W-:Y:S01]  /*22d0*/  LDGSTS.E.BYPASS.LTC128B.128 [R222+0x2480], [R6.64], !P0 ;  /* 0x0248000006de7fae */ /* 0x0005e2000c101d46 */
[----:B------:R-:W-:Y:S01]  /*22e0*/  ISETP.LT.OR P0, PT, R5, 0x1, P1 ;  /* 0x000000010500780c */ /* 0x000fe20000f01670 */
[----:B--2---:R-:W-:-:S12]  /*22f0*/  IMAD.WIDE R6, R49, 0x2, R24 ;  /* 0x0000000231067825 */ /* 0x004fd800078e0218 */
[----:B------:R2:W-:Y:S01]  /*2300*/  LDGSTS.E.BYPASS.LTC128B.128 [R222+0x3080], [R6.64], !P0 ;  /* 0x0308000006de7fae */ /* 0x0005e2000c101d46 */
[----:B------:R-:W-:Y:S02]  /*2310*/  ISETP.GT.AND P0, PT, R48, 0x3f, PT ;  /* 0x0000003f3000780c */ /* 0x000fe40003f04270 */
[----:B--2---:R-:W-:-:S11]  /*2320*/  SHF.R.S32.HI R6, RZ, 0x1f, R226 ;  /* 0x0000001fff067819 */ /* 0x004fd600000114e2 */
[----:B------:R-:W-:Y:S05]  /*2330*/  @P0 BRA `(.L_x_289) ;  /* 0x000001f000000947 */ /* 0x000fea0003800000 */
[----:B-1-34-:R-:W-:Y:S05]  /*2340*/  BRA.DIV ~URZ, `(.L_x_290) ;  /* 0x000132327f007947 */ /* 0x01afea000b800000 */
[----:B------:R1:W2:Y:S04]  /*2350*/  SHFL.IDX PT, R6, R28, 0x1, 0x1c1f ;  /* 0x003c1f001c067f89 */ /* 0x0002a800000e0000 */
[----:B------:R1:W3:Y:S02]  /*2360*/  SHFL.IDX PT, R2, R30, 0x1, 0x1c1f ;  /* 0x003c1f001e027f89 */ /* 0x0002e400000e0000 */
.L_x_384:
[----:B------:R-:W4:Y:S04]  /*2370*/  LDL R31, [R1+0x40] ;  /* 0x00004000011f7983 */ /* 0x000f280000100800 */
[----:B------:R-:W5:Y:S01]  /*2380*/  LDL R29, [R1+0x3c] ;  /* 0x00003c00011d7983 */ /* 0x000f620000100800 */
[C---:B------:R-:W-:Y:S02]  /*2390*/  IADD3 R3, R226.reuse, 0x20, RZ ;  /* 0x00000020e2037810 */ /* 0x040fe40007ffe0ff */
[----:B-1----:R-:W-:-:S02]  /*23a0*/  IADD3 R30, R226, 0x20, RZ ;  /* 0x00000020e21e7810 */ /* 0x002fc40007ffe0ff */
[----:B------:R-:W-:Y:S02]  /*23b0*/  SHF.R.S32.HI R3, RZ, 0x1f, R3 ;  /* 0x0000001fff037819 */ /* 0x000fe40000011403 */
[C---:B------:R-:W-:Y:S02]  /*23c0*/  IADD3 R7, R226.reuse, 0x40, RZ ;  /* 0x00000040e2077810 */ /* 0x040fe40007ffe0ff */
[----:B------:R-:W-:Y:S02]  /*23d0*/  LEA.HI R3, R3, R30, RZ, 0x3 ;  /* 0x0000001e03037211 */ /* 0x000fe400078f18ff */
[C---:B------:R-:W-:Y:S02]  /*23e0*/  IADD3 R28, R226.reuse, 0x40, RZ ;  /* 0x00000040e21c7810 */ /* 0x040fe40007ffe0ff */
[----:B------:R-:W-:Y:S02]  /*23f0*/  SHF.R.S32.HI R7, RZ, 0x1f, R7 ;  /* 0x0000001fff077819 */ /* 0x000fe40000011407 */
[----:B---3--:R-:W-:-:S02]  /*2400*/  LEA R26, P0, R226, R2, 0x1 ;  /* 0x00000002e21a7211 */ /* 0x008fc400078008ff */
[----:B------:R-:W-:Y:S02]  /*2410*/  SHF.R.S32.HI R24, RZ, 0x1f, R226 ;  /* 0x0000001fff187819 */ /* 0x000fe400000114e2 */
[----:B------:R-:W-:Y:S02]  /*2420*/  LOP3.LUT R3, R3, 0xfffffff8, RZ, 0xc0, !PT ;  /* 0xfffffff803037812 */ /* 0x000fe400078ec0ff */
[----:B------:R-:W-:Y:S02]  /*2430*/  LEA.HI R7, R7, R28, RZ, 0x3 ;  /* 0x0000001c07077211 */ /* 0x000fe400078f18ff */
[----:B--2---:R-:W-:Y:S02]  /*2440*/  LEA.HI.X R27, R226, R6, R24, 0x1, P0 ;  /* 0x00000006e21b7211 */ /* 0x004fe400000f0c18 */
[----:B------:R-:W-:Y:S02]  /*2450*/  LEA R24, P0, R3, R2, 0x1 ;  /* 0x0000000203187211 */ /* 0x000fe400078008ff */
[----:B------:R-:W-:-:S02]  /*2460*/  LOP3.LUT R7, R7, 0xfffffff8, RZ, 0xc0, !PT ;  /* 0xfffffff807077812 */ /* 0x000fc400078ec0ff */
        /* <DEDUP_REMOVED lines=12> */
.L_x_289:
[----:B-1-34-:R-:W-:Y:S05]  /*2530*/  BSYNC B0 ;  /* 0x0000000000007941 */ /* 0x01afea0003800000 */
.L_x_288:
        /* <DEDUP_REMOVED lines=19> */
[C---:B------:R-:W-:Y:S01]  /*2670*/  HMMA.16816.F32.BF16 R92, R16.reuse, R38, RZ ;  /* 0x00000026105c723c */ /* 0x040fe200000418ff */
[----:B------:R-:W-:Y:S07]  /*2680*/  LDSM.16.M88.4 R36, [R208+0x4880] ;  /* 0x00488000d024783b */ /* 0x000fee0000000200 */
[----:B------:R-:W-:Y:S01]  /*2690*/  HMMA.16816.F32.BF16 R100, R16, R34, RZ ;  /* 0x000000221064723c */ /* 0x000fe200000418ff */
[----:B------:R-:W-:Y:S04]  /*26a0*/  LDSM.16.M88.4 R32, [R208+0x4c80] ;  /* 0x004c8000d020783b */ /* 0x000fe80000000200 */
[----:B------:R-:W-:Y:S03]  /*26b0*/  LDSM.16.M88.4 R16, [R208+0x5080] ;  /* 0x00508000d010783b */ /* 0x000fe60000000200 */
[C---:B------:R-:W-:Y:S01]  /*26c0*/  HMMA.16816.F32.BF16 R116, R8.reuse, R64, R56 ;  /* 0x000000400874723c */ /* 0x040fe20000041838 */
[----:B------:R-:W-:Y:S07]  /*26d0*/  LDSM.16.M88.4 R56, [R213+0x1000] ;  /* 0x00100000d538783b */ /* 0x000fee0000000200 */
[C---:B------:R-:W-:Y:S08]  /*26e0*/  HMMA.16816.F32.BF16 R112, R8.reuse, R76, R48 ;  /* 0x0000004c0870723c */ /* 0x040ff00000041830 */
        /* <DEDUP_REMOVED lines=33> */
[----:B------:R-:W-:Y:S01]  /*2900*/  HMMA.16816.F32.BF16 R116, R24, R56, R112 ;  /* 0x000000381874723c */ /* 0x000fe20000041870 */
[----:B--2---:R-:W-:-:S07]  /*2910*/  ISETP.GT.AND P0, PT, R124, R250, PT ;  /* 0x000000fa7c00720c */ /* 0x004fce0003f04270 */
[C---:B----4-:R-:W-:Y:S08]  /*2920*/  HMMA.16816.F32.BF16 R72, R24.reuse, R60, R88 ;  /* 0x0000003c1848723c */ /* 0x050ff00000041858 */
[C---:B------:R-:W-:Y:S08]  /*2930*/  HMMA.16816.F32.BF16 R68, R24.reuse, R62, R104 ;  /* 0x0000003e1844723c */ /* 0x040ff00000041868 */
[C---:B------:R-:W-:Y:S08]  /*2940*/  HMMA.16816.F32.BF16 R112, R24.reuse, R58, R96 ;  /* 0x0000003a1870723c */ /* 0x040ff00000041860 */
[C---:B-----5:R-:W-:Y:S08]  /*2950*/  HMMA.16816.F32.BF16 R120, R24.reuse, R64, R108 ;  /* 0x000000401878723c */ /* 0x060ff0000004186c */
[----:B------:R-:W-:Y:S01]  /*2960*/  HMMA.16816.F32.BF16 R108, R24, R66, R84 ;  /* 0x00000042186c723c */ /* 0x000fe20000041854 */
[----:B------:R-:W-:Y:S07]  /*2970*/  LDSM.16.M88.4 R24, [R213+0x2000] ;  /* 0x00200000d518783b */ /* 0x000fee0000000200 */
[C---:B------:R-:W-:Y:S08]  /*2980*/  HMMA.16816.F32.BF16 R104, R28.reuse, R60, R80 ;  /* 0x0000003c1c68723c */ /* 0x040ff00000041850 */
[C---:B------:R-:W-:Y:S01]  /*2990*/  HMMA.16816.F32.BF16 R96, R28.reuse, R56, R36 ;  /* 0x000000381c60723c */ /* 0x040fe20000041824 */
[----:B------:R-:W-:Y:S07]  /*29a0*/  LDSM.16.M88.4 R36, [R213+0x1800] ;  /* 0x00180000d524783b */ /* 0x000fee0000000200 */
[C---:B------:R-:W-:Y:S08]  /*29b0*/  HMMA.16816.F32.BF16 R100, R28.reuse, R62, R76 ;  /* 0x0000003e1c64723c */ /* 0x040ff0000004184c */
        /* <DEDUP_REMOVED lines=8> */
[C---:B------:R-:W-:Y:S08]  /*2a40*/  HMMA.16816.F32.BF16 R76, R16.reuse, R54, R68 ;  /* 0x00000036104c723c */ /* 0x040ff00000041844 */
[C---:B------:R-:W-:Y:S08]  /*2a50*/  HMMA.16816.F32.BF16 R72, R16.reuse, R48, R116 ;  /* 0x000000301048723c */ /* 0x040ff00000041874 */
[C---:B------:R-:W-:Y:S08]  /*2a60*/  HMMA.16816.F32.BF16 R68, R16.reuse, R50, R112 ;  /* 0x000000321044723c */ /* 0x040ff00000041870 */
[C---:B------:R-:W-:Y:S08]  /*2a70*/  HMMA.16816.F32.BF16 R64, R16.reuse, R44, R120 ;  /* 0x0000002c1040723c */ /* 0x040ff00000041878 */
[----:B------:R-:W-:Y:S08]  /*2a80*/  HMMA.16816.F32.BF16 R60, R16, R46, R108 ;  /* 0x0000002e103c723c */ /* 0x000ff0000004186c */
[C---:B---3--:R-:W-:Y:S08]  /*2a90*/  HMMA.16816.F32.BF16 R56, R20.reuse, R52, R104 ;  /* 0x000000341438723c */ /* 0x048ff00000041868 */
[C---:B------:R-:W-:Y:S08]  /*2aa0*/  HMMA.16816.F32.BF16 R28, R20.reuse, R48, R96 ;  /* 0x00000030141c723c */ /* 0x040ff00000041860 */
[C---:B------:R-:W-:Y:S08]  /*2ab0*/  HMMA.16816.F32.BF16 R52, R20.reuse, R54, R100 ;  /* 0x000000361434723c */ /* 0x040ff00000041864 */
[C---:B------:R-:W-:Y:S08]  /*2ac0*/  HMMA.16816.F32.BF16 R48, R20.reuse, R50, R92 ;  /* 0x000000321430723c */ /* 0x040ff0000004185c */
[C---:B------:R-:W-:Y:S08]  /*2ad0*/  HMMA.16816.F32.BF16 R16, R20.reuse, R44, R88 ;  /* 0x0000002c1410723c */ /* 0x040ff00000041858 */
[----:B------:R-:W-:Y:S08]  /*2ae0*/  HMMA.16816.F32.BF16 R20, R20, R46, R84 ;  /* 0x0000002e1414723c */ /* 0x000ff00000041854 */
[C---:B--2---:R-:W-:Y:S08]  /*2af0*/  HMMA.16816.F32.BF16 R80, R8.reuse, R36, R80 ;  /* 0x000000240850723c */ /* 0x044ff00000041850 */
[----:B------:R-:W-:Y:S08]  /*2b00*/  HMMA.16816.F32.BF16 R76, R8, R38, R76 ;  /* 0x00000026084c723c */ /* 0x000ff0000004184c */
[C---:B----4-:R-:W-:Y:S08]  /*2b10*/  HMMA.16816.F32.BF16 R56, R12.reuse, R36, R56 ;  /* 0x000000240c38723c */ /* 0x050ff00000041838 */
[C---:B------:R-:W-:Y:S08]  /*2b20*/  HMMA.16816.F32.BF16 R52, R12.reuse, R38, R52 ;  /* 0x000000260c34723c */ /* 0x040ff00000041834 */
[-C--:B------:R-:W-:Y:S08]  /*2b30*/  HMMA.16816.F32.BF16 R44, R12, R32.reuse, R28 ;  /* 0x000000200c2c723c */ /* 0x080ff0000004181c */
[C---:B------:R-:W-:Y:S08]  /*2b40*/  HMMA.16816.F32.BF16 R72, R8.reuse, R32, R72 ;  /* 0x000000200848723c */ /* 0x040ff00000041848 */
[C---:B------:R-:W-:Y:S08]  /*2b50*/  HMMA.16816.F32.BF16 R68, R8.reuse, R34, R68 ;  /* 0x000000220844723c */ /* 0x040ff00000041844 */
[C---:B------:R-:W-:Y:S08]  /*2b60*/  HMMA.16816.F32.BF16 R64, R8.reuse, R24, R64 ;  /* 0x000000180840723c */ /* 0x040ff00000041840 */
[----:B------:R-:W-:Y:S08]  /*2b70*/  HMMA.16816.F32.BF16 R60, R8, R26, R60 ;  /* 0x0000001a083c723c */ /* 0x000ff0000004183c */
[C---:B------:R-:W-:Y:S08]  /*2b80*/  HMMA.16816.F32.BF16 R48, R12.reuse, R34, R48 ;  /* 0x000000220c30723c */ /* 0x040ff00000041830 */
[C---:B------:R-:W-:Y:S08]  /*2b90*/  HMMA.16816.F32.BF16 R36, R12.reuse, R24, R16 ;  /* 0x000000180c24723c */ /* 0x040ff00000041810 */
[----:B------:R-:W-:Y:S01]  /*2ba0*/  HMMA.16816.F32.BF16 R28, R12, R26, R20 ;  /* 0x0000001a0c1c723c */ /* 0x000fe20000041814 */
[----:B------:R-:W-:Y:S06]  /*2bb0*/  BAR.SYNC.DEFER_BLOCKING 0x0 ;  /* 0x0000000000007b1d */ /* 0x000fec0000010000 */
[----:B------:R-:W-:Y:S05]  /*2bc0*/  @!P0 BRA `(.L_x_291) ;  /* 0x0000065000008947 */ /* 0x000fea0003800000 */
[----:B------:R-:W2:Y:S04]  /*2bd0*/  LDL R3, [R1+0x28] ;  /* 0x0000280001037983 */ /* 0x000ea80000100800 */
[----:B------:R-:W3:Y:S04]  /*2be0*/  LDL.64 R128, [R1+0x30] ;  /* 0x0000300001807983 */ /* 0x000ee80000100a00 */
[----:B------:R-:W4:Y:S04]  /*2bf0*/  LDL R6, [R1+0x40] ;  /* 0x0000400001067983 */ /* 0x000f280000100800 */
[----:B------:R-:W5:Y:S04]  /*2c00*/  LDL R7, [R1+0x38] ;  /* 0x0000380001077983 */ /* 0x000f680000100800 */
[----:B------:R-:W1:Y:S04]  /*2c10*/  S2R R5, SR_TID.X ;  /* 0x0000000000057919 */ /* 0x000e680000002100 */
[----:B------:R-:W5:Y:S01]  /*2c20*/  LDL R127, [R1+0x3c] ;  /* 0x00003c00017f7983 */ /* 0x000f620000100800 */
[----:B-1----:R-:W-:-:S04]  /*2c30*/  SHF.R.S32.HI R2, RZ, 0x1f, R5 ;  /* 0x0000001fff027819 */ /* 0x002fc80000011405 */
[----:B------:R-:W-:Y:S01]  /*2c40*/  LEA.HI R2, R2, R5, RZ, 0x2 ;  /* 0x0000000502027211 */ /* 0x000fe200078f10ff */
[----:B------:R-:W-:-:S03]  /*2c50*/  IMAD.MOV.U32 R5, RZ, RZ, c[0x0][0x2b8] ;  /* 0x0000ae00ff057624 */ /* 0x000fc600078e00ff */
[----:B------:R-:W-:Y:S02]  /*2c60*/  SHF.R.S32.HI R2, RZ, 0x2, R2 ;  /* 0x00000002ff027819 */ /* 0x000fe40000011402 */
[----:B------:R-:W-:-:S03]  /*2c70*/  ISETP.NE.AND P2, PT, R5, 0x1, PT ;  /* 0x000000010500780c */ /* 0x000fc60003f45270 */
[----:B------:R-:W-:-:S05]  /*2c80*/  IMAD R2, R41, 0x20, R2 ;  /* 0x0000002029027824 */ /* 0x000fca00078e0202 */
[C---:B------:R-:W-:Y:S01]  /*2c90*/  ISETP.GT.AND P1, PT, R2.reuse, 0x2f, PT ;  /* 0x0000002f0200780c */ /* 0x040fe20003f24270 */
[----:B------:R-:W-:Y:S01]  /*2ca0*/  IMAD.MOV.U32 R223, RZ, RZ, RZ ;  /* 0x000000ffffdf7224 */ /* 0x000fe200078e00ff */
[----:B--2---:R-:W-:-:S04]  /*2cb0*/  IADD3 R3, R2, R43, R3 ;  /* 0x0000002b02037210 */ /* 0x004fc80007ffe003 */
[----:B------:R-:W-:-:S05]  /*2cc0*/  IADD3 R3, R3, -0x30, RZ ;  /* 0xffffffd003037810 */ /* 0x000fca0007ffe0ff */
[----:B------:R-:W-:-:S04]  /*2cd0*/  @P2 IMAD.HI.U32 R5, R3, c[0x0][0x2bc], RZ ;  /* 0x0000af0003052a27 */ /* 0x000fc800078e00ff */
[----:B------:R-:W-:Y:S01]  /*2ce0*/  IMAD.MOV.U32 R2, RZ, RZ, R3 ;  /* 0x000000ffff027224 */ /* 0x000fe200078e0003 */
[----:B------:R-:W-:-:S04]  /*2cf0*/  @P2 SHF.R.U32.HI R2, RZ, c[0x0][0x2c0], R5 ;  /* 0x0000b000ff022a19 */ /* 0x000fc80000011605 */
[----:B---3--:R-:W-:Y:S01]  /*2d00*/  @!P1 IADD3 R5, P0, R2, R128, RZ ;  /* 0x0000008002059210 */ /* 0x008fe20007f1e0ff */
[----:B----4-:R-:W-:-:S03]  /*2d10*/  IMAD.MOV.U32 R132, RZ, RZ, R6 ;  /* 0x000000ffff847224 */ /* 0x010fc600078e0006 */
[----:B-----5:R-:W-:Y:S02]  /*2d20*/  @!P1 LEA.HI.X.SX32 R7, R2, R7, 0x1, P0 ;  /* 0x0000000702079211 */ /* 0x020fe400000f0eff */
[----:B------:R-:W-:-:S04]  /*2d30*/  @!P1 LEA R6, P0, R5, c[0x0][0x2a0], 0x2 ;  /* 0x0000a80005069a11 */ /* 0x000fc800078010ff */
[----:B------:R-:W-:-:S05]  /*2d40*/  @!P1 LEA.HI.X R7, R5, c[0x0][0x2a4], R7, 0x2, P0 ;  /* 0x0000a90005079a11 */ /* 0x000fca00000f1407 */
[----:B------:R-:W2:Y:S01]  /*2d50*/  @!P1 LDG.E R223, [R6.64] ;  /* 0x0000000606df9981 */ /* 0x000ea2000c1e1900 */
[----:B------:R-:W-:-:S03]  /*2d60*/  IMAD.MOV.U32 R129, RZ, RZ, R127 ;  /* 0x000000ffff817224 */ /* 0x000fc600078e007f */
[----:B------:R-:W1:Y:S01]  /*2d70*/  S2R R127, SR_CTAID.Y ;  /* 0x00000000007f7919 */ /* 0x000e620000002600 */
[----:B------:R-:W-:-:S03]  /*2d80*/  IMAD.MOV R2, RZ, RZ, -R2 ;  /* 0x000000ffff027224 */ /* 0x000fc600078e0a02 */
[----:B------:R-:W3:Y:S01]  /*2d90*/  S2R R128, SR_CTAID.Y ;  /* 0x0000000000807919 */ /* 0x000ee20000002600 */
[----:B------:R-:W-:-:S05]  /*2da0*/  IMAD R225, R2, c[0x0][0x2b8], R3 ;  /* 0x0000ae0002e17a24 */ /* 0x000fca00078e0203 */
[----:B------:R-:W-:-:S05]  /*2db0*/  SHF.R.S32.HI R2, RZ, 0x1f, R225 ;  /* 0x0000001fff027819 */ /* 0x000fca00000114e1 */
[----:B------:R-:W-:Y:S02]  /*2dc0*/  IMAD R5, R2, c[0x0][0x1e0], RZ ;  /* 0x0000780002057a24 */ /* 0x000fe400078e02ff */
[----:B------:R-:W-:-:S04]  /*2dd0*/  IMAD.WIDE.U32 R2, R225, c[0x0][0x1e0], RZ ;  /* 0x00007800e1027a25 */ /* 0x000fc800078e00ff */
[----:B------:R-:W-:Y:S01]  /*2de0*/  IMAD R5, R225, c[0x0][0x1e4], R5 ;  /* 0x00007900e1057a24 */ /* 0x000fe200078e0205 */
[----:B-1----:R-:W-:-:S03]  /*2df0*/  SHF.R.S32.HI R127, RZ, 0x1f, R127 ;  /* 0x0000001fff7f7819 */ /* 0x002fc6000001147f */
[----:B------:R-:W-:Y:S02]  /*2e00*/  IMAD.IADD R3, R3, 0x1, R5 ;  /* 0x0000000103037824 */ /* 0x000fe400078e0205 */
[----:B------:R-:W-:Y:S02]  /*2e10*/  IMAD R127, R127, c[0x0][0x1e8], RZ ;  /* 0x00007a007f7f7a24 */ /* 0x000fe400078e02ff */
[----:B---3--:R-:W-:-:S04]  /*2e20*/  IMAD.WIDE.U32 R130, R128, c[0x0][0x1e8], RZ ;  /* 0x00007a0080827a25 */ /* 0x008fc800078e00ff */
[----:B------:R-:W-:-:S04]  /*2e30*/  IMAD R127, R128, c[0x0][0x1ec], R127 ;  /* 0x00007b00807f7a24 */ /* 0x000fc800078e027f */
[----:B------:R-:W-:Y:S01]  /*2e40*/  IMAD.IADD R127, R131, 0x1, R127 ;  /* 0x00000001837f7824 */ /* 0x000fe200078e027f */
[C---:B------:R-:W-:Y:S02]  /*2e50*/  IADD3 R128, R226.reuse, 0x40, RZ ;  /* 0x00000040e2807810 */ /* 0x040fe40007ffe0ff */
[C---:B------:R-:W-:Y:S01]  /*2e60*/  IADD3 R131, R226.reuse, 0x20, RZ ;  /* 0x00000020e2837810 */ /* 0x040fe20007ffe0ff */
[----:B------:R-:W-:Y:S01]  /*2e70*/  BSSY B0, `(.L_x_292) ;  /* 0x000002a000007945 */ /* 0x000fe20003800000 */
[C---:B------:R-:W-:Y:S02]  /*2e80*/  IADD3 R9, R226.reuse, 0x40, RZ ;  /* 0x00000040e2097810 */ /* 0x040fe40007ffe0ff */
[----:B------:R-:W-:Y:S02]  /*2e90*/  IADD3 R8, R226, 0x20, RZ ;  /* 0x00000020e2087810 */ /* 0x000fe40007ffe0ff */
[----:B------:R-:W-:Y:S02]  /*2ea0*/  ISETP.GE.AND P1, PT, R9, c[0x0][0x1d4], PT ;  /* 0x0000750009007a0c */ /* 0x000fe40003f26270 */
[----:B------:R-:W-:-:S02]  /*2eb0*/  ISETP.GE.AND P2, PT, R8, c[0x0][0x1d4], PT ;  /* 0x0000750008007a0c */ /* 0x000fc40003f46270 */
[----:B------:R-:W-:Y:S02]  /*2ec0*/  ISETP.GE.AND P3, PT, R226, c[0x0][0x1d4], PT ;  /* 0x00007500e2007a0c */ /* 0x000fe40003f66270 */
[----:B------:R-:W-:Y:S02]  /*2ed0*/  SHF.R.S32.HI R133, RZ, 0x1f, R226 ;  /* 0x0000001fff857819 */ /* 0x000fe400000114e2 */
[----:B--2---:R-:W-:Y:S01]  /*2ee0*/  SHF.R.S32.HI R5, RZ, 0x1f, R223 ;  /* 0x0000001fff057819 */ /* 0x004fe200000114df */
[----:B------:R-:W-:-:S04]  /*2ef0*/  IMAD.WIDE.U32 R2, R223, c[0x0][0x1f0], R2 ;  /* 0x00007c00df027a25 */ /* 0x000fc800078e0002 */
[----:B------:R-:W-:Y:S01]  /*2f00*/  IMAD R5, R5, c[0x0][0x1f0], RZ ;  /* 0x00007c0005057a24 */ /* 0x000fe200078e02ff */
[----:B------:R-:W-:-:S03]  /*2f10*/  IADD3 R2, P0, R130, R2, RZ ;  /* 0x0000000282027210 */ /* 0x000fc60007f1e0ff */
[----:B------:R-:W-:-:S05]  /*2f20*/  IMAD R5, R223, c[0x0][0x1f4], R5 ;  /* 0x00007d00df057a24 */ /* 0x000fca00078e0205 */
[----:B------:R-:W-:Y:S02]  /*2f30*/  IADD3.X R3, R127, R3, R5, P0, !PT ;  /* 0x000000037f037210 */ /* 0x000fe400007fe405 */
[----:B------:R-:W1:Y:S01]  /*2f40*/  S2R R127, SR_TID.X ;  /* 0x00000000007f7919 */ /* 0x000e620000002100 */
[----:B------:R-:W-:-:S04]  /*2f50*/  LEA R10, P0, R2, c[0x0][0x1c8], 0x1 ;  /* 0x00007200020a7a11 */ /* 0x000fc800078008ff */
[----:B------:R-:W-:Y:S02]  /*2f60*/  LEA.HI.X R5, R2, c[0x0][0x1cc], R3, 0x1, P0 ;  /* 0x0000730002057a11 */ /* 0x000fe400000f0c03 */
[----:B-1----:R-:W-:-:S04]  /*2f70*/  SHF.R.S32.HI R11, RZ, 0x1f, R127 ;  /* 0x0000001fff0b7819 */ /* 0x002fc8000001147f */
[----:B------:R-:W-:-:S04]  /*2f80*/  LEA.HI R11, R11, R127, RZ, 0x2 ;  /* 0x0000007f0b0b7211 */ /* 0x000fc800078f10ff */
[----:B------:R-:W-:-:S04]  /*2f90*/  SHF.R.S32.HI R11, RZ, 0x2, R11 ;  /* 0x00000002ff0b7819 */ /* 0x000fc8000001140b */
[----:B------:R-:W-:-:S04]  /*2fa0*/  IADD3 R11, -R11, 0x30, RZ ;  /* 0x000000300b0b7810 */ /* 0x000fc80007ffe1ff */
[----:B------:R-:W-:Y:S02]  /*2fb0*/  ISETP.GE.AND P0, PT, R11, 0x1, PT ;  /* 0x000000010b00780c */ /* 0x000fe40003f06270 */
[C---:B------:R-:W-:Y:S02]  /*2fc0*/  IADD3 R127, R226.reuse, 0x40, RZ ;  /* 0x00000040e27f7810 */ /* 0x040fe40007ffe0ff */
[----:B------:R-:W-:Y:S02]  /*2fd0*/  IADD3 R130, R226, 0x20, RZ ;  /* 0x00000020e2827810 */ /* 0x000fe40007ffe0ff */
[----:B------:R-:W-:Y:S02]  /*2fe0*/  SHF.R.S32.HI R127, RZ, 0x1f, R127 ;  /* 0x0000001fff7f7819 */ /* 0x000fe4000001147f */
[----:B------:R-:W-:Y:S01]  /*2ff0*/  SHF.R.S32.HI R130, RZ, 0x1f, R130 ;  /* 0x0000001fff827819 */ /* 0x000fe20000011482 */
[----:B------:R1:W2:Y:S01]  /*3000*/  SHFL.IDX PT, R2, R10, RZ, 0x1c1f ;  /* 0x001c1fff0a027589 */ /* 0x0002a200000e0000 */
[----:B------:R-:W-:-:S02]  /*3010*/  LEA.HI R127, R127, R128, RZ, 0x3 ;  /* 0x000000807f7f7211 */ /* 0x000fc400078f18ff */
[----:B------:R-:W-:Y:S01]  /*3020*/  LEA.HI R130, R130, R131, RZ, 0x3 ;  /* 0x0000008382827211 */ /* 0x000fe200078f18ff */
[----:B------:R1:W3:Y:S01]  /*3030*/  SHFL.IDX PT, R3, R5, RZ, 0x1c1f ;  /* 0x001c1fff05037589 */ /* 0x0002e200000e0000 */
[----:B------:R-:W-:Y:S02]  /*3040*/  LOP3.LUT R127, R127, 0xfffffff8, RZ, 0xc0, !PT ;  /* 0xfffffff87f7f7812 */ /* 0x000fe400078ec0ff */
[----:B------:R-:W-:Y:S01]  /*3050*/  LOP3.LUT R130, R130, 0xfffffff8, RZ, 0xc0, !PT ;  /* 0xfffffff882827812 */ /* 0x000fe200078ec0ff */
[----:B------:R-:W-:Y:S05]  /*3060*/  @!P0 BRA `(.L_x_293) ;  /* 0x000000a000008947 */ /* 0x000fea0003800000 */
[----:B--2---:R-:W-:-:S04]  /*3070*/  LEA R8, P0, R226, R2, 0x1 ;  /* 0x00000002e2087211 */ /* 0x004fc800078008ff */
[----:B---3--:R-:W-:Y:S02]  /*3080*/  LEA.HI.X R9, R226, R3, R133, 0x1, P0 ;  /* 0x00000003e2097211 */ /* 0x008fe400000f0c85 */
[----:B------:R-:W-:-:S03]  /*3090*/  LEA R6, P0, R130, R2, 0x1 ;  /* 0x0000000282067211 */ /* 0x000fc600078008ff */
[----:B------:R-:W-:Y:S01]  /*30a0*/  @!PT LDS RZ, [RZ] ;  /* 0x00000000fffff984 */ /* 0x000fe20000000800 */
[----:B------:R2:W-:Y:S01]  /*30b0*/  LDGSTS.E.BYPASS.LTC128B.128 [R222+0x3c80], [R8.64], !P3 ;  /* 0x03c8000008de7fae */ /* 0x0005e2000d901d46 */
[----:B------:R-:W-:Y:S02]  /*30c0*/  LEA.HI.X R7, R130, R3, R132, 0x1, P0 ;  /* 0x0000000382077211 */ /* 0x000fe400000f0c84 */
[----:B------:R-:W-:-:S03]  /*30d0*/  LEA R2, P0, R127, R2, 0x1 ;  /* 0x000000027f027211 */ /* 0x000fc600078008ff */
[----:B------:R2:W-:Y:S01]  /*30e0*/  LDGSTS.E.BYPASS.LTC128B.128 [R222+0x4880], [R6.64], !P2 ;  /* 0x0488000006de7fae */ /* 0x0005e2000d101d46 */
[----:B------:R-:W-:-:S05]  /*30f0*/  LEA.HI.X R3, R127, R3, R129, 0x1, P0 ;  /* 0x000000037f037211 */ /* 0x000fca00000f0c81 */
[----:B------:R2:W-:Y:S04]  /*3100*/  LDGSTS.E.BYPASS.LTC128B.128 [R222+0x5480], [R2.64], !P1 ;  /* 0x0548000002de7fae */ /* 0x0005e8000c901d46 */
.L_x_293:
[----:B------:R-:W-:Y:S05]  /*3110*/  BSYNC B0 ;  /* 0x0000000000007941 */ /* 0x000fea0003800000 */
.L_x_292:
[----:B------:R-:W-:Y:S01]  /*3120*/  ISETP.GE.AND P0, PT, R11, 0x21, PT ;  /* 0x000000210b00780c */ /* 0x000fe20003f06270 */
[----:B--23--:R2:W3:Y:S01]  /*3130*/  SHFL.IDX PT, R3, R5, 0x1, 0x1c1f ;  /* 0x003c1f0005037f89 */ /* 0x00c4e200000e0000 */
[----:B------:R-:W-:Y:S03]  /*3140*/  BSSY B0, `(.L_x_291) ;  /* 0x000000d000007945 */ /* 0x000fe60003800000 */
[----:B------:R2:W4:Y:S08]  /*3150*/  SHFL.IDX PT, R2, R10, 0x1, 0x1c1f ;  /* 0x003c1f000a027f89 */ /* 0x00053000000e0000 */
[----:B------:R-:W-:Y:S05]  /*3160*/  @!P0 BRA `(.L_x_294) ;  /* 0x000000a000008947 */ /* 0x000fea0003800000 */
[----:B----4-:R-:W-:-:S04]  /*3170*/  LEA R8, P0, R226, R2, 0x1 ;  /* 0x00000002e2087211 */ /* 0x010fc800078008ff */
        /* <DEDUP_REMOVED lines=9> */
.L_x_294:
[----:B------:R-:W-:Y:S05]  /*3210*/  BSYNC B0 ;  /* 0x0000000000007941 */ /* 0x000fea0003800000 */
.L_x_291:
[----:B---3--:R-:W3:Y:S01]  /*3220*/  S2R R6, SR_TID.X ;  /* 0x0000000000067919 */ /* 0x008ee20000002100 */
[----:B----4-:R-:W-:Y:S01]  /*3230*/  FMUL.FTZ R2, R48, c[0x0][0x320] ;  /* 0x0000c80030027a20 */ /* 0x010fe20000410000 */
[----:B-12---:R-:W-:Y:S01]  /*3240*/  SHF.R.S32.HI R5, RZ, 0x1f, R125 ;  /* 0x0000001fff057819 */ /* 0x006fe2000001147d */
[----:B------:R-:W-:Y:S01]  /*3250*/  FMUL.FTZ R3, R52, c[0x0][0x320] ;  /* 0x0000c80034037a20 */ /* 0x000fe20000410000 */
[----:B------:R-:W-:Y:S01]  /*3260*/  MOV R252, c[0x0][0x2c4] ;  /* 0x0000b10000fc7a02 */ /* 0x000fe20000000f00 */
[----:B------:R1:W2:Y:S01]  /*3270*/  MUFU.TANH R23, R2 ;  /* 0x0000000200177308 */ /* 0x0002a20000002400 */
[----:B------:R-:W-:Y:S01]  /*3280*/  LEA.HI R5, R5, R125, RZ, 0x2 ;  /* 0x0000007d05057211 */ /* 0x000fe200078f10ff */
[----:B------:R-:W-:Y:S01]  /*3290*/  IMAD.MOV.U32 R251, RZ, RZ, c[0x0][0x32c] ;  /* 0x0000cb00fffb7624 */ /* 0x000fe200078e00ff */
[----:B------:R-:W-:Y:S01]  /*32a0*/  ISETP.NE.AND P0, PT, R252, 0x1, PT ;  /* 0x00000001fc00780c */ /* 0x000fe20003f05270 */
[----:B------:R-:W-:Y:S01]  /*32b0*/  ULDC UR4, c[0x0][0x324] ;  /* 0x0000c90000047ab9 */ /* 0x000fe20000000800 */
[----:B------:R-:W0:Y:S01]  /*32c0*/  LDGDEPBAR ;  /* 0x00000000000079af */ /* 0x000e220000000000 */
[----:B------:R-:W-:-:S02]  /*32d0*/  ULOP3.LUT UR4, URZ, UR4, URZ, 0x33, !UPT ;  /* 0x000000043f047292 */ /* 0x000fc4000f8e333f */
[----:B------:R4:W2:Y:S01]  /*32e0*/  MUFU.TANH R17, R3 ;  /* 0x0000000300117308 */ /* 0x0008a20000002400 */
[----:B-1----:R-:W-:-:S07]  /*32f0*/  FMUL.FTZ R2, R56, c[0x0][0x320] ;  /* 0x0000c80038027a20 */ /* 0x002fce0000410000 */
[----:B------:R1:W1:Y:S01]  /*3300*/  MUFU.TANH R22, R2 ;  /* 0x0000000200167308 */ /* 0x0002620000002400 */
[----:B----4-:R-:W-:-:S07]  /*3310*/  FMUL.FTZ R3, R53, c[0x0][0x320] ;  /* 0x0000c80035037a20 */ /* 0x010fce0000410000 */
[----:B------:R4:W2:Y:S01]  /*3320*/  MUFU.TANH R15, R3 ;  /* 0x00000003000f7308 */ /* 0x0008a20000002400 */
[----:B-1----:R-:W-:-:S07]  /*3330*/  FMUL.FTZ R2, R57, c[0x0][0x320] ;  /* 0x0000c80039027a20 */ /* 0x002fce0000410000 */
[----:B------:R1:W1:Y:S01]  /*3340*/  MUFU.TANH R20, R2 ;  /* 0x0000000200147308 */ /* 0x0002620000002400 */
[----:B----4-:R-:W-:-:S04]  /*3350*/  LEA.HI R3, R41, R41, RZ, 0x1 ;  /* 0x0000002929037211 */ /* 0x010fc800078f08ff */
[C---:B------:R-:W-:Y:S02]  /*3360*/  SHF.L.U32 R8, R3.reuse, 0x5, RZ ;  /* 0x0000000503087819 */ /* 0x040fe400000006ff */
[----:B------:R-:W-:Y:S02]  /*3370*/  LOP3.LUT R3, R3, 0x1ffffffe, RZ, 0xc0, !PT ;  /* 0x1ffffffe03037812 */ /* 0x000fe400078ec0ff */
[----:B-1----:R-:W-:-:S05]  /*3380*/  LOP3.LUT R2, R126, 0xffffffe0, RZ, 0xc0, !PT ;  /* 0xffffffe07e027812 */ /* 0x002fca00078ec0ff */
[----:B---3--:R-:W-:Y:S01]  /*3390*/  IMAD.IADD R2, R6, 0x1, -R2 ;  /* 0x0000000106027824 */ /* 0x008fe200078e0a02 */
[----:B------:R-:W-:-:S04]  /*33a0*/  LOP3.LUT R6, R5, 0xffffffc, RZ, 0xc0, !PT ;  /* 0x0ffffffc05067812 */ /* 0x000fc800078ec0ff */
[----:B------:R-:W-:Y:S01]  /*33b0*/  SHF.R.S32.HI R7, RZ, 0x1f, R2 ;  /* 0x0000001fff077819 */ /* 0x000fe20000011402 */
[----:B------:R-:W-:-:S03]  /*33c0*/  IMAD.IADD R9, R125, 0x1, -R6 ;  /* 0x000000017d097824 */ /* 0x000fc600078e0a06 */
[----:B------:R-:W-:Y:S01]  /*33d0*/  LEA.HI R5, R7, R2, RZ, 0x2 ;  /* 0x0000000207057211 */ /* 0x000fe200078f10ff */
[----:B------:R-:W-:-:S03]  /*33e0*/  FMUL.FTZ R7, R44, c[0x0][0x320] ;  /* 0x0000c8002c077a20 */ /* 0x000fc60000410000 */
[----:B------:R-:W-:Y:S01]  /*33f0*/  LEA.HI.SX32 R6, R5, R172, 0x1e ;  /* 0x000000ac05067211 */ /* 0x000fe200078ff2ff */
[----:B------:R1:W3:Y:S04]  /*3400*/  MUFU.TANH R14, R7 ;  /* 0x00000007000e7308 */ /* 0x0002e80000002400 */
[----:B------:R-:W-:Y:S01]  /*3410*/  IMAD R9, R9, 0x10, R6 ;  /* 0x0000001009097824 */ /* 0x000fe200078e0206 */
[----:B------:R-:W-:-:S05]  /*3420*/  LOP3.LUT R6, R8, 0xffffffc0, RZ, 0xc0, !PT ;  /* 0xffffffc008067812 */ /* 0x000fca00078ec0ff */
[----:B------:R-:W-:Y:S02]  /*3430*/  IMAD.IADD R6, R6, 0x1, R9 ;  /* 0x0000000106067824 */ /* 0x000fe400078e0209 */
[----:B-1----:R-:W-:Y:S02]  /*3440*/  IMAD.IADD R7, R41, 0x1, -R3 ;  /* 0x0000000129077824 */ /* 0x002fe400078e0a03 */
[----:B------:R-:W-:Y:S02]  /*3450*/  FMUL.FTZ R3, R45, c[0x0][0x320] ;  /* 0x0000c8002d037a20 */ /* 0x000fe40000410000 */
[----:B------:R-:W-:Y:S02]  /*3460*/  IMAD R10, R7, 0x8, R6 ;  /* 0x00000008070a7824 */ /* 0x000fe400078e0206 */
[----:B------:R1:W4:Y:S02]  /*3470*/  MUFU.TANH R13, R3 ;  /* 0x00000003000d7308 */ /* 0x0003240000002400 */
[----:B------:R-:W-:Y:S01]  /*3480*/  @P0 IMAD.HI.U32 R6, R10, c[0x0][0x2c8], RZ ;  /* 0x0000b2000a060a27 */ /* 0x000fe200078e00ff */
[----:B------:R-:W-:Y:S01]  /*3490*/  MOV R9, R10 ;  /* 0x0000000a00097202 */ /* 0x000fe20000000f00 */
[----:B------:R5:W-:Y:S03]  /*34a0*/  STL [R1+0x20], R10 ;  /* 0x0000200a01007387 */ /* 0x000be60000100800 */
[----:B------:R-:W-:Y:S01]  /*34b0*/  @P0 SHF.R.U32.HI R9, RZ, c[0x0][0x2cc], R6 ;  /* 0x0000b300ff090a19 */ /* 0x000fe20000011606 */
[----:B------:R-:W-:Y:S01]  /*34c0*/  FMUL.FTZ R6, R37, c[0x0][0x320] ;  /* 0x0000c80025067a20 */ /* 0x000fe20000410000 */
[----:B------:R-:W-:Y:S01]  /*34d0*/  ISETP.GE.AND P0, PT, R251, 0x1, PT ;  /* 0x00000001fb00780c */ /* 0x000fe20003f06270 */
[----:B-1----:R-:W-:-:S04]  /*34e0*/  FMUL.FTZ R3, R49, c[0x0][0x320] ;  /* 0x0000c80031037a20 */ /* 0x002fc80000410000 */
[----:B------:R1:W1:Y:S08]  /*34f0*/  MUFU.TANH R12, R3 ;  /* 0x00000003000c7308 */ /* 0x0002700000002400 */
[----:B-----5:R-:W2:Y:S01]  /*3500*/  MUFU.TANH R10, R6 ;  /* 0x00000006000a7308 */ /* 0x020ea20000002400 */
[----:B-1----:R-:W-:-:S07]  /*3510*/  FMUL.FTZ R3, R36, c[0x0][0x320] ;  /* 0x0000c80024037a20 */ /* 0x002fce0000410000 */
[----:B------:R1:W1:Y:S02]  /*3520*/  MUFU.TANH R11, R3 ;  /* 0x00000003000b7308 */ /* 0x0002640000002400 */
[----:B-1----:R-:W-:Y:S02]  /*3530*/  LOP3.LUT R3, R5, 0x7ffffffc, RZ, 0xc0, !PT ;  /* 0x7ffffffc05037812 */ /* 0x002fe400078ec0ff */
[----:B------:R-:W1:Y:S03]  /*3540*/  SHFL.IDX PT, R5, R9, RZ, 0x1c1f ;  /* 0x001c1fff09057589 */ /* 0x000e6600000e0000 */
[----:B------:R-:W-:Y:S02]  /*3550*/  IMAD.IADD R3, R2, 0x1, -R3 ;  /* 0x0000000102037824 */ /* 0x000fe400078e0a03 */
[----:B------:R-:W-:Y:S02]  /*3560*/  FMUL.FTZ R2, R28, c[0x0][0x320] ;  /* 0x0000c8001c027a20 */ /* 0x000fe40000410000 */
[----:B------:R-:W-:-:S02]  /*3570*/  IMAD.SHL.U32 R21, R3, 0x2, RZ ;  /* 0x0000000203157824 */ /* 0x000fc400078e00ff */
[----:B------:R5:W1:Y:S01]  /*3580*/  MUFU.TANH R8, R2 ;  /* 0x0000000200087308 */ /* 0x000a620000002400 */
[----:B------:R-:W-:Y:S02]  /*3590*/  FMUL.FTZ R3, R29, c[0x0][0x320] ;  /* 0x0000c8001d037a20 */ /* 0x000fe40000410000 */
[C---:B------:R-:W-:Y:S01]  /*35a0*/  IADD3 R18, -R21.reuse, R229, R40 ;  /* 0x000000e515127210 */ /* 0x040fe20007ffe128 */
[----:B------:R2:W-:Y:S04]  /*35b0*/  STL [R1+0x4], R21 ;  /* 0x0000041501007387 */ /* 0x0005e80000100800 */
[----:B------:R1:W1:Y:S01]  /*35c0*/  MUFU.TANH R7, R3 ;  /* 0x0000000300077308 */ /* 0x0002620000002400 */
[----:B-----5:R-:W-:-:S04]  /*35d0*/  IADD3 R2, -R21, 0x1, R42 ;  /* 0x0000000115027810 */ /* 0x020fc80007ffe12a */
[----:B------:R-:W-:-:S04]  /*35e0*/  IADD3 R2, R2, -R230, RZ ;  /* 0x800000e602027210 */ /* 0x000fc80007ffe0ff */
[C---:B------:R-:W-:Y:S02]  /*35f0*/  IADD3 R16, R2.reuse, c[0x0][0x328], RZ ;  /* 0x0000ca0002107a10 */ /* 0x040fe40007ffe0ff */
[----:B------:R-:W-:Y:S02]  /*3600*/  IADD3 R19, R2, UR4, RZ ;  /* 0x0000000402137c10 */ /* 0x000fe4000fffe0ff */
[-C--:B-1----:R-:W-:Y:S01]  /*3610*/  IADD3 R3, R16, R5.reuse, RZ ;  /* 0x0000000510037210 */ /* 0x082fe20007ffe0ff */
[----:B--2---:R-:W-:Y:S01]  /*3620*/  IMAD.IADD R21, R40, 0x1, -R21 ;  /* 0x0000000128157824 */ /* 0x004fe200078e0a15 */
[----:B------:R-:W-:Y:S02]  /*3630*/  IADD3 R2, R19, R5, RZ ;  /* 0x0000000513027210 */ /* 0x000fe40007ffe0ff */
[----:B------:R-:W-:Y:S01]  /*3640*/  IMNMX R3, R3, R18, PT ;  /* 0x0000001203037217 */ /* 0x000fe20003800200 */
[----:B------:R-:W-:Y:S05]  /*3650*/  @!P0 BRA `(.L_x_295) ;  /* 0x0000014000008947 */ /* 0x000fea0003800000 */
[----:B---34-:R-:W-:Y:S01]  /*3660*/  IADD3 R5, -R230, R229, R5 ;  /* 0x000000e5e6057210 */ /* 0x018fe20007ffe105 */
[----:B------:R-:W-:Y:S03]  /*3670*/  BSSY B0, `(.L_x_296) ;  /* 0x000000e000007945 */ /* 0x000fe60003800000 */
        /* <DEDUP_REMOVED lines=9> */
.L_x_297:
[----:B------:R-:W-:-:S04]  /*3710*/  MOV R6, 0x1 ;  /* 0x0000000100067802 */ /* 0x000fc80000000f00 */
[----:B------:R-:W-:-:S13]  /*3720*/  ISETP.NE.AND P0, PT, R6, c[0x0][0x32c], PT ;  /* 0x0000cb0006007a0c */ /* 0x000fda0003f05270 */
[----:B------:R-:W-:-:S05]  /*3730*/  @P0 IMAD.HI.U32 R6, R5, c[0x0][0x330], RZ ;  /* 0x0000cc0005060a27 */ /* 0x000fca00078e00ff */
[----:B------:R-:W-:Y:S02]  /*3740*/  @P0 SHF.R.U32.HI R5, RZ, c[0x0][0x334], R6 ;  /* 0x0000cd00ff050a19 */ /* 0x000fe40000011606 */
.L_x_298:
[----:B------:R-:W-:Y:S05]  /*3750*/  BSYNC B0 ;  /* 0x0000000000007941 */ /* 0x000fea0003800000 */
.L_x_296:
[----:B------:R-:W-:-:S05]  /*3760*/  IMAD R5, R5, c[0x0][0x32c], R21 ;  /* 0x0000cb0005057a24 */ /* 0x000fca00078e0215 */
[----:B------:R-:W-:Y:S02]  /*3770*/  IADD3 R6, R5, c[0x0][0x32c], RZ ;  /* 0x0000cb0005067a10 */ /* 0x000fe40007ffe0ff */
[----:B------:R-:W-:Y:S02]  /*3780*/  IMNMX R2, R2, R5, !PT ;  /* 0x0000000502027217 */ /* 0x000fe40007800200 */
[----:B------:R-:W-:Y:S02]  /*3790*/  IMNMX R3, R3, R6, PT ;  /* 0x0000000603037217 */ /* 0x000fe40003800200 */
.L_x_295:
        /* <DEDUP_REMOVED lines=11> */
[----:B------:R-:W-:Y:S02]  /*3850*/  ISETP.LT.OR P0, PT, R3, 0x9, P0 ;  /* 0x000000090300780c */ /* 0x000fe40000701670 */
        /* <DEDUP_REMOVED lines=46> */
[----:B------:R-:W-:Y:S02]  /*3b40*/  ISETP.GE.AND P0, PT, R251, 0x1, PT ;  /* 0x00000001fb00780c */ /* 0x000fe40003f06270 */
        /* <DEDUP_REMOVED lines=25> */
[----:B--234-:R-:W-:Y:S01]  /*3ce0*/  IADD3 R5, -R230, R229, R5 ;  /* 0x000000e5e6057210 */ /* 0x01cfe20007ffe105 */
        /* <DEDUP_REMOVED lines=10> */
.L_x_301:
[----:B------:R-:W-:-:S04]  /*3d90*/  MOV R6, 0x1 ;  /* 0x0000000100067802 */ /* 0x000fc80000000f00 */
[----:B------:R-:W-:-:S13]  /*3da0*/  ISETP.NE.AND P0, PT, R6, c[0x0][0x32c], PT ;  /* 0x0000cb0006007a0c */ /* 0x000fda0003f05270 */
[----:B------:R-:W-:-:S05]  /*3db0*/  @P0 IMAD.HI.U32 R6, R5, c[0x0][0x330], RZ ;  /* 0x0000cc0005060a27 */ /* 0x000fca00078e00ff */
[----:B------:R-:W-:Y:S02]  /*3dc0*/  @P0 SHF.R.U32.HI R5, RZ, c[0x0][0x334], R6 ;  /* 0x0000cd00ff050a19 */ /* 0x000fe40000011606 */
.L_x_302:
[----:B------:R-:W-:Y:S05]  /*3dd0*/  BSYNC B0 ;  /* 0x0000000000007941 */ /* 0x000fea0003800000 */
.L_x_300:
[----:B------:R-:W-:-:S05]  /*3de0*/  IMAD R5, R5, c[0x0][0x32c], R21 ;  /* 0x0000cb0005057a24 */ /* 0x000fca00078e0215 */
[----:B------:R-:W-:Y:S02]  /*3df0*/  IADD3 R6, R5, c[0x0][0x32c], RZ ;  /* 0x0000cb0005067a10 */ /* 0x000fe40007ffe0ff */
[----:B------:R-:W-:Y:S02]  /*3e00*/  IMNMX R2, R2, R5, !PT ;  /* 0x0000000502027217 */ /* 0x000fe40007800200 */
[----:B------:R-:W-:Y:S02]  /*3e10*/  IMNMX R3, R3, R6, PT ;  /* 0x0000000603037217 */ /* 0x000fe40003800200 */
.L_x_299:
        /* <DEDUP_REMOVED lines=83> */
.L_x_305:
[----:B------:R-:W-:-:S04]  /*4350*/  MOV R6, 0x1 ;  /* 0x0000000100067802 */ /* 0x000fc80000000f00 */
[----:B------:R-:W-:-:S13]  /*4360*/  ISETP.NE.AND P0, PT, R6, c[0x0][0x32c], PT ;  /* 0x0000cb0006007a0c */ /* 0x000fda0003f05270 */
[----:B------:R-:W-:-:S05]  /*4370*/  @P0 IMAD.HI.U32 R6, R5, c[0x0][0x330], RZ ;  /* 0x0000cc0005060a27 */ /* 0x000fca00078e00ff */
[----:B------:R-:W-:Y:S02]  /*4380*/  @P0 SHF.R.U32.HI R5, RZ, c[0x0][0x334], R6 ;  /* 0x0000cd00ff050a19 */ /* 0x000fe40000011606 */
.L_x_306:
[----:B------:R-:W-:Y:S05]  /*4390*/  BSYNC B0 ;  /* 0x0000000000007941 */ /* 0x000fea0003800000 */
.L_x_304:
[----:B------:R-:W-:-:S05]  /*43a0*/  IMAD R5, R5, c[0x0][0x32c], R21 ;  /* 0x0000cb0005057a24 */ /* 0x000fca00078e0215 */
[----:B------:R-:W-:Y:S02]  /*43b0*/  IADD3 R6, R5, c[0x0][0x32c], RZ ;  /* 0x0000cb0005067a10 */ /* 0x000fe40007ffe0ff */
[----:B------:R-:W-:Y:S02]  /*43c0*/  IMNMX R2, R2, R5, !PT ;  /* 0x0000000502027217 */ /* 0x000fe40007800200 */
[----:B------:R-:W-:Y:S02]  /*43d0*/  IMNMX R3, R3, R6, PT ;  /* 0x0000000603037217 */ /* 0x000fe40003800200 */
.L_x_303:
        /* <DEDUP_REMOVED lines=83> */
.L_x_309:
[----:B------:R-:W-:-:S04]  /*4910*/  MOV R6, 0x1 ;  /* 0x0000000100067802 */ /* 0x000fc80000000f00 */
[----:B------:R-:W-:-:S13]  /*4920*/  ISETP.NE.AND P0, PT, R6, c[0x0][0x32c], PT ;  /* 0x0000cb0006007a0c */ /* 0x000fda0003f05270 */
[----:B------:R-:W-:-:S05]  /*4930*/  @P0 IMAD.HI.U32 R6, R5, c[0x0][0x330], RZ ;  /* 0x0000cc0005060a27 */ /* 0x000fca00078e00ff */
[----:B------:R-:W-:Y:S02]  /*4940*/  @P0 SHF.R.U32.HI R5, RZ, c[0x0][0x334], R6 ;  /* 0x0000cd00ff050a19 */ /* 0x000fe40000011606 */
.L_x_310:
[----:B------:R-:W-:Y:S05]  /*4950*/  BSYNC B0 ;  /* 0x0000000000007941 */ /* 0x000fea0003800000 */
.L_x_308:
[----:B------:R-:W-:-:S05]  /*4960*/  IMAD R5, R5, c[0x0][0x32c], R21 ;  /* 0x0000cb0005057a24 */ /* 0x000fca00078e0215 */
[----:B------:R-:W-:Y:S02]  /*4970*/  IADD3 R6, R5, c[0x0][0x32c], RZ ;  /* 0x0000cb0005067a10 */ /* 0x000fe40007ffe0ff */
[----:B------:R-:W-:Y:S02]  /*4980*/  IMNMX R2, R2, R5, !PT ;  /* 0x0000000502027217 */ /* 0x000fe40007800200 */
[----:B------:R-:W-:Y:S02]  /*4990*/  IMNMX R3, R3, R6, PT ;  /* 0x0000000603037217 */ /* 0x000fe40003800200 */
.L_x_307:
        /* <DEDUP_REMOVED lines=29> */
[----:B------:R-:W-:Y:S02]  /*4b70*/  FMNMX.FTZ R106, R114, R106, !PT ;  /* 0x0000006a726a7209 */ /* 0x000fe40007810000 */
[----:B------:R-:W-:Y:S02]  /*4b80*/  FSEL R85, R13, -INF , !P0 ;  /* 0xff8000000d557808 */ /* 0x000fe40004000000 */
[----:B------:R-:W-:Y:S02]  /*4b90*/  ISETP.NE.AND P0, PT, R26, RZ, PT ;  /* 0x000000ff1a00720c */ /* 0x000fe40003f05270 */
[----:B------:R-:W-:-:S02]  /*4ba0*/  FMNMX.FTZ R106, R113, R106, !PT ;  /* 0x0000006a716a7209 */ /* 0x000fc40007810000 */
[----:B------:R-:W-:Y:S02]  /*4bb0*/  ISETP.GT.AND P0, PT, R2, 0x10, !P0 ;  /* 0x000000100200780c */ /* 0x000fe40004704270 */
[----:B------:R-:W-:Y:S02]  /*4bc0*/  FMNMX.FTZ R106, R122, R106, !PT ;  /* 0x0000006a7a6a7209 */ /* 0x000fe40007810000 */
[----:B------:R-:W-:Y:S02]  /*4bd0*/  ISETP.LT.OR P0, PT, R3, 0x11, P0 ;  /* 0x000000110300780c */ /* 0x000fe40000701670 */
[----:B------:R-:W-:Y:S02]  /*4be0*/  IADD3 R224, R224, -0x2, RZ ;  /* 0xfffffffee0e07810 */ /* 0x000fe40007ffe0ff */
[----:B------:R-:W-:Y:S02]  /*4bf0*/  FSEL R92, R11, -INF , !P0 ;  /* 0xff8000000b5c7808 */ /* 0x000fe40004000000 */
[----:B------:R-:W-:-:S02]  /*4c00*/  ISETP.GT.AND P0, PT, R2, 0x11, !P6 ;  /* 0x000000110200780c */ /* 0x000fc40007704270 */
[----:B------:R-:W-:Y:S02]  /*4c10*/  ISETP.NE.AND P6, PT, R24, RZ, PT ;  /* 0x000000ff1800720c */ /* 0x000fe40003fc5270 */
[----:B------:R-:W-:-:S04]  /*4c20*/  ISETP.LT.OR P0, PT, R3, 0x12, P0 ;  /* 0x000000120300780c */ /* 0x000fc80000701670 */
[----:B------:R-:W-:Y:S02]  /*4c30*/  FSEL R87, R20, -INF , !P0 ;  /* 0xff80000014577808 */ /* 0x000fe40004000000 */
[----:B------:R-:W-:Y:S02]  /*4c40*/  ISETP.GT.AND P0, PT, R2, 0x18, !P5 ;  /* 0x000000180200780c */ /* 0x000fe40006f04270 */
[----:B------:R-:W-:Y:S02]  /*4c50*/  ISETP.NE.AND P5, PT, R25, RZ, PT ;  /* 0x000000ff1900720c */ /* 0x000fe40003fa5270 */
[----:B------:R-:W-:Y:S01]  /*4c60*/  ISETP.LT.OR P0, PT, R3, 0x19, P0 ;  /* 0x000000190300780c */ /* 0x000fe20000701670 */
[----:B------:R-:W-:Y:S03]  /*4c70*/  LDSM.16.MT88.4 R24, [R209+0x2480] ;  /* 0x00248000d118783b */ /* 0x000fe60000004200 */
[----:B------:R-:W-:-:S02]  /*4c80*/  FSEL R94, R7, -INF , !P0 ;  /* 0xff800000075e7808 */ /* 0x000fc40004000000 */
[----:B------:R-:W-:-:S04]  /*4c90*/  ISETP.GT.AND P0, PT, R2, 0x19, !P4 ;  /* 0x000000190200780c */ /* 0x000fc80006704270 */
[----:B------:R-:W-:-:S04]  /*4ca0*/  ISETP.LT.OR P0, PT, R3, 0x1a, P0 ;  /* 0x0000001a0300780c */ /* 0x000fc80000701670 */
[----:B------:R-:W-:Y:S02]  /*4cb0*/  FSEL R93, R22, -INF , !P0 ;  /* 0xff800000165d7808 */ /* 0x000fe40004000000 */
[----:B------:R-:W-:Y:S01]  /*4cc0*/  ISETP.GT.AND P0, PT, R2, 0x20, !P3 ;  /* 0x000000200200780c */ /* 0x000fe20005f04270 */
[----:B------:R-:W-:Y:S03]  /*4cd0*/  LDSM.16.MT88.4 R20, [R210+0x1880] ;  /* 0x00188000d214783b */ /* 0x000fe60000004200 */
[----:B------:R-:W-:-:S04]  /*4ce0*/  ISETP.LT.OR P0, PT, R3, 0x21, P0 ;  /* 0x000000210300780c */ /* 0x000fc80000701670 */
[----:B------:R-:W-:Y:S02]  /*4cf0*/  FSEL R173, R17, -INF , !P0 ;  /* 0xff80000011ad7808 */ /* 0x000fe40004000000 */
[----:B------:R-:W-:Y:S01]  /*4d00*/  ISETP.GT.AND P0, PT, R2, 0x21, !P2 ;  /* 0x000000210200780c */ /* 0x000fe20005704270 */
[----:B------:R-:W-:Y:S03]  /*4d10*/  LDSM.16.MT88.4 R16, [R209+0x1880] ;  /* 0x00188000d110783b */ /* 0x000fe60000004200 */
[----:B------:R-:W-:-:S04]  /*4d20*/  ISETP.LT.OR P0, PT, R3, 0x22, P0 ;  /* 0x000000220300780c */ /* 0x000fc80000701670 */
[----:B------:R-:W-:Y:S02]  /*4d30*/  FSEL R174, R15, -INF , !P0 ;  /* 0xff8000000fae7808 */ /* 0x000fe40004000000 */
[----:B------:R-:W-:-:S04]  /*4d40*/  ISETP.GT.AND P0, PT, R2, 0x28, !P1 ;  /* 0x000000280200780c */ /* 0x000fc80004f04270 */
[----:B------:R-:W-:-:S04]  /*4d50*/  ISETP.LT.OR P0, PT, R3, 0x29, P0 ;  /* 0x000000290300780c */ /* 0x000fc80000701670 */
[----:B------:R-:W-:Y:S02]  /*4d60*/  FSEL R175, R9, -INF , !P0 ;  /* 0xff80000009af7808 */ /* 0x000fe40004000000 */
[----:B------:R-:W-:-:S04]  /*4d70*/  ISETP.GT.AND P0, PT, R2, RZ, !P5 ;  /* 0x000000ff0200720c */ /* 0x000fc80006f04270 */
[----:B------:R-:W-:-:S04]  /*4d80*/  ISETP.LT.OR P0, PT, R3, 0x1, P0 ;  /* 0x000000010300780c */ /* 0x000fc80000701670 */
[----:B------:R-:W-:Y:S02]  /*4d90*/  FSEL R14, R12, -INF , !P0 ;  /* 0xff8000000c0e7808 */ /* 0x000fe40004000000 */
[----:B------:R-:W-:Y:S02]  /*4da0*/  ISETP.GT.AND P0, PT, R2, 0x29, !P6 ;  /* 0x000000290200780c */ /* 0x000fe40007704270 */
[----:B------:R-:W1:Y:S01]  /*4db0*/  SHFL.BFLY PT, R2, R106, 0x2, 0x1f ;  /* 0x0c401f006a027f89 */ /* 0x000e6200000e0000 */
[----:B------:R-:W-:Y:S02]  /*4dc0*/  ISETP.NE.AND P6, PT, R252, 0x1, PT ;  /* 0x00000001fc00780c */ /* 0x000fe40003fc5270 */
[----:B------:R-:W-:-:S04]  /*4dd0*/  ISETP.LT.OR P0, PT, R3, 0x2a, P0 ;  /* 0x0000002a0300780c */ /* 0x000fc80000701670 */
[----:B------:R-:W-:Y:S02]  /*4de0*/  FSEL R15, R8, -INF , !P0 ;  /* 0xff800000080f7808 */ /* 0x000fe40004000000 */
[----:B-1----:R-:W-:-:S05]  /*4df0*/  FMNMX.FTZ R106, R106, R2, !PT ;  /* 0x000000026a6a7209 */ /* 0x002fca0007810000 */
[----:B------:R-:W1:Y:S02]  /*4e00*/  SHFL.BFLY PT, R2, R106, 0x1, 0x1f ;  /* 0x0c201f006a027f89 */ /* 0x000e6400000e0000 */
[----:B-1----:R-:W-:Y:S02]  /*4e10*/  FMNMX.FTZ R106, R106, R2, !PT ;  /* 0x000000026a6a7209 */ /* 0x002fe40007810000 */
[----:B------:R-:W-:Y:S02]  /*4e20*/  FMNMX.FTZ R2, R30, R31, !PT ;  /* 0x0000001f1e027209 */ /* 0x000fe40007810000 */
[C---:B------:R-:W-:Y:S01]  /*4e30*/  FSETP.NEU.FTZ.AND P0, PT, R106.reuse, -INF , PT ;  /* 0xff8000006a00780b */ /* 0x040fe20003f1d000 */
[----:B------:R-:W-:Y:S01]  /*4e40*/  FMUL.FTZ R3, R106, c[0x0][0x2d0] ;  /* 0x0000b4006a037a20 */ /* 0x000fe20000410000 */
[----:B------:R-:W-:-:S04]  /*4e50*/  FMNMX.FTZ R2, R32, R2, !PT ;  /* 0x0000000220027209 */ /* 0x000fc80007810000 */
[----:B------:R-:W-:Y:S02]  /*4e60*/  FMNMX.FTZ R2, R33, R2, !PT ;  /* 0x0000000221027209 */ /* 0x000fe40007810000 */
[----:B------:R-:W-:Y:S02]  /*4e70*/  FSEL R3, R3, RZ, P0 ;  /* 0x000000ff03037208 */ /* 0x000fe40000000000 */
[----:B------:R-:W-:-:S04]  /*4e80*/  FMNMX.FTZ R2, R41, R2, !PT ;  /* 0x0000000229027209 */ /* 0x000fc80007810000 */
[----:B------:R-:W-:-:S04]  /*4e90*/  FMNMX.FTZ R2, R42, R2, !PT ;  /* 0x000000022a027209 */ /* 0x000fc80007810000 */
[----:B------:R-:W-:-:S04]  /*4ea0*/  FMNMX.FTZ R2, R43, R2, !PT ;  /* 0x000000022b027209 */ /* 0x000fc80007810000 */
[----:B------:R-:W-:-:S04]  /*4eb0*/  FMNMX.FTZ R2, R44, R2, !PT ;  /* 0x000000022c027209 */ /* 0x000fc80007810000 */
[----:B------:R-:W-:-:S04]  /*4ec0*/  FMNMX.FTZ R2, R107, R2, !PT ;  /* 0x000000026b027209 */ /* 0x000fc80007810000 */
[----:B------:R-:W-:-:S04]  /*4ed0*/  FMNMX.FTZ R2, R115, R2, !PT ;  /* 0x0000000273027209 */ /* 0x000fc80007810000 */
[----:B------:R-:W-:-:S04]  /*4ee0*/  FMNMX.FTZ R2, R121, R2, !PT ;  /* 0x0000000279027209 */ /* 0x000fc80007810000 */
[----:B------:R-:W-:-:S05]  /*4ef0*/  FMNMX.FTZ R2, R120, R2, !PT ;  /* 0x0000000278027209 */ /* 0x000fca0007810000 */
[----:B------:R-:W1:Y:S02]  /*4f00*/  SHFL.BFLY PT, R5, R2, 0x2, 0x1f ;  /* 0x0c401f0002057f89 */ /* 0x000e6400000e0000 */
        /* <DEDUP_REMOVED lines=16> */
[----:B------:R-:W-:-:S03]  /*5010*/  FMNMX.FTZ R5, R192, R5, !PT ;  /* 0x00000005c0057209 */ /* 0x000fc60007810000 */
[--C-:B------:R-:W-:Y:S02]  /*5020*/  FFMA.FTZ R0, R31, c[0x0][0x2d0], -R2.reuse ;  /* 0x0000b4001f007a23 */ /* 0x100fe40000010802 */
[----:B------:R-:W1:Y:S02]  /*5030*/  SHFL.BFLY PT, R6, R5, 0x2, 0x1f ;  /* 0x0c401f0005067f89 */ /* 0x000e6400000e0000 */
[----:B------:R2:W-:Y:S02]  /*5040*/  MUFU.EX2 R233, R0 ;  /* 0x0000000000e97308 */ /* 0x0005e40000000800 */
[----:B--2---:R-:W-:-:S06]  /*5050*/  FFMA.FTZ R0, R32, c[0x0][0x2d0], -R2 ;  /* 0x0000b40020007a23 */ /* 0x004fcc0000010802 */
[----:B------:R2:W-:Y:S01]  /*5060*/  MUFU.EX2 R236, R0 ;  /* 0x0000000000ec7308 */ /* 0x0005e20000000800 */
[----:B-1----:R-:W-:-:S05]  /*5070*/  FMNMX.FTZ R5, R5, R6, !PT ;  /* 0x0000000605057209 */ /* 0x002fca0007810000 */
[----:B------:R-:W1:Y:S01]  /*5080*/  SHFL.BFLY PT, R104, R5, 0x1, 0x1f ;  /* 0x0c201f0005687f89 */ /* 0x000e6200000e0000 */
[----:B--2---:R-:W-:-:S04]  /*5090*/  FFMA.FTZ R0, R33, c[0x0][0x2d0], -R2 ;  /* 0x0000b40021007a23 */ /* 0x004fc80000010802 */
[----:B------:R2:W3:Y:S01]  /*50a0*/  MUFU.EX2 R237, R0 ;  /* 0x0000000000ed7308 */ /* 0x0004e20000000800 */
[----:B-1----:R-:W-:Y:S02]  /*50b0*/  FMNMX.FTZ R104, R5, R104, !PT ;  /* 0x0000006805687209 */ /* 0x002fe40007810000 */
[----:B------:R-:W-:Y:S02]  /*50c0*/  FMNMX.FTZ R5, R14, R84, !PT ;  /* 0x000000540e057209 */ /* 0x000fe40007810000 */
[----:B------:R-:W-:Y:S01]  /*50d0*/  FSETP.NEU.FTZ.AND P0, PT, R104, -INF , PT ;  /* 0xff8000006800780b */ /* 0x000fe20003f1d000 */
[----:B--2---:R-:W-:Y:S01]  /*50e0*/  FFMA.FTZ R0, R45, c[0x0][0x2d0], -R3 ;  /* 0x0000b4002d007a23 */ /* 0x004fe20000010803 */
[----:B------:R-:W-:Y:S01]  /*50f0*/  FMNMX.FTZ R5, R86, R5, !PT ;  /* 0x0000000556057209 */ /* 0x000fe20007810000 */
[----:B------:R-:W-:Y:S01]  /*5100*/  FMUL.FTZ R13, R104, c[0x0][0x2d0] ;  /* 0x0000b400680d7a20 */ /* 0x000fe20000410000 */
[----:B---3--:R-:W-:Y:S01]  /*5110*/  F2FP.BF16.PACK_AB R11, R237, R236 ;  /* 0x000000eced0b723e */ /* 0x008fe200000010ff */
[----:B------:R1:W-:Y:S01]  /*5120*/  MUFU.EX2 R241, R0 ;  /* 0x0000000000f17308 */ /* 0x0003e20000000800 */
[----:B------:R-:W-:-:S02]  /*5130*/  FMNMX.FTZ R5, R85, R5, !PT ;  /* 0x0000000555057209 */ /* 0x000fc40007810000 */
[----:B------:R-:W-:Y:S02]  /*5140*/  FSEL R13, R13, RZ, P0 ;  /* 0x000000ff0d0d7208 */ /* 0x000fe40000000000 */
[----:B------:R-:W-:-:S04]  /*5150*/  FMNMX.FTZ R5, R92, R5, !PT ;  /* 0x000000055c057209 */ /* 0x000fc80007810000 */
[----:B------:R-:W-:-:S04]  /*5160*/  FMNMX.FTZ R5, R87, R5, !PT ;  /* 0x0000000557057209 */ /* 0x000fc80007810000 */
[----:B------:R-:W-:Y:S01]  /*5170*/  FMNMX.FTZ R5, R94, R5, !PT ;  /* 0x000000055e057209 */ /* 0x000fe20007810000 */
[----:B-1----:R-:W-:-:S03]  /*5180*/  FFMA.FTZ R0, R48, c[0x0][0x2d0], -R3 ;  /* 0x0000b40030007a23 */ /* 0x002fc60000010803 */
[----:B------:R-:W-:Y:S01]  /*5190*/  FMNMX.FTZ R5, R93, R5, !PT ;  /* 0x000000055d057209 */ /* 0x000fe20007810000 */
[----:B------:R1:W2:Y:S03]  /*51a0*/  MUFU.EX2 R243, R0 ;  /* 0x0000000000f37308 */ /* 0x0002a60000000800 */
[----:B------:R-:W-:-:S04]  /*51b0*/  FMNMX.FTZ R5, R173, R5, !PT ;  /* 0x00000005ad057209 */ /* 0x000fc80007810000 */
[----:B------:R-:W-:-:S04]  /*51c0*/  FMNMX.FTZ R5, R174, R5, !PT ;  /* 0x00000005ae057209 */ /* 0x000fc80007810000 */
[----:B------:R-:W-:-:S04]  /*51d0*/  FMNMX.FTZ R5, R175, R5, !PT ;  /* 0x00000005af057209 */ /* 0x000fc80007810000 */
[----:B------:R-:W-:Y:S01]  /*51e0*/  FMNMX.FTZ R5, R15, R5, !PT ;  /* 0x000000050f057209 */ /* 0x000fe20007810000 */
[----:B-1----:R-:W-:Y:S01]  /*51f0*/  FFMA.FTZ R0, R49, c[0x0][0x2d0], -R3 ;  /* 0x0000b40031007a23 */ /* 0x002fe20000010803 */
[----:B--2---:R-:W-:-:S03]  /*5200*/  F2FP.BF16.PACK_AB R4, R243, R241 ;  /* 0x000000f1f304723e */ /* 0x004fc600000010ff */
[----:B------:R-:W1:Y:S01]  /*5210*/  SHFL.BFLY PT, R6, R5, 0x2, 0x1f ;  /* 0x0c401f0005067f89 */ /* 0x000e6200000e0000 */
[----:B------:R2:W-:Y:S02]  /*5220*/  MUFU.EX2 R247, R0 ;  /* 0x0000000000f77308 */ /* 0x0005e40000000800 */
[----:B--2---:R-:W-:-:S06]  /*5230*/  FFMA.FTZ R0, R56, c[0x0][0x2d0], -R3 ;  /* 0x0000b40038007a23 */ /* 0x004fcc0000010803 */
[----:B------:R2:W3:Y:S01]  /*5240*/  MUFU.EX2 R248, R0 ;  /* 0x0000000000f87308 */ /* 0x0004e20000000800 */
[----:B-1----:R-:W-:-:S05]  /*5250*/  FMNMX.FTZ R5, R5, R6, !PT ;  /* 0x0000000605057209 */ /* 0x002fca0007810000 */
[----:B------:R-:W1:Y:S01]  /*5260*/  SHFL.BFLY PT, R100, R5, 0x1, 0x1f ;  /* 0x0c201f0005647f89 */ /* 0x000e6200000e0000 */
[----:B--2---:R-:W-:Y:S01]  /*5270*/  FFMA.FTZ R0, R41, c[0x0][0x2d0], -R2 ;  /* 0x0000b40029007a23 */ /* 0x004fe20000010802 */
[----:B---3--:R-:W-:-:S03]  /*5280*/  F2FP.BF16.PACK_AB R6, R248, R247 ;  /* 0x000000f7f806723e */ /* 0x008fc600000010ff */
[----:B------:R2:W-:Y:S01]  /*5290*/  MUFU.EX2 R235, R0 ;  /* 0x0000000000eb7308 */ /* 0x0005e20000000800 */
[----:B-1----:R-:W-:Y:S01]  /*52a0*/  FMNMX.FTZ R100, R100, R5, !PT ;  /* 0x0000000564647209 */ /* 0x002fe20007810000 */
[----:B------:R-:W-:-:S03]  /*52b0*/  FFMA.FTZ R5, R34, c[0x0][0x2d0], -R3 ;  /* 0x0000b40022057a23 */ /* 0x000fc60000010803 */
[----:B------:R-:W-:Y:S01]  /*52c0*/  FSETP.NEU.FTZ.AND P0, PT, R100, -INF , PT ;  /* 0xff8000006400780b */ /* 0x000fe20003f1d000 */
[----:B--2---:R-:W-:Y:S02]  /*52d0*/  FFMA.FTZ R0, R42, c[0x0][0x2d0], -R2 ;  /* 0x0000b4002a007a23 */ /* 0x004fe40000010802 */
[----:B------:R1:W-:Y:S01]  /*52e0*/  MUFU.EX2 R239, R5 ;  /* 0x0000000500ef7308 */ /* 0x0003e20000000800 */
[----:B------:R-:W-:-:S05]  /*52f0*/  FMUL.FTZ R12, R100, c[0x0][0x2d0] ;  /* 0x0000b400640c7a20 */ /* 0x000fca0000410000 */
[----:B------:R-:W-:Y:S02]  /*5300*/  FSEL R12, R12, RZ, P0 ;  /* 0x000000ff0c0c7208 */ /* 0x000fe40000000000 */
[----:B------:R2:W-:Y:S01]  /*5310*/  MUFU.EX2 R240, R0 ;  /* 0x0000000000f07308 */ /* 0x0005e20000000800 */
[----:B-1----:R-:W-:Y:S02]  /*5320*/  FFMA.FTZ R5, R35, c[0x0][0x2d0], -R3 ;  /* 0x0000b40023057a23 */ /* 0x002fe40000010803 */
[----:B------:R-:W-:Y:S05]  /*5330*/  LDSM.16.MT88.4 R32, [R209+0x3080] ;  /* 0x00308000d120783b */ /* 0x000fea0000004200 */
[----:B------:R1:W3:Y:S01]  /*5340*/  MUFU.EX2 R238, R5 ;  /* 0x0000000500ee7308 */ /* 0x0002e20000000800 */
[----:B--2---:R-:W-:-:S07]  /*5350*/  FFMA.FTZ R0, R43, c[0x0][0x2d0], -R2 ;  /* 0x0000b4002b007a23 */ /* 0x004fce0000010802 */
[----:B------:R2:W-:Y:S01]  /*5360*/  MUFU.EX2 R242, R0 ;  /* 0x0000000000f27308 */ /* 0x0005e20000000800 */
[----:B-1----:R-:W-:Y:S01]  /*5370*/  FFMA.FTZ R5, R37, c[0x0][0x2d0], -R3 ;  /* 0x0000b40025057a23 */ /* 0x002fe20000010803 */
[----:B---3--:R-:W-:-:S06]  /*5380*/  F2FP.BF16.PACK_AB R8, R238, R239 ;  /* 0x000000efee08723e */ /* 0x008fcc00000010ff */
[----:B------:R1:W-:Y:S01]  /*5390*/  MUFU.EX2 R244, R5 ;  /* 0x0000000500f47308 */ /* 0x0003e20000000800 */
[----:B--2---:R-:W-:-:S07]  /*53a0*/  FFMA.FTZ R0, R44, c[0x0][0x2d0], -R2 ;  /* 0x0000b4002c007a23 */ /* 0x004fce0000010802 */
[----:B------:R2:W3:Y:S01]  /*53b0*/  MUFU.EX2 R246, R0 ;  /* 0x0000000000f67308 */ /* 0x0004e20000000800 */
[----:B-1----:R-:W-:Y:S02]  /*53c0*/  FFMA.FTZ R5, R36, c[0x0][0x2d0], -R3 ;  /* 0x0000b40024057a23 */ /* 0x002fe40000010803 */
[----:B------:R-:W-:Y:S05]  /*53d0*/  LDSM.16.MT88.4 R36, [R210+0x3080] ;  /* 0x00308000d224783b */ /* 0x000fea0000004200 */
[----:B------:R1:W4:Y:S01]  /*53e0*/  MUFU.EX2 R245, R5 ;  /* 0x0000000500f57308 */ /* 0x0003220000000800 */
[----:B--2---:R-:W-:Y:S01]  /*53f0*/  FFMA.FTZ R0, R40, c[0x0][0x2d0], -R13 ;  /* 0x0000b40028007a23 */ /* 0x004fe2000001080d */
[----:B---3--:R-:W-:-:S06]  /*5400*/  F2FP.BF16.PACK_AB R7, R246, R242 ;  /* 0x000000f2f607723e */ /* 0x008fcc00000010ff */
[----:B------:R2:W-:Y:S01]  /*5410*/  MUFU.EX2 R232, R0 ;  /* 0x0000000000e87308 */ /* 0x0005e20000000800 */
[----:B-1----:R-:W-:Y:S01]  /*5420*/  FFMA.FTZ R5, R30, c[0x0][0x2d0], -R2 ;  /* 0x0000b4001e057a23 */ /* 0x002fe20000010802 */
[----:B----4-:R-:W-:Y:S01]  /*5430*/  F2FP.BF16.PACK_AB R10, R245, R244 ;  /* 0x000000f4f50a723e */ /* 0x010fe200000010ff */
[----:B------:R-:W1:Y:S05]  /*5440*/  LDSM.16.MT88.4 R28, [R210+0x2480] ;  /* 0x00248000d21c783b */ /* 0x000e6a0000004200 */
[----:B------:R-:W3:Y:S01]  /*5450*/  MUFU.EX2 R234, R5 ;  /* 0x0000000500ea7308 */ /* 0x000ee20000000800 */
[----:B--2---:R-:W-:-:S07]  /*5460*/  FFMA.FTZ R0, R95, c[0x0][0x2d0], -R13 ;  /* 0x0000b4005f007a23 */ /* 0x004fce000001080d */
[----:B------:R2:W-:Y:S01]  /*5470*/  MUFU.EX2 R227, R0 ;  /* 0x0000000000e37308 */ /* 0x0005e20000000800 */
[----:B---3--:R-:W-:Y:S02]  /*5480*/  F2FP.BF16.PACK_AB R9, R233, R234 ;  /* 0x000000eae909723e */ /* 0x008fe400000010ff */
[----:B------:R-:W-:-:S05]  /*5490*/  F2FP.BF16.PACK_AB R5, R240, R235 ;  /* 0x000000ebf005723e */ /* 0x000fca00000010ff */
[----:B------:R-:W-:Y:S01]  /*54a0*/  HMMA.16816.F32.BF16 R52, R8, R16, RZ ;  /* 0x000000100834723c */ /* 0x000fe200000418ff */
[----:B--2---:R-:W-:-:S04]  /*54b0*/  FFMA.FTZ R0, R97, c[0x0][0x2d0], -R13 ;  /* 0x0000b40061007a23 */ /* 0x004fc8000001080d */
[----:B------:R2:W-:Y:S03]  /*54c0*/  MUFU.EX2 R228, R0 ;  /* 0x0000000000e47308 */ /* 0x0005e60000000800 */
[C---:B------:R-:W-:Y:S08]  /*54d0*/  HMMA.16816.F32.BF16 R60, R8.reuse, R20, RZ ;  /* 0x00000014083c723c */ /* 0x040ff000000418ff */
[----:B-1----:R-:W-:Y:S01]  /*54e0*/  HMMA.16816.F32.BF16 R72, R8, R28, RZ ;  /* 0x0000001c0848723c */ /* 0x002fe200000418ff */
[----:B--2---:R-:W-:-:S07]  /*54f0*/  FFMA.FTZ R0, R96, c[0x0][0x2d0], -R13 ;  /* 0x0000b40060007a23 */ /* 0x004fce000001080d */
[C---:B------:R-:W-:Y:S01]  /*5500*/  HMMA.16816.F32.BF16 R76, R8.reuse, R24, RZ ;  /* 0x00000018084c723c */ /* 0x040fe200000418ff */
[----:B------:R1:W-:Y:S07]  /*5510*/  MUFU.EX2 R231, R0 ;  /* 0x0000000000e77308 */ /* 0x0003ee0000000800 */
[C---:B------:R-:W-:Y:S08]  /*5520*/  HMMA.16816.F32.BF16 R68, R8.reuse, R32, RZ ;  /* 0x000000200844723c */ /* 0x040ff000000418ff */
[----:B------:R-:W-:Y:S01]  /*5530*/  HMMA.16816.F32.BF16 R64, R8, R36, RZ ;  /* 0x000000240840723c */ /* 0x000fe200000418ff */
[----:B-1----:R-:W-:-:S04]  /*5540*/  FFMA.FTZ R0, R14, c[0x0][0x2d0], -R12 ;  /* 0x0000b4000e007a23 */ /* 0x002fc8000001080c */
[----:B------:R1:W-:Y:S03]  /*5550*/  MUFU.EX2 R103, R0 ;  /* 0x0000000000677308 */ /* 0x0003e60000000800 */
        /* <DEDUP_REMOVED lines=8> */
[----:B------:R1:W-:Y:S03]  /*55e0*/  MUFU.EX2 R207, R0 ;  /* 0x0000000000cf7308 */ /* 0x0003e60000000800 */
[----:B------:R-:W-:Y:S08]  /*55f0*/  HMMA.16816.F32.BF16 R8, R8, R38, RZ ;  /* 0x000000260808723c */ /* 0x000ff000000418ff */
        /* <DEDUP_REMOVED lines=8> */
[C---:B------:R-:W-:Y:S08]  /*5680*/  HMMA.16816.F32.BF16 R156, R4.reuse, R118, R48 ;  /* 0x00000076049c723c */ /* 0x040ff00000041830 */
[----:B------:R-:W-:Y:S01]  /*5690*/  HMMA.16816.F32.BF16 R128, R4, R108, R60 ;  /* 0x0000006c0480723c */ /* 0x000fe2000004183c */
[----:B------:R-:W-:Y:S01]  /*56a0*/  LDSM.16.MT88.4 R60, [R210+0x2c80] ;  /* 0x002c8000d23c783b */ /* 0x000fe20000004200 */
[----:B-1----:R-:W-:-:S06]  /*56b0*/  FFMA.FTZ R0, R114, c[0x0][0x2d0], -R3 ;  /* 0x0000b40072007a23 */ /* 0x002fcc0000010803 */
[C---:B------:R-:W-:Y:S01]  /*56c0*/  HMMA.16816.F32.BF16 R144, R4.reuse, R116, R76 ;  /* 0x000000740490723c */ /* 0x040fe2000004184c */
[----:B------:R1:W2:Y:S01]  /*56d0*/  MUFU.EX2 R203, R0 ;  /* 0x0000000000cb7308 */ /* 0x0002a20000000800 */
[----:B------:R-:W-:Y:S06]  /*56e0*/  LDSM.16.MT88.4 R76, [R209+0x3880] ;  /* 0x00388000d14c783b */ /* 0x000fec0000004200 */
[C---:B------:R-:W-:Y:S08]  /*56f0*/  HMMA.16816.F32.BF16 R68, R4.reuse, R160, R68 ;  /* 0x000000a00444723c */ /* 0x040ff00000041844 */
[----:B------:R-:W-:Y:S01]  /*5700*/  HMMA.16816.F32.BF16 R56, R4, R110, R56 ;  /* 0x0000006e0438723c */ /* 0x000fe20000041838 */
[--C-:B-1----:R-:W-:Y:S01]  /*5710*/  FFMA.FTZ R0, R113, c[0x0][0x2d0], -R3.reuse ;  /* 0x0000b40071007a23 */ /* 0x102fe20000010803 */
[----:B--2---:R-:W-:Y:S01]  /*5720*/  F2FP.BF16.PACK_AB R96, R203, R204 ;  /* 0x000000cccb60723e */ /* 0x004fe200000010ff */
[----:B------:R-:W-:-:S02]  /*5730*/  FFMA.FTZ R3, R122, c[0x0][0x2d0], -R3 ;  /* 0x0000b4007a037a23 */ /* 0x000fc40000010803 */
[----:B------:R1:W-:Y:S03]  /*5740*/  MUFU.EX2 R202, R0 ;  /* 0x0000000000ca7308 */ /* 0x0003e60000000800 */
[C---:B------:R-:W-:Y:S05]  /*5750*/  HMMA.16816.F32.BF16 R64, R4.reuse, R150, R44 ;  /* 0x000000960440723c */ /* 0x040fea000004182c */
[----:B------:R2:W3:Y:S03]  /*5760*/  MUFU.EX2 R198, R3 ;  /* 0x0000000300c67308 */ /* 0x0004e60000000800 */
[----:B------:R-:W-:Y:S01]  /*5770*/  HMMA.16816.F32.BF16 R80, R4, R162, R40 ;  /* 0x000000a20450723c */ /* 0x000fe20000041828 */
[----:B-1----:R-:W-:-:S07]  /*5780*/  FFMA.FTZ R0, R99, c[0x0][0x2d0], -R13 ;  /* 0x0000b40063007a23 */ /* 0x002fce000001080d */
[----:B------:R-:W-:Y:S01]  /*5790*/  HMMA.16816.F32.BF16 R48, R4, R166, R8 ;  /* 0x000000a60430723c */ /* 0x000fe20000041808 */
[----:B------:R1:W-:Y:S01]  /*57a0*/  MUFU.EX2 R197, R0 ;  /* 0x0000000000c57308 */ /* 0x0003e20000000800 */
[----:B--2---:R-:W-:-:S05]  /*57b0*/  FFMA.FTZ R3, R107, c[0x0][0x2d0], -R2 ;  /* 0x0000b4006b037a23 */ /* 0x004fca0000010802 */
[----:B------:R-:W-:Y:S02]  /*57c0*/  F2FP.BF16.PACK_AB R4, R227, R232 ;  /* 0x000000e8e304723e */ /* 0x000fe400000010ff */
[----:B------:R-:W-:Y:S01]  /*57d0*/  F2FP.BF16.PACK_AB R6, R231, R228 ;  /* 0x000000e4e706723e */ /* 0x000fe200000010ff */
[----:B------:R2:W-:Y:S01]  /*57e0*/  MUFU.EX2 R107, R3 ;  /* 0x00000003006b7308 */ /* 0x0005e20000000800 */
[----:B------:R-:W-:Y:S02]  /*57f0*/  F2FP.BF16.PACK_AB R5, R206, R103 ;  /* 0x00000067ce05723e */ /* 0x000fe400000010ff */
[----:B------:R-:W-:Y:S01]  /*5800*/  F2FP.BF16.PACK_AB R7, R205, R207 ;  /* 0x000000cfcd07723e */ /* 0x000fe200000010ff */
[----:B-1----:R-:W-:Y:S01]  /*5810*/  FFMA.FTZ R0, R98, c[0x0][0x2d0], -R13 ;  /* 0x0000b40062007a23 */ /* 0x002fe2000001080d */
[----:B---3--:R-:W-:-:S05]  /*5820*/  F2FP.BF16.PACK_AB R98, R198, R202 ;  /* 0x000000cac662723e */ /* 0x008fca00000010ff */
[----:B------:R-:W-:Y:S01]  /*5830*/  HMMA.16816.F32.BF16 R40, R4, R28, RZ ;  /* 0x0000001c0428723c */ /* 0x000fe200000418ff */
[----:B------:R1:W3:Y:S01]  /*5840*/  MUFU.EX2 R200, R0 ;  /* 0x0000000000c87308 */ /* 0x0002e20000000800 */
[----:B--2---:R-:W-:-:S06]  /*5850*/  @P6 IMAD.HI.U32 R3, R172, c[0x0][0x2c8], RZ ;  /* 0x0000b200ac036a27 */ /* 0x004fcc00078e00ff */
[----:B------:R-:W-:Y:S01]  /*5860*/  HMMA.16816.F32.BF16 R176, R4, R30, RZ ;  /* 0x0000001e04b0723c */ /* 0x000fe200000418ff */
[----:B------:R-:W-:Y:S02]  /*5870*/  @P6 SHF.R.U32.HI R172, RZ, c[0x0][0x2cc], R3 ;  /* 0x0000b300ffac6a19 */ /* 0x000fe40000011603 */
[----:B------:R-:W-:-:S05]  /*5880*/  ISETP.GE.AND P6, PT, R251, 0x1, PT ;  /* 0x00000001fb00780c */ /* 0x000fca0003fc6270 */
[C---:B------:R-:W-:Y:S01]  /*5890*/  HMMA.16816.F32.BF16 R8, R4.reuse, R16, RZ ;  /* 0x000000100408723c */ /* 0x040fe200000418ff */
[--C-:B-1----:R-:W-:Y:S02]  /*58a0*/  FFMA.FTZ R0, R102, c[0x0][0x2d0], -R13.reuse ;  /* 0x0000b40066007a23 */ /* 0x102fe4000001080d */
[----:B------:R-:W-:Y:S02]  /*58b0*/  IMAD.IADD R3, R249, 0x1, R172 ;  /* 0x00000001f9037824 */ /* 0x000fe400078e02ac */
[----:B------:R1:W-:Y:S03]  /*58c0*/  MUFU.EX2 R199, R0 ;  /* 0x0000000000c77308 */ /* 0x0003e60000000800 */
[C---:B------:R-:W-:Y:S01]  /*58d0*/  HMMA.16816.F32.BF16 R184, R4.reuse, R18, RZ ;  /* 0x0000001204b8723c */ /* 0x040fe200000418ff */
[----:B------:R-:W-:Y:S07]  /*58e0*/  LDSM.16.MT88.4 R16, [R210+0x3880] ;  /* 0x00388000d210783b */ /* 0x000fee0000004200 */
[----:B------:R-:W-:Y:S01]  /*58f0*/  HMMA.16816.F32.BF16 R132, R4, R20, RZ ;  /* 0x000000140484723c */ /* 0x000fe200000418ff */
[----:B-1----:R-:W-:-:S07]  /*5900*/  FFMA.FTZ R0, R101, c[0x0][0x2d0], -R13 ;  /* 0x0000b40065007a23 */ /* 0x002fce000001080d */
[C---:B------:R-:W-:Y:S01]  /*5910*/  HMMA.16816.F32.BF16 R180, R4.reuse, R22, RZ ;  /* 0x0000001604b4723c */ /* 0x040fe200000418ff */
[----:B------:R1:W2:Y:S07]  /*5920*/  MUFU.EX2 R201, R0 ;  /* 0x0000000000c97308 */ /* 0x0002ae0000000800 */
[C---:B------:R-:W-:Y:S08]  /*5930*/  HMMA.16816.F32.BF16 R44, R4.reuse, R24, RZ ;  /* 0x00000018042c723c */ /* 0x040ff000000418ff */
[----:B------:R-:W-:Y:S01]  /*5940*/  HMMA.16816.F32.BF16 R188, R4, R26, RZ ;  /* 0x0000001a04bc723c */ /* 0x000fe200000418ff */
[----:B-1----:R-:W-:-:S04]  /*5950*/  FFMA.FTZ R0, R92, c[0x0][0x2d0], -R12 ;  /* 0x0000b4005c007a23 */ /* 0x002fc8000001080c */
[----:B------:R1:W-:Y:S03]  /*5960*/  MUFU.EX2 R28, R0 ;  /* 0x00000000001c7308 */ /* 0x0003e60000000800 */
[C---:B------:R-:W-:Y:S08]  /*5970*/  HMMA.16816.F32.BF16 R24, R4.reuse, R32, RZ ;  /* 0x000000200418723c */ /* 0x040ff000000418ff */
[----:B------:R-:W-:Y:S01]  /*5980*/  HMMA.16816.F32.BF16 R20, R4, R36, RZ ;  /* 0x000000240414723c */ /* 0x000fe200000418ff */
[----:B-1----:R-:W-:-:S07]  /*5990*/  FFMA.FTZ R0, R87, c[0x0][0x2d0], -R12 ;  /* 0x0000b40057007a23 */ /* 0x002fce000001080c */
[----:B------:R-:W-:Y:S01]  /*59a0*/  HMMA.16816.F32.BF16 R32, R4, R34, RZ ;  /* 0x000000220420723c */ /* 0x000fe200000418ff */
[----:B------:R1:W4:Y:S02]  /*59b0*/  MUFU.EX2 R29, R0 ;  /* 0x00000000001d7308 */ /* 0x0003240000000800 */
[----:B-1----:R-:W-:-:S06]  /*59c0*/  FFMA.FTZ R0, R94, c[0x0][0x2d0], -R12 ;  /* 0x0000b4005e007a23 */ /* 0x002fcc000001080c */
[----:B------:R1:W-:Y:S02]  /*59d0*/  MUFU.EX2 R31, R0 ;  /* 0x00000000001f7308 */ /* 0x0003e40000000800 */
[----:B-1----:R-:W-:Y:S02]  /*59e0*/  FFMA.FTZ R0, R93, c[0x0][0x2d0], -R12 ;  /* 0x0000b4005d007a23 */ /* 0x002fe4000001080c */
[----:B------:R-:W-:Y:S04]  /*59f0*/  HMMA.16816.F32.BF16 R92, R4, R38, RZ ;  /* 0x00000026045c723c */ /* 0x000fe800000418ff */
[----:B------:R1:W5:Y:S03]  /*5a00*/  MUFU.EX2 R30, R0 ;  /* 0x00000000001e7308 */ /* 0x0003660000000800 */
[----:B---3--:R-:W-:-:S02]  /*5a10*/  F2FP.BF16.PACK_AB R4, R200, R197 ;  /* 0x000000c5c804723e */ /* 0x008fc400000010ff */
[----:B--2---:R-:W-:Y:S02]  /*5a20*/  F2FP.BF16.PACK_AB R6, R201, R199 ;  /* 0x000000c7c906723e */ /* 0x004fe400000010ff */
[----:B----4-:R-:W-:Y:S01]  /*5a30*/  F2FP.BF16.PACK_AB R5, R29, R28 ;  /* 0x0000001c1d05723e */ /* 0x010fe200000010ff */
[----:B-1----:R-:W-:Y:S01]  /*5a40*/  FFMA.FTZ R0, R115, c[0x0][0x2d0], -R2 ;  /* 0x0000b40073007a23 */ /* 0x002fe20000010802 */
[----:B-----5:R-:W-:-:S03]  /*5a50*/  F2FP.BF16.PACK_AB R7, R30, R31 ;  /* 0x0000001f1e07723e */ /* 0x020fc600000010ff */
[----:B------:R1:W2:Y:S04]  /*5a60*/  MUFU.EX2 R196, R0 ;  /* 0x0000000000c47308 */ /* 0x0002a80000000800 */
[C---:B------:R-:W-:Y:S08]  /*5a70*/  HMMA.16816.F32.BF16 R168, R4.reuse, R88, R8 ;  /* 0x0000005804a8723c */ /* 0x040ff00000041808 */
[----:B------:R-:W-:Y:S01]  /*5a80*/  HMMA.16816.F32.BF16 R36, R4, R164, R20 ;  /* 0x000000a40424723c */ /* 0x000fe20000041814 */
[--C-:B-1----:R-:W-:Y:S01]  /*5a90*/  FFMA.FTZ R0, R121, c[0x0][0x2d0], -R2.reuse ;  /* 0x0000b40079007a23 */ /* 0x102fe20000010802 */
[----:B--2---:R-:W-:Y:S01]  /*5aa0*/  F2FP.BF16.PACK_AB R97, R196, R107 ;  /* 0x0000006bc461723e */ /* 0x004fe200000010ff */
[----:B------:R-:W-:-:S02]  /*5ab0*/  FFMA.FTZ R2, R120, c[0x0][0x2d0], -R2 ;  /* 0x0000b40078027a23 */ /* 0x000fc40000010802 */
[----:B------:R-:W1:Y:S01]  /*5ac0*/  LDSM.16.MT88.4 R120, [R209+0x2080] ;  /* 0x00208000d178783b */ /* 0x000e620000004200 */
[----:B------:R2:W-:Y:S02]  /*5ad0*/  MUFU.EX2 R101, R0 ;  /* 0x0000000000657308 */ /* 0x0005e40000000800 */
[C---:B------:R-:W-:Y:S06]  /*5ae0*/  HMMA.16816.F32.BF16 R132, R4.reuse, R108, R132 ;  /* 0x0000006c0484723c */ /* 0x040fec0000041884 */
[----:B------:R-:W3:Y:S02]  /*5af0*/  MUFU.EX2 R102, R2 ;  /* 0x0000000200667308 */ /* 0x000ee40000000800 */
[----:B------:R-:W-:Y:S01]  /*5b00*/  HMMA.16816.F32.BF16 R44, R4, R116, R44 ;  /* 0x00000074042c723c */ /* 0x000fe2000004182c */
[----:B--2---:R-:W-:-:S07]  /*5b10*/  FFMA.FTZ R0, R195, c[0x0][0x2d0], -R13 ;  /* 0x0000b400c3007a23 */ /* 0x004fce000001080d */
[----:B------:R-:W-:Y:S01]  /*5b20*/  HMMA.16816.F32.BF16 R40, R4, R148, R40 ;  /* 0x000000940428723c */ /* 0x000fe20000041828 */
[----:B---3--:R-:W-:-:S07]  /*5b30*/  F2FP.BF16.PACK_AB R99, R102, R101 ;  /* 0x000000656663723e */ /* 0x008fce00000010ff */
[----:B------:R-:W-:Y:S08]  /*5b40*/  HMMA.16816.F32.BF16 R88, R4, R90, R184 ;  /* 0x0000005a0458723c */ /* 0x000ff000000418b8 */
[C---:B------:R-:W-:Y:S08]  /*5b50*/  HMMA.16816.F32.BF16 R128, R96.reuse, R136, R128 ;  /* 0x000000886080723c */ /* 0x040ff00000041880 */
[C---:B-1----:R-:W-:Y:S08]  /*5b60*/  HMMA.16816.F32.BF16 R112, R96.reuse, R120, R140 ;  /* 0x000000786070723c */ /* 0x042ff0000004188c */
[C---:B------:R-:W-:Y:S08]  /*5b70*/  HMMA.16816.F32.BF16 R144, R96.reuse, R152, R144 ;  /* 0x000000986090723c */ /* 0x040ff00000041890 */
        /* <DEDUP_REMOVED lines=8> */
[----:B------:R-:W-:Y:S01]  /*5c00*/  HMMA.16816.F32.BF16 R96, R96, R18, R48 ;  /* 0x000000126060723c */ /* 0x000fe20000041830 */
[----:B------:R1:W-:Y:S07]  /*5c10*/  MUFU.EX2 R49, R0 ;  /* 0x0000000000317308 */ /* 0x0003ee0000000800 */
[C---:B------:R-:W-:Y:S08]  /*5c20*/  HMMA.16816.F32.BF16 R72, R4.reuse, R160, R24 ;  /* 0x000000a00448723c */ /* 0x040ff00000041818 */
[----:B------:R-:W-:Y:S01]  /*5c30*/  HMMA.16816.F32.BF16 R20, R4, R110, R180 ;  /* 0x0000006e0414723c */ /* 0x000fe200000418b4 */
[----:B-1----:R-:W-:-:S04]  /*5c40*/  FFMA.FTZ R0, R194, c[0x0][0x2d0], -R13 ;  /* 0x0000b400c2007a23 */ /* 0x002fc8000001080d */
[----:B------:R1:W2:Y:S03]  /*5c50*/  MUFU.EX2 R50, R0 ;  /* 0x0000000000327308 */ /* 0x0002a60000000800 */
[C---:B------:R-:W-:Y:S08]  /*5c60*/  HMMA.16816.F32.BF16 R24, R4.reuse, R150, R176 ;  /* 0x000000960418723c */ /* 0x040ff000000418b0 */
[----:B------:R-:W-:Y:S01]  /*5c70*/  HMMA.16816.F32.BF16 R32, R4, R162, R32 ;  /* 0x000000a20420723c */ /* 0x000fe20000041820 */
[----:B-1----:R-:W-:-:S07]  /*5c80*/  FFMA.FTZ R0, R193, c[0x0][0x2d0], -R13 ;  /* 0x0000b400c1007a23 */ /* 0x002fce000001080d */
[----:B------:R-:W-:Y:S01]  /*5c90*/  HMMA.16816.F32.BF16 R164, R4, R166, R92 ;  /* 0x000000a604a4723c */ /* 0x000fe2000004185c */
[----:B------:R1:W-:Y:S06]  /*5ca0*/  MUFU.EX2 R51, R0 ;  /* 0x0000000000337308 */ /* 0x0003ec0000000800 */
[----:B--2---:R-:W-:Y:S01]  /*5cb0*/  F2FP.BF16.PACK_AB R92, R50, R49 ;  /* 0x00000031325c723e */ /* 0x004fe200000010ff */
[----:B-1----:R-:W-:-:S04]  /*5cc0*/  FFMA.FTZ R0, R192, c[0x0][0x2d0], -R13 ;  /* 0x0000b400c0007a23 */ /* 0x002fc8000001080d */
[----:B------:R1:W2:Y:S02]  /*5cd0*/  MUFU.EX2 R48, R0 ;  /* 0x0000000000307308 */ /* 0x0002a40000000800 */
[----:B-1----:R-:W-:Y:S01]  /*5ce0*/  FFMA.FTZ R0, R173, c[0x0][0x2d0], -R12 ;  /* 0x0000b400ad007a23 */ /* 0x002fe2000001080c */
[----:B--2---:R-:W-:-:S05]  /*5cf0*/  F2FP.BF16.PACK_AB R94, R48, R51 ;  /* 0x00000033305e723e */ /* 0x004fca00000010ff */
[----:B------:R1:W-:Y:S02]  /*5d00*/  MUFU.EX2 R9, R0 ;  /* 0x0000000000097308 */ /* 0x0003e40000000800 */
[----:B-1----:R-:W-:-:S06]  /*5d10*/  FFMA.FTZ R0, R174, c[0x0][0x2d0], -R12 ;  /* 0x0000b400ae007a23 */ /* 0x002fcc000001080c */
[----:B------:R1:W2:Y:S02]  /*5d20*/  MUFU.EX2 R8, R0 ;  /* 0x0000000000087308 */ /* 0x0002a40000000800 */
[----:B-1----:R-:W-:Y:S01]  /*5d30*/  FFMA.FTZ R0, R175, c[0x0][0x2d0], -R12 ;  /* 0x0000b400af007a23 */ /* 0x002fe2000001080c */
[----:B--2---:R-:W-:-:S05]  /*5d40*/  F2FP.BF16.PACK_AB R93, R8, R9 ;  /* 0x00000009085d723e */ /* 0x004fca00000010ff */
[----:B------:R1:W-:Y:S02]  /*5d50*/  MUFU.EX2 R2, R0 ;  /* 0x0000000000027308 */ /* 0x0003e40000000800 */
[----:B-1----:R-:W-:Y:S02]  /*5d60*/  FFMA.FTZ R0, R15, c[0x0][0x2d0], -R12 ;  /* 0x0000b4000f007a23 */ /* 0x002fe4000001080c */
[----:B------:R-:W-:Y:S04]  /*5d70*/  HMMA.16816.F32.BF16 R12, R4, R118, R188 ;  /* 0x00000076040c723c */ /* 0x000fe800000418bc */
[----:B------:R-:W1:Y:S03]  /*5d80*/  MUFU.EX2 R0, R0 ;  /* 0x0000000000007308 */ /* 0x000e660000000800 */
        /* <DEDUP_REMOVED lines=52> */
[----:B------:R-:W-:Y:S01]  /*60d0*/  STL [R1+0xc], R7 ;  /* 0x00000c0701007387 */ /* 0x000fe20000100800 */
[----:B------:R-:W-:Y:S01]  /*60e0*/  FADD.FTZ R0, R0, R8 ;  /* 0x0000000800007221 */ /* 0x000fe20000010000 */
[C---:B------:R-:W-:Y:S02]  /*60f0*/  HMMA.16816.F32.BF16 R60, R92.reuse, R62, R24 ;  /* 0x0000003e5c3c723c */ /* 0x040fe40000041818 */
[----:B------:R-:W-:Y:S04]  /*6100*/  STL [R1+0x8], R4 ;  /* 0x0000080401007387 */ /* 0x000fe80000100800 */
[----:B------:R1:W-:Y:S02]  /*6110*/  STL [R1+0x10], R2 ;  /* 0x0000100201007387 */ /* 0x0003e40000100800 */
[C---:B------:R-:W-:Y:S02]  /*6120*/  HMMA.16816.F32.BF16 R76, R92.reuse, R78, R32 ;  /* 0x0000004e5c4c723c */ /* 0x040fe40000041820 */
[----:B------:R2:W-:Y:S06]  /*6130*/  STL [R1+0x14], R0 ;  /* 0x0000140001007387 */ /* 0x0005ec0000100800 */
[C---:B------:R-:W-:Y:S08]  /*6140*/  HMMA.16816.F32.BF16 R88, R92.reuse, R16, R36 ;  /* 0x000000105c58723c */ /* 0x040ff00000041824 */
[----:B------:R-:W-:Y:S01]  /*6150*/  HMMA.16816.F32.BF16 R92, R92, R18, R164 ;  /* 0x000000125c5c723c */ /* 0x000fe200000418a4 */
[----:B-1----:R-:W-:Y:S01]  /*6160*/  IADD3 R2, R3, c[0x0][0x328], RZ ;  /* 0x0000ca0003027a10 */ /* 0x002fe20007ffe0ff */
[----:B------:R-:W-:Y:S06]  /*6170*/  @!P6 BRA `(.L_x_311) ;  /* 0x000001100000e947 */ /* 0x000fec0003800000 */
[C---:B------:R-:W-:Y:S02]  /*6180*/  ISETP.GT.AND P0, PT, R3.reuse, RZ, PT ;  /* 0x000000ff0300720c */ /* 0x040fe40003f04270 */
[----:B--2---:R-:W-:-:S11]  /*6190*/  IADD3 R0, R3, -0x1, RZ ;  /* 0xffffffff03007810 */ /* 0x004fd60007ffe0ff */
        /* <DEDUP_REMOVED lines=8> */
.L_x_312:
[----:B------:R-:W-:-:S04]  /*6220*/  MOV R3, 0x1 ;  /* 0x0000000100037802 */ /* 0x000fc80000000f00 */
[----:B------:R-:W-:-:S13]  /*6230*/  ISETP.NE.AND P0, PT, R3, c[0x0][0x32c], PT ;  /* 0x0000cb0003007a0c */ /* 0x000fda0003f05270 */
[----:B------:R-:W-:-:S05]  /*6240*/  @P0 IMAD.HI.U32 R3, R0, c[0x0][0x330], RZ ;  /* 0x0000cc0000030a27 */ /* 0x000fca00078e00ff */
[----:B------:R-:W-:Y:S02]  /*6250*/  @P0 SHF.R.U32.HI R0, RZ, c[0x0][0x334], R3 ;  /* 0x0000cd00ff000a19 */ /* 0x000fe40000011603 */
.L_x_313:
[----:B------:R-:W-:-:S05]  /*6260*/  MOV R3, c[0x0][0x32c] ;  /* 0x0000cb0000037a02 */ /* 0x000fca0000000f00 */
[----:B------:R-:W-:-:S05]  /*6270*/  IMAD R0, R0, R3, c[0x0][0x32c] ;  /* 0x0000cb0000007624 */ /* 0x000fca00078e0203 */
[----:B------:R-:W-:-:S05]  /*6280*/  IMNMX R2, R2, R0, PT ;  /* 0x0000000002027217 */ /* 0x000fca0003800200 */
.L_x_311:
[----:B------:R-:W-:-:S05]  /*6290*/  IMAD.HI R2, R2, 0x2aaaaaab, RZ ;  /* 0x2aaaaaab02027827 */ /* 0x000fca00078e02ff */
[----:B--2---:R-:W-:-:S04]  /*62a0*/  SHF.R.U32.HI R0, RZ, 0x1f, R2 ;  /* 0x0000001fff007819 */ /* 0x004fc80000011602 */
[----:B------:R-:W-:-:S04]  /*62b0*/  LEA.HI.SX32 R2, R2, R0, 0x1d ;  /* 0x0000000002027211 */ /* 0x000fc800078feaff */
[----:B------:R-:W-:-:S04]  /*62c0*/  IMNMX R3, R250, R2, !PT ;  /* 0x00000002fa037217 */ /* 0x000fc80007800200 */
[----:B------:R-:W-:Y:S01]  /*62d0*/  ISETP.GE.AND P0, PT, R224, R3, PT ;  /* 0x00000003e000720c */ /* 0x000fe20003f06270 */
[----:B------:R1:W-:-:S12]  /*62e0*/  STL [R1+0x24], R3 ;  /* 0x0000240301007387 */ /* 0x0003d80000100800 */
[----:B------:R-:W-:Y:S05]  /*62f0*/  @!P0 BRA `(.L_x_314) ;  /* 0x0000483000008947 */ /* 0x000fea0003800000 */
[----:B------:R-:W2:Y:S04]  /*6300*/  LDL R8, [R1+0x40] ;  /* 0x0000400001087983 */ /* 0x000ea80000100800 */
[----:B------:R-:W3:Y:S01]  /*6310*/  LDL R5, [R1+0x3c] ;  /* 0x00003c0001057983 */ /* 0x000ee20000100800 */
[----:B-1----:R-:W-:Y:S01]  /*6320*/  SHF.R.S32.HI R3, RZ, 0x1f, R226 ;  /* 0x0000001fff037819 */ /* 0x002fe200000114e2 */
        /* <DEDUP_REMOVED lines=21> */
.L_x_335:
        /* <DEDUP_REMOVED lines=16> */
[----:B-1-34-:R-:W-:Y:S01]  /*6580*/  IMAD.WIDE.U32 R2, R225, c[0x0][0x208], RZ ;  /* 0x00008200e1027a25 */ /* 0x01afe200078e00ff */
[----:B------:R-:W1:Y:S01]  /*6590*/  S2R R5, SR_CTAID.Y ;  /* 0x0000000000057919 */ /* 0x000e620000002600 */
[----:B------:R-:W-:Y:S01]  /*65a0*/  SHF.R.S32.HI R0, RZ, 0x1f, R225 ;  /* 0x0000001fff007819 */ /* 0x000fe200000114e1 */
[----:B------:R-:W-:Y:S01]  /*65b0*/  BSSY B0, `(.L_x_315) ;  /* 0x000003c000007945 */ /* 0x000fe20003800000 */
[C---:B------:R-:W-:Y:S01]  /*65c0*/  ISETP.GE.AND P1, PT, R226.reuse, c[0x0][0x1d4], PT ;  /* 0x00007500e2007a0c */ /* 0x040fe20003f26270 */
[----:B------:R-:W2:Y:S01]  /*65d0*/  S2R R8, SR_CTAID.Y ;  /* 0x0000000000087919 */ /* 0x000ea20000002600 */
[----:B------:R-:W-:Y:S01]  /*65e0*/  IADD3 R13, R226, 0x20, RZ ;  /* 0x00000020e20d7810 */ /* 0x000fe20007ffe0ff */
[----:B------:R-:W-:Y:S01]  /*65f0*/  IMAD R0, R0, c[0x0][0x208], RZ ;  /* 0x0000820000007a24 */ /* 0x000fe200078e02ff */
[----:B------:R-:W-:Y:S01]  /*6600*/  IADD3 R12, R226, 0x40, RZ ;  /* 0x00000040e20c7810 */ /* 0x000fe20007ffe0ff */
[----:B------:R-:W3:Y:S01]  /*6610*/  S2R R11, SR_TID.X ;  /* 0x00000000000b7919 */ /* 0x000ee20000002100 */
[----:B------:R-:W-:Y:S01]  /*6620*/  ISETP.GE.AND P3, PT, R13, c[0x0][0x1d4], PT ;  /* 0x000075000d007a0c */ /* 0x000fe20003f66270 */
[----:B------:R-:W-:Y:S01]  /*6630*/  IMAD R0, R225, c[0x0][0x20c], R0 ;  /* 0x00008300e1007a24 */ /* 0x000fe200078e0200 */
[----:B------:R-:W-:Y:S02]  /*6640*/  SHF.R.S32.HI R4, RZ, 0x1f, R223 ;  /* 0x0000001fff047819 */ /* 0x000fe400000114df */
[----:B------:R-:W-:Y:S01]  /*6650*/  ISETP.GE.AND P2, PT, R12, c[0x0][0x1d4], PT ;  /* 0x000075000c007a0c */ /* 0x000fe20003f46270 */
[----:B------:R-:W-:Y:S02]  /*6660*/  IMAD.IADD R3, R3, 0x1, R0 ;  /* 0x0000000103037824 */ /* 0x000fe400078e0200 */
[----:B------:R-:W-:Y:S02]  /*6670*/  IMAD R4, R4, c[0x0][0x218], RZ ;  /* 0x0000860004047a24 */ /* 0x000fe400078e02ff */
[C---:B------:R-:W-:Y:S04]  /*6680*/  IMAD.WIDE.U32 R2, R223.reuse, c[0x0][0x218], R2 ;  /* 0x00008600df027a25 */ /* 0x040fe800078e0002 */
[----:B------:R-:W-:Y:S01]  /*6690*/  IMAD R4, R223, c[0x0][0x21c], R4 ;  /* 0x00008700df047a24 */ /* 0x000fe200078e0204 */
[----:B-1----:R-:W-:Y:S01]  /*66a0*/  SHF.R.S32.HI R5, RZ, 0x1f, R5 ;  /* 0x0000001fff057819 */ /* 0x002fe20000011405 */
[----:B--2---:R-:W-:Y:S04]  /*66b0*/  IMAD.WIDE.U32 R6, R8, c[0x0][0x210], RZ ;  /* 0x0000840008067a25 */ /* 0x004fe800078e00ff */
[----:B------:R-:W-:Y:S01]  /*66c0*/  IMAD R5, R5, c[0x0][0x210], RZ ;  /* 0x0000840005057a24 */ /* 0x000fe200078e02ff */
[----:B------:R-:W-:Y:S03]  /*66d0*/  IADD3 R0, P0, R6, R2, RZ ;  /* 0x0000000206007210 */ /* 0x000fe60007f1e0ff */
[----:B------:R-:W-:Y:S04]  /*66e0*/  IMAD R5, R8, c[0x0][0x214], R5 ;  /* 0x0000850008057a24 */ /* 0x000fe800078e0205 */
[----:B------:R-:W-:Y:S05]  /*66f0*/  IMAD.IADD R5, R7, 0x1, R5 ;  /* 0x0000000107057824 */ /* 0x000fea00078e0205 */
[----:B------:R-:W-:Y:S01]  /*6700*/  IADD3.X R3, R5, R3, R4, P0, !PT ;  /* 0x0000000305037210 */ /* 0x000fe200007fe404 */
[----:B------:R-:W-:Y:S01]  /*6710*/  IMAD.SHL.U32 R5, R226, 0x2, RZ ;  /* 0x00000002e2057824 */ /* 0x000fe200078e00ff */
[C---:B------:R-:W-:Y:S04]  /*6720*/  LEA R10, P0, R0.reuse, c[0x0][0x1f8], 0x1 ;  /* 0x00007e00000a7a11 */ /* 0x040fe800078008ff */
[----:B------:R-:W-:Y:S02]  /*6730*/  LEA.HI.X R3, R0, c[0x0][0x1fc], R3, 0x1, P0 ;  /* 0x00007f0000037a11 */ /* 0x000fe400000f0c03 */
[----:B------:R-:W1:Y:S04]  /*6740*/  SHFL.IDX PT, R0, R10, RZ, 0x1c1f ;  /* 0x001c1fff0a007589 */ /* 0x000e6800000e0000 */
[----:B------:R-:W2:Y:S01]  /*6750*/  SHFL.IDX PT, R2, R3, RZ, 0x1c1f ;  /* 0x001c1fff03027589 */ /* 0x000ea200000e0000 */
[----:B-1----:R-:W-:Y:S05]  /*6760*/  IADD3 R8, P0, R0, R5, RZ ;  /* 0x0000000500087210 */ /* 0x002fea0007f1e0ff */
[----:B--2---:R-:W-:Y:S01]  /*6770*/  IMAD.X R9, R2, 0x1, R205, P0 ;  /* 0x0000000102097824 */ /* 0x004fe200000e06cd */
[----:B------:R-:W-:Y:S04]  /*6780*/  IADD3 R6, P0, R0, R207, RZ ;  /* 0x000000cf00067210 */ /* 0x000fe80007f1e0ff */
[----:B------:R-:W-:Y:S01]  /*6790*/  @!PT LDS RZ, [RZ] ;  /* 0x00000000fffff984 */ /* 0x000fe20000000800 */
[----:B------:R1:W-:Y:S01]  /*67a0*/  LDGSTS.E.BYPASS.LTC128B.128 [R222+0x1880], [R8.64], !P1 ;  /* 0x0188000008de7fae */ /* 0x0003e2000c901d46 */
[----:B------:R-:W-:Y:S01]  /*67b0*/  IMAD.X R7, R2, 0x1, R206, P0 ;  /* 0x0000000102077824 */ /* 0x000fe200000e06ce */
[----:B------:R-:W-:Y:S02]  /*67c0*/  IADD3 R4, P0, R0, R228, RZ ;  /* 0x000000e400047210 */ /* 0x000fe40007f1e0ff */
[----:B---3--:R-:W-:Y:S02]  /*67d0*/  ISETP.GT.AND P1, PT, R11, 0x3f, PT ;  /* 0x0000003f0b00780c */ /* 0x008fe40003f24270 */
[----:B------:R1:W-:Y:S01]  /*67e0*/  LDGSTS.E.BYPASS.LTC128B.128 [R222+0x2480], [R6.64], !P3 ;  /* 0x0248000006de7fae */ /* 0x0003e2000d901d46 */
[----:B------:R-:W-:Y:S05]  /*67f0*/  IMAD.X R5, R2, 0x1, R227, P0 ;  /* 0x0000000102057824 */ /* 0x000fea00000e06e3 */
[----:B------:R1:W-:Y:S05]  /*6800*/  LDGSTS.E.BYPASS.LTC128B.128 [R222+0x3080], [R4.64], !P2 ;  /* 0x0308000004de7fae */ /* 0x0003ea000d101d46 */
[----:B------:R-:W-:-:S05]  /*6810*/  @P1 BRA `(.L_x_316) ;  /* 0x0000015000001947 */ /* 0x000fca0003800000 */
[----:B------:R-:W-:-:S05]  /*6820*/  BRA.DIV ~URZ, `(.L_x_317) ;  /* 0x0000ee027f007947 */ /* 0x000fca000b800000 */
[----:B-1----:R1:W2:Y:S04]  /*6830*/  SHFL.IDX PT, R4, R3, 0x1, 0x1c1f ;  /* 0x003c1f0003047f89 */ /* 0x0022a800000e0000 */
[----:B------:R1:W3:Y:S02]  /*6840*/  SHFL.IDX PT, R0, R10, 0x1, 0x1c1f ;  /* 0x003c1f000a007f89 */ /* 0x0002e400000e0000 */
.L_x_385:
[C---:B-1----:R-:W-:Y:S01]  /*6850*/  IADD3 R10, R226.reuse, 0x20, RZ ;  /* 0x00000020e20a7810 */ /* 0x042fe20007ffe0ff */
[C---:B------:R-:W-:Y:S01]  /*6860*/  IMAD.SHL.U32 R2, R226.reuse, 0x2, RZ ;  /* 0x00000002e2027824 */ /* 0x040fe200078e00ff */
[----:B------:R-:W-:Y:S02]  /*6870*/  ISETP.GE.AND P3, PT, R226, c[0x0][0x1d4], PT ;  /* 0x00007500e2007a0c */ /* 0x000fe40003f66270 */
        /* <DEDUP_REMOVED lines=15> */
.L_x_316:
[----:B------:R-:W-:Y:S05]  /*6970*/  BSYNC B0 ;  /* 0x0000000000007941 */ /* 0x000fea0003800000 */
.L_x_315:
[----:B-1-34-:R-:W0:Y:S01]  /*6980*/  LDGDEPBAR ;  /* 0x00000000000079af */ /* 0x01ae220000000000 */
[----:B------:R-:W-:Y:S01]  /*6990*/  WARPSYNC 0xffffffff ;  /* 0xffffffff00007948 */ /* 0x000fe20003800000 */
[-C--:B------:R-:W-:Y:S06]  /*69a0*/  HMMA.16816.F32.BF16 R4, R48, R16.reuse, RZ ;  /* 0x000000103004723c */ /* 0x080fec00000418ff */
        /* <DEDUP_REMOVED lines=10> */
[----:B------:R-:W-:Y:S06]  /*6a50*/  LDSM.16.M88.4 R200, [R212+0x9080] ;  /* 0x00908000d4c8783b */ /* 0x000fec0000000200 */
[-C--:B------:R-:W-:Y:S08]  /*6a60*/  HMMA.16816.F32.BF16 R28, R44, R34.reuse, RZ ;  /* 0x000000222c1c723c */ /* 0x080ff000000418ff */
        /* <DEDUP_REMOVED lines=10> */
[----:B------:R-:W-:Y:S07]  /*6b10*/  LDSM.16.M88.4 R168, [R212+0x8080] ;  /* 0x00808000d4a8783b */ /* 0x000fee0000000200 */
[-C--:B------:R-:W-:Y:S08]  /*6b20*/  HMMA.16816.F32.BF16 R20, R164, R176.reuse, R20 ;  /* 0x000000b0a414723c */ /* 0x080ff00000041814 */
[C---:B------:R-:W-:Y:S08]  /*6b30*/  HMMA.16816.F32.BF16 R24, R172.reuse, R176, R24 ;  /* 0x000000b0ac18723c */ /* 0x040ff00000041818 */
[-C--:B------:R-:W-:Y:S08]  /*6b40*/  HMMA.16816.F32.BF16 R28, R172, R178.reuse, R28 ;  /* 0x000000b2ac1c723c */ /* 0x080ff0000004181c */
[C---:B------:R-:W-:Y:S01]  /*6b50*/  HMMA.16816.F32.BF16 R32, R164.reuse, R178, R32 ;  /* 0x000000b2a420723c */ /* 0x040fe20000041820 */
[----:B------:R-:W1:Y:S07]  /*6b60*/  LDSM.16.M88.4 R176, [R219] ;  /* 0x00000000dbb0783b */ /* 0x000e6e0000000200 */
[-C--:B------:R-:W-:Y:S08]  /*6b70*/  HMMA.16816.F32.BF16 R36, R164, R180.reuse, R36 ;  /* 0x000000b4a424723c */ /* 0x080ff00000041824 */
[C---:B------:R-:W-:Y:S08]  /*6b80*/  HMMA.16816.F32.BF16 R40, R172.reuse, R180, R40 ;  /* 0x000000b4ac28723c */ /* 0x040ff00000041828 */
[-C--:B------:R-:W-:Y:S01]  /*6b90*/  HMMA.16816.F32.BF16 R44, R172, R182.reuse, R44 ;  /* 0x000000b6ac2c723c */ /* 0x080fe2000004182c */
[----:B------:R-:W-:Y:S07]  /*6ba0*/  LDSM.16.M88.4 R172, [R217] ;  /* 0x00000000d9ac783b */ /* 0x000fee0000000200 */
[----:B------:R-:W-:Y:S01]  /*6bb0*/  HMMA.16816.F32.BF16 R48, R164, R182, R48 ;  /* 0x000000b6a430723c */ /* 0x000fe20000041830 */
[----:B------:R-:W1:Y:S08]  /*6bc0*/  LDSM.16.M88.4 R164, [R218] ;  /* 0x00000000daa4783b */ /* 0x000e700000000200 */
[----:B------:R-:W-:Y:S01]  /*6bd0*/  LDSM.16.M88.4 R180, [R211+0xa080] ;  /* 0x00a08000d3b4783b */ /* 0x000fe20000000200 */
[----:B--2---:R-:W-:Y:S01]  /*6be0*/  ISETP.GT.AND P0, PT, R204, R0, PT ;  /* 0x00000000cc00720c */ /* 0x004fe20003f04270 */
[-C--:B-1----:R-:W-:Y:S08]  /*6bf0*/  HMMA.16816.F32.BF16 R4, R184, R188.reuse, R4 ;  /* 0x000000bcb804723c */ /* 0x082ff00000041804 */
[C---:B---3--:R-:W-:Y:S08]  /*6c00*/  HMMA.16816.F32.BF16 R8, R192.reuse, R188, R8 ;  /* 0x000000bcc008723c */ /* 0x048ff00000041808 */
[-C--:B------:R-:W-:Y:S08]  /*6c10*/  HMMA.16816.F32.BF16 R12, R192, R190.reuse, R12 ;  /* 0x000000bec00c723c */ /* 0x080ff0000004180c */
[C---:B------:R-:W-:Y:S01]  /*6c20*/  HMMA.16816.F32.BF16 R16, R184.reuse, R190, R16 ;  /* 0x000000beb810723c */ /* 0x040fe20000041810 */
[----:B------:R-:W1:Y:S07]  /*6c30*/  LDSM.16.M88.4 R188, [R208+0x5480] ;  /* 0x00548000d0bc783b */ /* 0x000e6e0000000200 */
        /* <DEDUP_REMOVED lines=10> */
[----:B------:R-:W2:Y:S07]  /*6ce0*/  LDSM.16.M88.4 R160, [R211+0xb080] ;  /* 0x00b08000d3a0783b */ /* 0x000eae0000000200 */
[-C--:B------:R-:W-:Y:S01]  /*6cf0*/  HMMA.16816.F32.BF16 R4, R168, R176.reuse, R4 ;  /* 0x000000b0a804723c */ /* 0x080fe20000041804 */
[----:B------:R-:W3:Y:S07]  /*6d00*/  LDSM.16.M88.4 R184, [R208+0x5880] ;  /* 0x00588000d0b8783b */ /* 0x000eee0000000200 */
[C---:B------:R-:W-:Y:S08]  /*6d10*/  HMMA.16816.F32.BF16 R8, R200.reuse, R176, R8 ;  /* 0x000000b0c808723c */ /* 0x040ff00000041808 */
[-C--:B------:R-:W-:Y:S08]  /*6d20*/  HMMA.16816.F32.BF16 R12, R200, R178.reuse, R12 ;  /* 0x000000b2c80c723c */ /* 0x080ff0000004180c */
[C---:B------:R-:W-:Y:S01]  /*6d30*/  HMMA.16816.F32.BF16 R16, R168.reuse, R178, R16 ;  /* 0x000000b2a810723c */ /* 0x040fe20000041810 */
[----:B------:R-:W4:Y:S07]  /*6d40*/  LDSM.16.M88.4 R176, [R212+0xa080] ;  /* 0x00a08000d4b0783b */ /* 0x000f2e0000000200 */
[-C--:B------:R-:W-:Y:S08]  /*6d50*/  HMMA.16816.F32.BF16 R20, R168, R164.reuse, R20 ;  /* 0x000000a4a814723c */ /* 0x080ff00000041814 */
[C---:B------:R-:W-:Y:S08]  /*6d60*/  HMMA.16816.F32.BF16 R24, R200.reuse, R164, R24 ;  /* 0x000000a4c818723c */ /* 0x040ff00000041818 */
[-C--:B------:R-:W-:Y:S08]  /*6d70*/  HMMA.16816.F32.BF16 R28, R200, R166.reuse, R28 ;  /* 0x000000a6c81c723c */ /* 0x080ff0000004181c */
[C---:B------:R-:W-:Y:S01]  /*6d80*/  HMMA.16816.F32.BF16 R32, R168.reuse, R166, R32 ;  /* 0x000000a6a820723c */ /* 0x040fe20000041820 */
[----:B------:R-:W5:Y:S07]  /*6d90*/  LDSM.16.M88.4 R164, [R212+0xb080] ;  /* 0x00b08000d4a4783b */ /* 0x000f6e0000000200 */
[-C--:B------:R-:W-:Y:S08]  /*6da0*/  HMMA.16816.F32.BF16 R36, R168, R172.reuse, R36 ;  /* 0x000000aca824723c */ /* 0x080ff00000041824 */
[C---:B------:R-:W-:Y:S08]  /*6db0*/  HMMA.16816.F32.BF16 R40, R200.reuse, R172, R40 ;  /* 0x000000acc828723c */ /* 0x040ff00000041828 */
[-C--:B------:R-:W-:Y:S08]  /*6dc0*/  HMMA.16816.F32.BF16 R44, R200, R174.reuse, R44 ;  /* 0x000000aec82c723c */ /* 0x080ff0000004182c */
[----:B------:R-:W-:Y:S08]  /*6dd0*/  HMMA.16816.F32.BF16 R48, R168, R174, R48 ;  /* 0x000000aea830723c */ /* 0x000ff00000041830 */
[-C--:B-1----:R-:W-:Y:S08]  /*6de0*/  HMMA.16816.F32.BF16 R4, R180, R188.reuse, R4 ;  /* 0x000000bcb404723c */ /* 0x082ff00000041804 */
[C---:B--2---:R-:W-:Y:S08]  /*6df0*/  HMMA.16816.F32.BF16 R8, R160.reuse, R188, R8 ;  /* 0x000000bca008723c */ /* 0x044ff00000041808 */
[-C--:B------:R-:W-:Y:S08]  /*6e00*/  HMMA.16816.F32.BF16 R12, R160, R190.reuse, R12 ;  /* 0x000000bea00c723c */ /* 0x080ff0000004180c */
[C---:B------:R-:W-:Y:S08]  /*6e10*/  HMMA.16816.F32.BF16 R16, R180.reuse, R190, R16 ;  /* 0x000000beb410723c */ /* 0x040ff00000041810 */
[-C--:B---3--:R-:W-:Y:S08]  /*6e20*/  HMMA.16816.F32.BF16 R20, R180, R184.reuse, R20 ;  /* 0x000000b8b414723c */ /* 0x088ff00000041814 */
[C---:B------:R-:W-:Y:S08]  /*6e30*/  HMMA.16816.F32.BF16 R24, R160.reuse, R184, R24 ;  /* 0x000000b8a018723c */ /* 0x040ff00000041818 */
[-C--:B------:R-:W-:Y:S08]  /*6e40*/  HMMA.16816.F32.BF16 R28, R160, R186.reuse, R28 ;  /* 0x000000baa01c723c */ /* 0x080ff0000004181c */
[C---:B------:R-:W-:Y:S08]  /*6e50*/  HMMA.16816.F32.BF16 R32, R180.reuse, R186, R32 ;  /* 0x000000bab420723c */ /* 0x040ff00000041820 */
[-C--:B------:R-:W-:Y:S08]  /*6e60*/  HMMA.16816.F32.BF16 R36, R180, R192.reuse, R36 ;  /* 0x000000c0b424723c */ /* 0x080ff00000041824 */
[C---:B------:R-:W-:Y:S08]  /*6e70*/  HMMA.16816.F32.BF16 R40, R160.reuse, R192, R40 ;  /* 0x000000c0a028723c */ /* 0x040ff00000041828 */
[-C--:B------:R-:W-:Y:S08]  /*6e80*/  HMMA.16816.F32.BF16 R44, R160, R194.reuse, R44 ;  /* 0x000000c2a02c723c */ /* 0x080ff0000004182c */
[----:B------:R-:W-:Y:S08]  /*6e90*/  HMMA.16816.F32.BF16 R48, R180, R194, R48 ;  /* 0x000000c2b430723c */ /* 0x000ff00000041830 */
[-C--:B----4-:R-:W-:Y:S08]  /*6ea0*/  HMMA.16816.F32.BF16 R4, R176, R196.reuse, R4 ;  /* 0x000000c4b004723c */ /* 0x090ff00000041804 */
[C---:B-----5:R-:W-:Y:S08]  /*6eb0*/  HMMA.16816.F32.BF16 R8, R164.reuse, R196, R8 ;  /* 0x000000c4a408723c */ /* 0x060ff00000041808 */
        /* <DEDUP_REMOVED lines=74> */
[----:B--2---:R-:W-:Y:S02]  /*7360*/  FMUL.FTZ R26, R50, c[0x0][0x320] ;  /* 0x0000c800321a7a20 */ /* 0x004fe40000410000 */
        /* <DEDUP_REMOVED lines=34> */
[----:B------:R-:W1:Y:S01]  /*7590*/  MUFU.TANH R18, R18 ;  /* 0x0000001200127308 */ /* 0x000e620000002400 */
[----:B------:R-:W-:-:S05]  /*75a0*/  @!P0 BRA `(.L_x_318) ;  /* 0x000004c000008947 */ /* 0x000fca0003800000 */
[----:B--234-:R-:W2:Y:S01]  /*75b0*/  LDL R2, [R1+0x28] ;  /* 0x0000280001027983 */ /* 0x01cea20000100800 */
[----:B------:R-:W-:Y:S01]  /*75c0*/  IMAD.MOV.U32 R223, RZ, RZ, RZ ;  /* 0x000000ffffdf7224 */ /* 0x000fe200078e00ff */
[----:B------:R-:W-:Y:S01]  /*75d0*/  ISETP.GE.AND P5, PT, R226, c[0x0][0x1d4], PT ;  /* 0x00007500e2007a0c */ /* 0x000fe20003fa6270 */
[----:B------:R-:W-:Y:S01]  /*75e0*/  IMAD.MOV.U32 R3, RZ, RZ, c[0x0][0x2b8] ;  /* 0x0000ae00ff037624 */ /* 0x000fe200078e00ff */
[----:B------:R-:W3:Y:S04]  /*75f0*/  LDL R0, [R1+0x1c] ;  /* 0x00001c0001007983 */ /* 0x000ee80000100800 */
[----:B------:R-:W4:Y:S01]  /*7600*/  LDL.64 R232, [R1+0x30] ;  /* 0x0000300001e87983 */ /* 0x000f220000100a00 */
[----:B------:R-:W-:Y:S03]  /*7610*/  ISETP.NE.AND P2, PT, R3, 0x1, PT ;  /* 0x000000010300780c */ /* 0x000fe60003f45270 */
[----:B------:R-:W5:Y:S04]  /*7620*/  LDL R224, [R1+0x38] ;  /* 0x0000380001e07983 */ /* 0x000f680000100800 */
[----:B------:R-:W1:Y:S02]  /*7630*/  S2R R231, SR_CTAID.Y ;  /* 0x0000000000e77919 */ /* 0x000e640000002600 */
[----:B-1----:R-:W-:Y:S05]  /*7640*/  SHF.R.S32.HI R231, RZ, 0x1f, R231 ;  /* 0x0000001fffe77819 */ /* 0x002fea00000114e7 */
[----:B------:R-:W-:Y:S02]  /*7650*/  IMAD R231, R231, c[0x0][0x1e8], RZ ;  /* 0x00007a00e7e77a24 */ /* 0x000fe400078e02ff */
[----:B--2---:R-:W-:Y:S01]  /*7660*/  IMAD R2, R204, 0x30, R2 ;  /* 0x00000030cc027824 */ /* 0x004fe200078e0202 */
[----:B---3--:R-:W-:Y:S04]  /*7670*/  ISETP.GT.AND P1, PT, R0, 0x2f, PT ;  /* 0x0000002f0000780c */ /* 0x008fe80003f24270 */
[----:B------:R-:W-:Y:S05]  /*7680*/  IADD3 R2, R2, -0x30, R0 ;  /* 0xffffffd002027810 */ /* 0x000fea0007ffe000 */
[----:B------:R-:W-:Y:S04]  /*7690*/  @P2 IMAD.HI.U32 R3, R2, c[0x0][0x2bc], RZ ;  /* 0x0000af0002032a27 */ /* 0x000fe800078e00ff */
[----:B------:R-:W-:Y:S01]  /*76a0*/  IMAD.MOV.U32 R0, RZ, RZ, R2 ;  /* 0x000000ffff007224 */ /* 0x000fe200078e0002 */
[----:B------:R-:W-:Y:S04]  /*76b0*/  @P2 SHF.R.U32.HI R0, RZ, c[0x0][0x2c0], R3 ;  /* 0x0000b000ff002a19 */ /* 0x000fe80000011603 */
[C---:B----4-:R-:W-:Y:S04]  /*76c0*/  @!P1 IADD3 R3, P0, R0.reuse, R232, RZ ;  /* 0x000000e800039210 */ /* 0x050fe80007f1e0ff */
[----:B-----5:R-:W-:Y:S01]  /*76d0*/  @!P1 LEA.HI.X.SX32 R5, R0, R224, 0x1, P0 ;  /* 0x000000e000059211 */ /* 0x020fe200000f0eff */
[----:B------:R-:W-:Y:S01]  /*76e0*/  IMAD.MOV R0, RZ, RZ, -R0 ;  /* 0x000000ffff007224 */ /* 0x000fe200078e0a00 */
[----:B------:R-:W1:Y:S01]  /*76f0*/  S2R R224, SR_CTAID.Y ;  /* 0x0000000000e07919 */ /* 0x000e620000002600 */
[C---:B------:R-:W-:Y:S02]  /*7700*/  @!P1 LEA R4, P0, R3.reuse, c[0x0][0x2a0], 0x2 ;  /* 0x0000a80003049a11 */ /* 0x040fe400078010ff */
[----:B------:R-:W-:Y:S02]  /*7710*/  IMAD R225, R0, c[0x0][0x2b8], R2 ;  /* 0x0000ae0000e17a24 */ /* 0x000fe400078e0202 */
[----:B------:R-:W-:Y:S02]  /*7720*/  @!P1 LEA.HI.X R5, R3, c[0x0][0x2a4], R5, 0x2, P0 ;  /* 0x0000a90003059a11 */ /* 0x000fe400000f1405 */
[C---:B------:R-:W-:Y:S01]  /*7730*/  IMAD.WIDE.U32 R2, R225.reuse, c[0x0][0x1e0], RZ ;  /* 0x00007800e1027a25 */ /* 0x040fe200078e00ff */
[----:B------:R-:W-:Y:S02]  /*7740*/  SHF.R.S32.HI R0, RZ, 0x1f, R225 ;  /* 0x0000001fff007819 */ /* 0x000fe400000114e1 */
[----:B------:R2:W3:Y:S03]  /*7750*/  @!P1 LDG.E R223, [R4.64] ;  /* 0x0000000604df9981 */ /* 0x0004e6000c1e1900 */
[----:B------:R-:W-:Y:S04]  /*7760*/  IMAD R0, R0, c[0x0][0x1e0], RZ ;  /* 0x0000780000007a24 */ /* 0x000fe800078e02ff */
[----:B------:R-:W-:Y:S04]  /*7770*/  IMAD R0, R225, c[0x0][0x1e4], R0 ;  /* 0x00007900e1007a24 */ /* 0x000fe800078e0200 */
[----:B------:R-:W-:Y:S02]  /*7780*/  IMAD.IADD R3, R3, 0x1, R0 ;  /* 0x0000000103037824 */ /* 0x000fe400078e0200 */
[C---:B-1----:R-:W-:Y:S04]  /*7790*/  IMAD.WIDE.U32 R232, R224.reuse, c[0x0][0x1e8], RZ ;  /* 0x00007a00e0e87a25 */ /* 0x042fe800078e00ff */
[----:B------:R-:W-:Y:S02]  /*77a0*/  IMAD R231, R224, c[0x0][0x1ec], R231 ;  /* 0x00007b00e0e77a24 */ /* 0x000fe400078e02e7 */
[----:B------:R-:W1:Y:S02]  /*77b0*/  S2R R224, SR_TID.X ;  /* 0x0000000000e07919 */ /* 0x000e640000002100 */
[----:B------:R-:W-:Y:S01]  /*77c0*/  IMAD.IADD R231, R233, 0x1, R231 ;  /* 0x00000001e9e77824 */ /* 0x000fe200078e02e7 */
[----:B-1----:R-:W-:Y:S04]  /*77d0*/  SHF.R.S32.HI R6, RZ, 0x1f, R224 ;  /* 0x0000001fff067819 */ /* 0x002fe800000114e0 */
[----:B------:R-:W-:Y:S01]  /*77e0*/  LEA.HI R6, R6, R224, RZ, 0x2 ;  /* 0x000000e006067211 */ /* 0x000fe200078f10ff */
[----:B------:R-:W-:Y:S03]  /*77f0*/  IMAD.SHL.U32 R224, R226, 0x2, RZ ;  /* 0x00000002e2e07824 */ /* 0x000fe600078e00ff */
[----:B------:R-:W-:Y:S04]  /*7800*/  SHF.R.S32.HI R6, RZ, 0x2, R6 ;  /* 0x00000002ff067819 */ /* 0x000fe80000011406 */
[----:B--2---:R-:W-:Y:S04]  /*7810*/  IADD3 R5, -R6, 0x30, RZ ;  /* 0x0000003006057810 */ /* 0x004fe80007ffe1ff */
[----:B------:R-:W-:Y:S02]  /*7820*/  ISETP.GE.AND P1, PT, R5, 0x1, PT ;  /* 0x000000010500780c */ /* 0x000fe40003f26270 */
[----:B---3--:R-:W-:Y:S01]  /*7830*/  SHF.R.S32.HI R4, RZ, 0x1f, R223 ;  /* 0x0000001fff047819 */ /* 0x008fe200000114df */
[C---:B------:R-:W-:Y:S04]  /*7840*/  IMAD.WIDE.U32 R2, R223.reuse, c[0x0][0x1f0], R2 ;  /* 0x00007c00df027a25 */ /* 0x040fe800078e0002 */
[----:B------:R-:W-:Y:S01]  /*7850*/  IMAD R4, R4, c[0x0][0x1f0], RZ ;  /* 0x00007c0004047a24 */ /* 0x000fe200078e02ff */
[----:B------:R-:W-:Y:S03]  /*7860*/  IADD3 R0, P0, R232, R2, RZ ;  /* 0x00000002e8007210 */ /* 0x000fe60007f1e0ff */
[----:B------:R-:W-:Y:S05]  /*7870*/  IMAD R4, R223, c[0x0][0x1f4], R4 ;  /* 0x00007d00df047a24 */ /* 0x000fea00078e0204 */
[----:B------:R-:W-:Y:S02]  /*7880*/  IADD3.X R3, R231, R3, R4, P0, !PT ;  /* 0x00000003e7037210 */ /* 0x000fe400007fe404 */
[----:B------:R-:W-:Y:S02]  /*7890*/  LEA R4, P0, R0, c[0x0][0x1c8], 0x1 ;  /* 0x0000720000047a11 */ /* 0x000fe400078008ff */
[----:B------:R-:W-:Y:S02]  /*78a0*/  IADD3 R231, R226, 0x20, RZ ;  /* 0x00000020e2e77810 */ /* 0x000fe40007ffe0ff */
[----:B------:R-:W-:Y:S02]  /*78b0*/  LEA.HI.X R3, R0, c[0x0][0x1cc], R3, 0x1, P0 ;  /* 0x0000730000037a11 */ /* 0x000fe400000f0c03 */
[----:B------:R-:W1:Y:S01]  /*78c0*/  SHFL.IDX PT, R0, R4, RZ, 0x1c1f ;  /* 0x001c1fff04007589 */ /* 0x000e6200000e0000 */
[----:B------:R-:W-:Y:S03]  /*78d0*/  ISETP.GE.AND P4, PT, R231, c[0x0][0x1d4], PT ;  /* 0x00007500e7007a0c */ /* 0x000fe60003f86270 */
[----:B------:R-:W2:Y:S01]  /*78e0*/  SHFL.IDX PT, R2, R3, RZ, 0x1c1f ;  /* 0x001c1fff03027589 */ /* 0x000ea200000e0000 */
[----:B-1----:R-:W-:Y:S05]  /*78f0*/  @P1 IADD3 R14, P0, R0, R224, RZ ;  /* 0x000000e0000e1210 */ /* 0x002fea0007f1e0ff */
[----:B--2---:R-:W-:Y:S01]  /*7900*/  @P1 IMAD.X R15, R2, 0x1, R205, P0 ;  /* 0x00000001020f1824 */ /* 0x004fe200000e06cd */
[-C--:B------:R-:W-:Y:S04]  /*7910*/  @P1 IADD3 R12, P0, R0, R207.reuse, RZ ;  /* 0x000000cf000c1210 */ /* 0x080fe80007f1e0ff */
[----:B------:R-:W-:Y:S01]  /*7920*/  @!PT LDS RZ, [RZ] ;  /* 0x00000000fffff984 */ /* 0x000fe20000000800 */
[----:B------:R1:W-:Y:S01]  /*7930*/  @P1 LDGSTS.E.BYPASS.LTC128B.128 [R222+0x3c80], [R14.64], !P5 ;  /* 0x03c800000ede1fae */ /* 0x0003e2000e901d46 */
[--C-:B------:R-:W-:Y:S01]  /*7940*/  @P1 IMAD.X R13, R2, 0x1, R206.reuse, P0 ;  /* 0x00000001020d1824 */ /* 0x100fe200000e06ce */
[----:B------:R-:W-:Y:S02]  /*7950*/  @P1 IADD3 R10, P0, R0, R228, RZ ;  /* 0x000000e4000a1210 */ /* 0x000fe40007f1e0ff */
[----:B------:R-:W2:Y:S03]  /*7960*/  SHFL.IDX PT, R0, R4, 0x1, 0x1c1f ;  /* 0x003c1f0004007f89 */ /* 0x000ea600000e0000 */
[----:B------:R-:W-:Y:S01]  /*7970*/  @P1 IMAD.X R11, R2, 0x1, R227, P0 ;  /* 0x00000001020b1824 */ /* 0x000fe200000e06e3 */
[----:B------:R1:W-:Y:S01]  /*7980*/  @P1 LDGSTS.E.BYPASS.LTC128B.128 [R222+0x4880], [R12.64], !P4 ;  /* 0x048800000cde1fae */ /* 0x0003e2000e101d46 */
[----:B------:R-:W-:Y:S03]  /*7990*/  ISETP.GE.AND P0, PT, R5, 0x21, PT ;  /* 0x000000210500780c */ /* 0x000fe60003f06270 */
[----:B------:R-:W3:Y:S10]  /*79a0*/  SHFL.IDX PT, R2, R3, 0x1, 0x1c1f ;  /* 0x003c1f0003027f89 */ /* 0x000ef400000e0000 */
[----:B--2---:R-:W-:Y:S02]  /*79b0*/  @P0 IADD3 R8, P2, R0, R224, RZ ;  /* 0x000000e000080210 */ /* 0x004fe40007f5e0ff */
[----:B------:R-:W-:Y:S04]  /*79c0*/  IADD3 R224, R226, 0x40, RZ ;  /* 0x00000040e2e07810 */ /* 0x000fe80007ffe0ff */
[----:B------:R-:W-:Y:S01]  /*79d0*/  ISETP.GE.AND P3, PT, R224, c[0x0][0x1d4], PT ;  /* 0x00007500e0007a0c */ /* 0x000fe20003f66270 */
[----:B---3--:R-:W-:Y:S01]  /*79e0*/  @P0 IMAD.X R9, R2, 0x1, R205, P2 ;  /* 0x0000000102090824 */ /* 0x008fe200010e06cd */
        /* <DEDUP_REMOVED lines=8> */
.L_x_318:
[----:B--234-:R-:W2:Y:S01]  /*7a70*/  LDL R2, [R1+0x20] ;  /* 0x0000200001027983 */ /* 0x01cea20000100800 */
[----:B------:R-:W-:Y:S02]  /*7a80*/  IMAD.MOV.U32 R0, RZ, RZ, c[0x0][0x2c4] ;  /* 0x0000b100ff007624 */ /* 0x000fe400078e00ff */
[----:B------:R-:W-:Y:S01]  /*7a90*/  IMAD.MOV.U32 R37, RZ, RZ, c[0x0][0x32c] ;  /* 0x0000cb00ff257624 */ /* 0x000fe200078e00ff */
[----:B------:R-:W3:Y:S02]  /*7aa0*/  LDL R36, [R1+0x4] ;  /* 0x0000040001247983 */ /* 0x000ee40000100800 */
[----:B------:R-:W-:Y:S02]  /*7ab0*/  ISETP.NE.AND P0, PT, R0, 0x1, PT ;  /* 0x000000010000780c */ /* 0x000fe40003f05270 */
[----:B------:R-:W0:Y:S11]  /*7ac0*/  LDGDEPBAR ;  /* 0x00000000000079af */ /* 0x000e360000000000 */
[----:B--2---:R-:W-:Y:S04]  /*7ad0*/  @P0 IMAD.HI.U32 R0, R2, c[0x0][0x2c8], RZ ;  /* 0x0000b20002000a27 */ /* 0x004fe800078e00ff */
[----:B-1----:R-:W-:Y:S01]  /*7ae0*/  IMAD.MOV.U32 R5, RZ, RZ, R2 ;  /* 0x000000ffff057224 */ /* 0x002fe200078e0002 */
[----:B------:R-:W-:Y:S01]  /*7af0*/  @P0 SHF.R.U32.HI R5, RZ, c[0x0][0x2cc], R0 ;  /* 0x0000b300ff050a19 */ /* 0x000fe20000011600 */
[----:B------:R-:W-:Y:S01]  /*7b00*/  IMAD R0, R204, -0x30, RZ ;  /* 0xffffffd0cc007824 */ /* 0x000fe200078e02ff */
[----:B------:R-:W-:Y:S03]  /*7b10*/  ISETP.GE.AND P0, PT, R37, 0x1, PT ;  /* 0x000000012500780c */ /* 0x000fe60003f06270 */
[----:B------:R-:W1:Y:S01]  /*7b20*/  SHFL.IDX PT, R4, R5, RZ, 0x1c1f ;  /* 0x001c1fff05047589 */ /* 0x000e6200000e0000 */
[----:B---3--:R-:W-:Y:S04]  /*7b30*/  IADD3 R7, -R36, 0x1, R0 ;  /* 0x0000000124077810 */ /* 0x008fe80007ffe100 */
[----:B------:R-:W-:Y:S04]  /*7b40*/  IADD3 R7, -R230, R7, R229 ;  /* 0x00000007e6077210 */ /* 0x000fe80007ffe1e5 */
[C---:B------:R-:W-:Y:S02]  /*7b50*/  IADD3 R6, R7.reuse, c[0x0][0x328], RZ ;  /* 0x0000ca0007067a10 */ /* 0x040fe40007ffe0ff */
[----:B------:R-:W-:Y:S03]  /*7b60*/  IADD3 R7, R7, UR4, RZ ;  /* 0x0000000407077c10 */ /* 0x000fe6000fffe0ff */
[--C-:B-1----:R-:W-:Y:S02]  /*7b70*/  IMAD.IADD R3, R6, 0x1, R4.reuse ;  /* 0x0000000106037824 */ /* 0x102fe400078e0204 */
[----:B------:R-:W-:Y:S01]  /*7b80*/  IMAD.IADD R2, R7, 0x1, R4 ;  /* 0x0000000107027824 */ /* 0x000fe200078e0204 */
[----:B------:R-:W-:-:S05]  /*7b90*/  @!P0 BRA `(.L_x_319) ;  /* 0x0000018000008947 */ /* 0x000fca0003800000 */
[----:B------:R-:W-:Y:S01]  /*7ba0*/  IADD3 R4, -R230, R229, R4 ;  /* 0x000000e5e6047210 */ /* 0x000fe20007ffe104 */
[----:B------:R-:W-:Y:S03]  /*7bb0*/  BSSY B0, `(.L_x_320) ;  /* 0x0000011000007945 */ /* 0x000fe60003800000 */
[----:B------:R-:W-:Y:S11]  /*7bc0*/  ISETP.GT.AND P0, PT, R4, -0x1, PT ;  /* 0xffffffff0400780c */ /* 0x000ff60003f04270 */
[----:B------:R-:W-:Y:S02]  /*7bd0*/  @!UPT UIADD3 URZ, URZ, URZ, URZ ;  /* 0x0000003f3f3ff290 */ /* 0x000fe4000fffe03f */
[----:B------:R-:W-:-:S05]  /*7be0*/  @P0 BRA `(.L_x_321) ;  /* 0x0000008000000947 */ /* 0x000fca0003800000 */
[----:B------:R-:W-:Y:S01]  /*7bf0*/  LOP3.LUT R4, RZ, R4, RZ, 0x33, !PT ;  /* 0x00000004ff047212 */ /* 0x000fe200078e33ff */
[----:B------:R-:W-:Y:S05]  /*7c00*/  IMAD.MOV.U32 R8, RZ, RZ, c[0x0][0x32c] ;  /* 0x0000cb00ff087624 */ /* 0x000fea00078e00ff */
[----:B------:R-:W-:Y:S11]  /*7c10*/  ISETP.NE.AND P0, PT, R8, 0x1, PT ;  /* 0x000000010800780c */ /* 0x000ff60003f05270 */
[----:B------:R-:W-:Y:S02]  /*7c20*/  @!UPT UIADD3 URZ, URZ, URZ, URZ ;  /* 0x0000003f3f3ff290 */ /* 0x000fe4000fffe03f */
[----:B------:R-:W-:Y:S05]  /*7c30*/  @P0 IMAD.HI.U32 R8, R4, c[0x0][0x330], RZ ;  /* 0x0000cc0004080a27 */ /* 0x000fea00078e00ff */
[----:B------:R-:W-:Y:S04]  /*7c40*/  @P0 SHF.R.U32.HI R4, RZ, c[0x0][0x334], R8 ;  /* 0x0000cd00ff040a19 */ /* 0x000fe80000011608 */
[----:B------:R-:W-:Y:S01]  /*7c50*/  LOP3.LUT R4, RZ, R4, RZ, 0x33, !PT ;  /* 0x00000004ff047212 */ /* 0x000fe200078e33ff */
[----:B------:R-:W-:-:S05]  /*7c60*/  BRA `(.L_x_322) ;  /* 0x0000005000007947 */ /* 0x000fca0003800000 */
.L_x_321:
[----:B------:R-:W-:Y:S04]  /*7c70*/  MOV R8, c[0x0][0x32c] ;  /* 0x0000cb0000087a02 */ /* 0x000fe80000000f00 */
[----:B------:R-:W-:Y:S11]  /*7c80*/  ISETP.NE.AND P0, PT, R8, 0x1, PT ;  /* 0x000000010800780c */ /* 0x000ff60003f05270 */
[----:B------:R-:W-:Y:S02]  /*7c90*/  @!UPT UIADD3 URZ, URZ, URZ, URZ ;  /* 0x0000003f3f3ff290 */ /* 0x000fe4000fffe03f */
[----:B------:R-:W-:Y:S05]  /*7ca0*/  @P0 IMAD.HI.U32 R8, R4, c[0x0][0x330], RZ ;  /* 0x0000cc0004080a27 */ /* 0x000fea00078e00ff */
[----:B------:R-:W-:Y:S02]  /*7cb0*/  @P0 SHF.R.U32.HI R4, RZ, c[0x0][0x334], R8 ;  /* 0x0000cd00ff040a19 */ /* 0x000fe40000011608 */
.L_x_322:
[----:B------:R-:W-:Y:S05]  /*7cc0*/  BSYNC B0 ;  /* 0x0000000000007941 */ /* 0x000fea0003800000 */
.L_x_320:
[----:B------:R-:W-:Y:S04]  /*7cd0*/  IMAD.IADD R8, R0, 0x1, -R36 ;  /* 0x0000000100087824 */ /* 0x000fe800078e0a24 */
[----:B------:R-:W-:Y:S05]  /*7ce0*/  IMAD R4, R4, c[0x0][0x32c], R8 ;  /* 0x0000cb0004047a24 */ /* 0x000fea00078e0208 */
[----:B------:R-:W-:Y:S02]  /*7cf0*/  IADD3 R8, R4, c[0x0][0x32c], RZ ;  /* 0x0000cb0004087a10 */ /* 0x000fe40007ffe0ff */
[----:B------:R-:W-:Y:S02]  /*7d00*/  IMNMX R2, R2, R4, !PT ;  /* 0x0000000402027217 */ /* 0x000fe40007800200 */
[----:B------:R-:W-:Y:S02]  /*7d10*/  IMNMX R3, R3, R8, PT ;  /* 0x0000000803037217 */ /* 0x000fe40003800200 */
.L_x_319:
[C---:B------:R-:W-:Y:S01]  /*7d20*/  ISETP.GE.AND P0, PT, R0.reuse, 0x1, PT ;  /* 0x000000010000780c */ /* 0x040fe20003f06270 */
[----:B------:R-:W1:Y:S01]  /*7d30*/  SHFL.IDX PT, R4, R5, 0x1, 0x1c1f ;  /* 0x003c1f0005047f89 */ /* 0x000e6200000e0000 */
[----:B------:R-:W-:Y:S02]  /*7d40*/  ISETP.GE.AND P1, PT, R0, 0x2, PT ;  /* 0x000000020000780c */ /* 0x000fe40003f26270 */
[----:B------:R-:W-:Y:S02]  /*7d50*/  P2R R13, PR, RZ, 0x1 ;  /* 0x00000001ff0d7803 */ /* 0x000fe40000000000 */
[----:B------:R-:W-:Y:S02]  /*7d60*/  ISETP.GT.AND P0, PT, R2, RZ, !P0 ;  /* 0x000000ff0200720c */ /* 0x000fe40004704270 */
[----:B------:R-:W-:Y:S02]  /*7d70*/  P2R R12, PR, RZ, 0x2 ;  /* 0x00000002ff0c7803 */ /* 0x000fe40000000000 */
[----:B------:R-:W-:Y:S02]  /*7d80*/  ISETP.LT.OR P0, PT, R3, 0x1, P0 ;  /* 0x000000010300780c */ /* 0x000fe40000701670 */
        /* <DEDUP_REMOVED lines=9> */
[----:B------:R-:W-:Y:S02]  /*7e20*/  ISETP.LT.OR P0, PT, R3, 0x9, P0 ;  /* 0x000000090300780c */ /* 0x000fe40000701670 */
        /* <DEDUP_REMOVED lines=36> */
[--C-:B-1----:R-:W-:Y:S03]  /*8070*/  IMAD.IADD R2, R7, 0x1, R4.reuse ;  /* 0x0000000107027824 */ /* 0x102fe600078e0204 */
[----:B------:R-:W-:Y:S01]  /*8080*/  ISETP.LT.OR P0, PT, R3, 0x2a, P0 ;  /* 0x0000002a0300780c */ /* 0x000fe20000701670 */
[----:B------:R-:W-:Y:S03]  /*8090*/  IMAD.IADD R3, R6, 0x1, R4 ;  /* 0x0000000106037824 */ /* 0x000fe600078e0204 */
[----:B------:R-:W-:Y:S02]  /*80a0*/  FSEL R196, R16, -INF , !P0 ;  /* 0xff80000010c47808 */ /* 0x000fe40004000000 */
[----:B------:R-:W-:Y:S11]  /*80b0*/  ISETP.GE.AND P0, PT, R37, 0x1, PT ;  /* 0x000000012500780c */ /* 0x000ff60003f06270 */
[----:B------:R-:W-:Y:S02]  /*80c0*/  @!UPT UIADD3 URZ, URZ, URZ, URZ ;  /* 0x0000003f3f3ff290 */ /* 0x000fe4000fffe03f */
        /* <DEDUP_REMOVED lines=14> */
.L_x_325:
[----:B------:R-:W-:Y:S04]  /*81b0*/  MOV R14, c[0x0][0x32c] ;  /* 0x0000cb00000e7a02 */ /* 0x000fe80000000f00 */
[----:B------:R-:W-:Y:S11]  /*81c0*/  ISETP.NE.AND P0, PT, R14, 0x1, PT ;  /* 0x000000010e00780c */ /* 0x000ff60003f05270 */
[----:B------:R-:W-:Y:S02]  /*81d0*/  @!UPT UIADD3 URZ, URZ, URZ, URZ ;  /* 0x0000003f3f3ff290 */ /* 0x000fe4000fffe03f */
[----:B------:R-:W-:Y:S05]  /*81e0*/  @P0 IMAD.HI.U32 R14, R4, c[0x0][0x330], RZ ;  /* 0x0000cc00040e0a27 */ /* 0x000fea00078e00ff */
[----:B------:R-:W-:Y:S02]  /*81f0*/  @P0 SHF.R.U32.HI R4, RZ, c[0x0][0x334], R14 ;  /* 0x0000cd00ff040a19 */ /* 0x000fe4000001160e */
.L_x_326:
[----:B------:R-:W-:Y:S05]  /*8200*/  BSYNC B0 ;  /* 0x0000000000007941 */ /* 0x000fea0003800000 */
.L_x_324:
[----:B------:R-:W-:Y:S04]  /*8210*/  IMAD.IADD R14, R0, 0x1, -R36 ;  /* 0x00000001000e7824 */ /* 0x000fe800078e0a24 */
[----:B------:R-:W-:Y:S05]  /*8220*/  IMAD R4, R4, c[0x0][0x32c], R14 ;  /* 0x0000cb0004047a24 */ /* 0x000fea00078e020e */
[----:B------:R-:W-:Y:S02]  /*8230*/  IADD3 R14, R4, c[0x0][0x32c], RZ ;  /* 0x0000cb00040e7a10 */ /* 0x000fe40007ffe0ff */
[----:B------:R-:W-:Y:S02]  /*8240*/  IMNMX R2, R2, R4, !PT ;  /* 0x0000000402027217 */ /* 0x000fe40007800200 */
[----:B------:R-:W-:Y:S02]  /*8250*/  IMNMX R3, R3, R14, PT ;  /* 0x0000000e03037217 */ /* 0x000fe40003800200 */
.L_x_323:
        /* <DEDUP_REMOVED lines=61> */
.L_x_329:
[----:B------:R-:W-:Y:S04]  /*8630*/  MOV R14, c[0x0][0x32c] ;  /* 0x0000cb00000e7a02 */ /* 0x000fe80000000f00 */
[----:B------:R-:W-:Y:S11]  /*8640*/  ISETP.NE.AND P0, PT, R14, 0x1, PT ;  /* 0x000000010e00780c */ /* 0x000ff60003f05270 */
[----:B------:R-:W-:Y:S02]  /*8650*/  @!UPT UIADD3 URZ, URZ, URZ, URZ ;  /* 0x0000003f3f3ff290 */ /* 0x000fe4000fffe03f */
[----:B------:R-:W-:Y:S05]  /*8660*/  @P0 IMAD.HI.U32 R14, R4, c[0x0][0x330], RZ ;  /* 0x0000cc00040e0a27 */ /* 0x000fea00078e00ff */
[----:B------:R-:W-:Y:S02]  /*8670*/  @P0 SHF.R.U32.HI R4, RZ, c[0x0][0x334], R14 ;  /* 0x0000cd00ff040a19 */ /* 0x000fe4000001160e */
.L_x_330:
[----:B------:R-:W-:Y:S05]  /*8680*/  BSYNC B0 ;  /* 0x0000000000007941 */ /* 0x000fea0003800000 */
.L_x_328:
[----:B------:R-:W-:Y:S04]  /*8690*/  IMAD.IADD R14, R0, 0x1, -R36 ;  /* 0x00000001000e7824 */ /* 0x000fe800078e0a24 */
[----:B------:R-:W-:Y:S05]  /*86a0*/  IMAD R4, R4, c[0x0][0x32c], R14 ;  /* 0x0000cb0004047a24 */ /* 0x000fea00078e020e */
[----:B------:R-:W-:Y:S02]  /*86b0*/  IADD3 R14, R4, c[0x0][0x32c], RZ ;  /* 0x0000cb00040e7a10 */ /* 0x000fe40007ffe0ff */
[----:B------:R-:W-:Y:S02]  /*86c0*/  IMNMX R2, R2, R4, !PT ;  /* 0x0000000402027217 */ /* 0x000fe40007800200 */
[----:B------:R-:W-:Y:S02]  /*86d0*/  IMNMX R3, R3, R14, PT ;  /* 0x0000000e03037217 */ /* 0x000fe40003800200 */
.L_x_327:
        /* <DEDUP_REMOVED lines=61> */
.L_x_333:
[----:B------:R-:W-:Y:S04]  /*8ab0*/  MOV R5, c[0x0][0x32c] ;  /* 0x0000cb0000057a02 */ /* 0x000fe80000000f00 */
[----:B------:R-:W-:Y:S11]  /*8ac0*/  ISETP.NE.AND P0, PT, R5, 0x1, PT ;  /* 0x000000010500780c */ /* 0x000ff60003f05270 */
[----:B------:R-:W-:Y:S02]  /*8ad0*/  @!UPT UIADD3 URZ, URZ, URZ, URZ ;  /* 0x0000003f3f3ff290 */ /* 0x000fe4000fffe03f */
[----:B------:R-:W-:Y:S05]  /*8ae0*/  @P0 IMAD.HI.U32 R5, R4, c[0x0][0x330], RZ ;  /* 0x0000cc0004050a27 */ /* 0x000fea00078e00ff */
[----:B------:R-:W-:Y:S02]  /*8af0*/  @P0 SHF.R.U32.HI R4, RZ, c[0x0][0x334], R5 ;  /* 0x0000cd00ff040a19 */ /* 0x000fe40000011605 */
.L_x_334:
[----:B------:R-:W-:Y:S05]  /*8b00*/  BSYNC B0 ;  /* 0x0000000000007941 */ /* 0x000fea0003800000 */
.L_x_332:
[----:B------:R-:W-:Y:S04]  /*8b10*/  IMAD.IADD R0, R0, 0x1, -R36 ;  /* 0x0000000100007824 */ /* 0x000fe800078e0a24 */
[----:B------:R-:W-:Y:S05]  /*8b20*/  IMAD R4, R4, c[0x0][0x32c], R0 ;  /* 0x0000cb0004047a24 */ /* 0x000fea00078e0200 */
[----:B------:R-:W-:Y:S02]  /*8b30*/  IADD3 R0, R4, c[0x0][0x32c], RZ ;  /* 0x0000cb0004007a10 */ /* 0x000fe40007ffe0ff */
[----:B------:R-:W-:Y:S02]  /*8b40*/  IMNMX R2, R2, R4, !PT ;  /* 0x0000000402027217 */ /* 0x000fe40007800200 */
[----:B------:R-:W-:Y:S02]  /*8b50*/  IMNMX R3, R3, R0, PT ;  /* 0x0000000003037217 */ /* 0x000fe40003800200 */
.L_x_331:
[----:B------:R-:W-:Y:S01]  /*8b60*/  FMNMX.FTZ R106, R19, R101, !PT ;  /* 0x00000065136a7209 */ /* 0x000fe20007810000 */
[----:B------:R-:W-:Y:S01]  /*8b70*/  LDSM.16.MT88.4 R36, [R210+0x1880] ;  /* 0x00188000d224783b */ /* 0x000fe20000004200 */
        /* <DEDUP_REMOVED lines=20> */
[C---:B------:R-:W-:Y:S02]  /*8cc0*/  ISETP.LT.OR P0, PT, R3.reuse, 0x9, P0 ;  /* 0x000000090300780c */ /* 0x040fe40000701670 */
[----:B------:R-:W-:Y:S02]  /*8cd0*/  FMNMX.FTZ R106, R196, R106, !PT ;  /* 0x0000006ac46a7209 */ /* 0x000fe40007810000 */
[----:B------:R-:W-:Y:S02]  /*8ce0*/  FSEL R11, R184, -INF , !P0 ;  /* 0xff800000b80b7808 */ /* 0x000fe40004000000 */
[----:B------:R-:W-:Y:S01]  /*8cf0*/  ISETP.NE.AND P0, PT, R10, RZ, PT ;  /* 0x000000ff0a00720c */ /* 0x000fe20003f05270 */
[----:B------:R-:W1:Y:S03]  /*8d00*/  SHFL.BFLY PT, R0, R106, 0x2, 0x1f ;  /* 0x0c401f006a007f89 */ /* 0x000e6600000e0000 */
[----:B------:R-:W-:Y:S04]  /*8d10*/  ISETP.GT.AND P0, PT, R2, 0x9, !P0 ;  /* 0x000000090200780c */ /* 0x000fe80004704270 */
[----:B------:R-:W-:Y:S04]  /*8d20*/  ISETP.LT.OR P0, PT, R3, 0xa, P0 ;  /* 0x0000000a0300780c */ /* 0x000fe80000701670 */
[----:B------:R-:W-:Y:S02]  /*8d30*/  FSEL R10, R182, -INF , !P0 ;  /* 0xff800000b60a7808 */ /* 0x000fe40004000000 */
[----:B------:R-:W-:Y:S04]  /*8d40*/  ISETP.NE.AND P0, PT, R9, RZ, PT ;  /* 0x000000ff0900720c */ /* 0x000fe80003f05270 */
[----:B------:R-:W-:Y:S04]  /*8d50*/  ISETP.GT.AND P0, PT, R2, 0x10, !P0 ;  /* 0x000000100200780c */ /* 0x000fe80004704270 */
[C---:B------:R-:W-:Y:S02]  /*8d60*/  ISETP.LT.OR P0, PT, R3.reuse, 0x11, P0 ;  /* 0x000000110300780c */ /* 0x040fe40000701670 */
[----:B-1----:R-:W-:Y:S02]  /*8d70*/  FMNMX.FTZ R106, R106, R0, !PT ;  /* 0x000000006a6a7209 */ /* 0x002fe40007810000 */
[----:B------:R-:W-:Y:S02]  /*8d80*/  FSEL R172, R172, -INF , !P0 ;  /* 0xff800000acac7808 */ /* 0x000fe40004000000 */
[----:B------:R-:W-:Y:S01]  /*8d90*/  ISETP.GT.AND P0, PT, R2, 0x11, !P6 ;  /* 0x000000110200780c */ /* 0x000fe20007704270 */
[----:B------:R-:W1:Y:S01]  /*8da0*/  SHFL.BFLY PT, R0, R106, 0x1, 0x1f ;  /* 0x0c201f006a007f89 */ /* 0x000e6200000e0000 */
[----:B------:R-:W-:Y:S02]  /*8db0*/  ISETP.NE.AND P6, PT, R8, RZ, PT ;  /* 0x000000ff0800720c */ /* 0x000fe40003fc5270 */
[C---:B------:R-:W-:Y:S04]  /*8dc0*/  ISETP.LT.OR P0, PT, R3.reuse, 0x12, P0 ;  /* 0x000000120300780c */ /* 0x040fe80000701670 */
[----:B------:R-:W-:Y:S02]  /*8dd0*/  FSEL R174, R174, -INF , !P0 ;  /* 0xff800000aeae7808 */ /* 0x000fe40004000000 */
[----:B------:R-:W-:Y:S04]  /*8de0*/  ISETP.GT.AND P0, PT, R2, 0x18, !P5 ;  /* 0x000000180200780c */ /* 0x000fe80006f04270 */
[C---:B------:R-:W-:Y:S04]  /*8df0*/  ISETP.LT.OR P0, PT, R3.reuse, 0x19, P0 ;  /* 0x000000190300780c */ /* 0x040fe80000701670 */
[----:B------:R-:W-:Y:S02]  /*8e00*/  FSEL R178, R30, -INF , !P0 ;  /* 0xff8000001eb27808 */ /* 0x000fe40004000000 */
[----:B------:R-:W-:Y:S04]  /*8e10*/  ISETP.GT.AND P0, PT, R2, 0x19, !P4 ;  /* 0x000000190200780c */ /* 0x000fe80006704270 */
[----:B------:R-:W-:Y:S02]  /*8e20*/  ISETP.LT.OR P0, PT, R3, 0x1a, P0 ;  /* 0x0000001a0300780c */ /* 0x000fe40000701670 */
[----:B-1----:R-:W-:Y:S02]  /*8e30*/  FMNMX.FTZ R106, R106, R0, !PT ;  /* 0x000000006a6a7209 */ /* 0x002fe40007810000 */
[----:B------:R-:W-:Y:S02]  /*8e40*/  FMNMX.FTZ R0, R16, R103, !PT ;  /* 0x0000006710007209 */ /* 0x000fe40007810000 */
[----:B------:R-:W-:Y:S01]  /*8e50*/  FSEL R179, R31, -INF , !P0 ;  /* 0xff8000001fb37808 */ /* 0x000fe20004000000 */
[----:B------:R-:W-:Y:S01]  /*8e60*/  FMUL.FTZ R110, R106, c[0x0][0x2d0] ;  /* 0x0000b4006a6e7a20 */ /* 0x000fe20000410000 */
[----:B------:R-:W-:Y:S02]  /*8e70*/  FMNMX.FTZ R0, R20, R0, !PT ;  /* 0x0000000014007209 */ /* 0x000fe40007810000 */
[----:B------:R-:W-:Y:S02]  /*8e80*/  ISETP.GT.AND P0, PT, R2, 0x20, !P3 ;  /* 0x000000200200780c */ /* 0x000fe40005f04270 */
[----:B------:R-:W-:Y:S02]  /*8e90*/  FMNMX.FTZ R0, R21, R0, !PT ;  /* 0x0000000015007209 */ /* 0x000fe40007810000 */
[----:B------:R-:W-:Y:S02]  /*8ea0*/  ISETP.LT.OR P0, PT, R3, 0x21, P0 ;  /* 0x000000210300780c */ /* 0x000fe40000701670 */
[----:B------:R-:W-:Y:S02]  /*8eb0*/  FMNMX.FTZ R0, R22, R0, !PT ;  /* 0x0000000016007209 */ /* 0x000fe40007810000 */
[----:B------:R-:W-:Y:S02]  /*8ec0*/  FSEL R180, R42, -INF , !P0 ;  /* 0xff8000002ab47808 */ /* 0x000fe40004000000 */
        /* <DEDUP_REMOVED lines=15> */
[----:B------:R-:W-:Y:S03]  /*8fc0*/  ISETP.LT.OR P0, PT, R3, 0x2a, P0 ;  /* 0x0000002a0300780c */ /* 0x000fe60000701670 */
[----:B------:R-:W1:Y:S01]  /*8fd0*/  SHFL.BFLY PT, R2, R0, 0x2, 0x1f ;  /* 0x0c401f0000027f89 */ /* 0x000e6200000e0000 */
[----:B------:R-:W-:Y:S02]  /*8fe0*/  FSEL R109, R47, -INF , !P0 ;  /* 0xff8000002f6d7808 */ /* 0x000fe40004000000 */
[----:B------:R-:W-:Y:S04]  /*8ff0*/  FSETP.NEU.FTZ.AND P0, PT, R106, -INF , PT ;  /* 0xff8000006a00780b */ /* 0x000fe80003f1d000 */
[----:B------:R-:W-:Y:S02]  /*9000*/  FSEL R110, R110, RZ, P0 ;  /* 0x000000ff6e6e7208 */ /* 0x000fe40000000000 */
[----:B------:R-:W-:Y:S03]  /*9010*/  FSEL R3, R106, RZ, P0 ;  /* 0x000000ff6a037208 */ /* 0x000fe60000000000 */
[--C-:B------:R-:W-:Y:S02]  /*9020*/  FFMA.FTZ R6, R24, c[0x0][0x2d0], -R110.reuse ;  /* 0x0000b40018067a23 */ /* 0x100fe4000001086e */
[----:B------:R-:W-:Y:S02]  /*9030*/  FFMA.FTZ R7, R23, c[0x0][0x2d0], -R110 ;  /* 0x0000b40017077a23 */ /* 0x000fe4000001086e */
[----:B------:R2:W-:Y:S01]  /*9040*/  MUFU.EX2 R26, R6 ;  /* 0x00000006001a7308 */ /* 0x0005e20000000800 */
[----:B-1----:R-:W-:Y:S09]  /*9050*/  FMNMX.FTZ R0, R0, R2, !PT ;  /* 0x0000000200007209 */ /* 0x002ff20007810000 */
[----:B------:R-:W-:Y:S01]  /*9060*/  MUFU.EX2 R252, R7 ;  /* 0x0000000700fc7308 */ /* 0x000fe20000000800 */
[----:B------:R-:W1:Y:S02]  /*9070*/  SHFL.BFLY PT, R105, R0, 0x1, 0x1f ;  /* 0x0c201f0000697f89 */ /* 0x000e6400000e0000 */
[----:B-1----:R-:W-:Y:S02]  /*9080*/  FMNMX.FTZ R105, R0, R105, !PT ;  /* 0x0000006900697209 */ /* 0x002fe40007810000 */
[----:B------:R-:W-:Y:S02]  /*9090*/  FMNMX.FTZ R0, R14, R107, !PT ;  /* 0x0000006b0e007209 */ /* 0x000fe40007810000 */
[C---:B------:R-:W-:Y:S01]  /*90a0*/  FSETP.NEU.FTZ.AND P0, PT, R105.reuse, -INF , PT ;  /* 0xff8000006900780b */ /* 0x040fe20003f1d000 */
[----:B------:R-:W-:Y:S01]  /*90b0*/  FMUL.FTZ R111, R105, c[0x0][0x2d0] ;  /* 0x0000b400696f7a20 */ /* 0x000fe20000410000 */
[----:B------:R-:W-:Y:S02]  /*90c0*/  FMNMX.FTZ R0, R15, R0, !PT ;  /* 0x000000000f007209 */ /* 0x000fe40007810000 */
[----:B------:R-:W-:Y:S02]  /*90d0*/  FSEL R4, R105, RZ, P0 ;  /* 0x000000ff69047208 */ /* 0x000fe40000000000 */
[----:B------:R-:W-:Y:S02]  /*90e0*/  FMNMX.FTZ R0, R17, R0, !PT ;  /* 0x0000000011007209 */ /* 0x000fe40007810000 */
[----:B------:R-:W-:Y:S02]  /*90f0*/  FSEL R111, R111, RZ, P0 ;  /* 0x000000ff6f6f7208 */ /* 0x000fe40000000000 */
[----:B------:R-:W-:Y:S04]  /*9100*/  FMNMX.FTZ R0, R18, R0, !PT ;  /* 0x0000000012007209 */ /* 0x000fe80007810000 */
[----:B------:R-:W-:Y:S04]  /*9110*/  FMNMX.FTZ R0, R169, R0, !PT ;  /* 0x00000000a9007209 */ /* 0x000fe80007810000 */
[----:B------:R-:W-:Y:S04]  /*9120*/  FMNMX.FTZ R0, R171, R0, !PT ;  /* 0x00000000ab007209 */ /* 0x000fe80007810000 */
[----:B------:R-:W-:Y:S04]  /*9130*/  FMNMX.FTZ R0, R173, R0, !PT ;  /* 0x00000000ad007209 */ /* 0x000fe80007810000 */
[----:B------:R-:W-:Y:S04]  /*9140*/  FMNMX.FTZ R0, R175, R0, !PT ;  /* 0x00000000af007209 */ /* 0x000fe80007810000 */
[----:B------:R-:W-:Y:S04]  /*9150*/  FMNMX.FTZ R0, R187, R0, !PT ;  /* 0x00000000bb007209 */ /* 0x000fe80007810000 */
[----:B------:R-:W-:Y:S04]  /*9160*/  FMNMX.FTZ R0, R191, R0, !PT ;  /* 0x00000000bf007209 */ /* 0x000fe80007810000 */
[----:B------:R-:W-:Y:S04]  /*9170*/  FMNMX.FTZ R0, R194, R0, !PT ;  /* 0x00000000c2007209 */ /* 0x000fe80007810000 */
[----:B------:R-:W-:Y:S05]  /*9180*/  FMNMX.FTZ R0, R188, R0, !PT ;  /* 0x00000000bc007209 */ /* 0x000fea0007810000 */
[----:B------:R-:W1:Y:S02]  /*9190*/  SHFL.BFLY PT, R2, R0, 0x2, 0x1f ;  /* 0x0c401f0000027f89 */ /* 0x000e6400000e0000 */
[----:B-1----:R-:W-:Y:S06]  /*91a0*/  FMNMX.FTZ R0, R0, R2, !PT ;  /* 0x0000000200007209 */ /* 0x002fec0007810000 */
        /* <DEDUP_REMOVED lines=9> */
[----:B------:R-:W-:Y:S03]  /*9240*/  FMNMX.FTZ R0, R10, R0, !PT ;  /* 0x000000000a007209 */ /* 0x000fe60007810000 */
[----:B--2---:R-:W-:Y:S01]  /*9250*/  FFMA.FTZ R6, R17, c[0x0][0x2d0], -R164 ;  /* 0x0000b40011067a23 */ /* 0x004fe200000108a4 */
        /* <DEDUP_REMOVED lines=18> */
[----:B------:R-:W-:Y:S05]  /*9380*/  FSEL R165, R165, RZ, P0 ;  /* 0x000000ffa5a57208 */ /* 0x000fea0000000000 */
[----:B-1----:R-:W-:Y:S04]  /*9390*/  FFMA.FTZ R6, R11, c[0x0][0x2d0], -R165 ;  /* 0x0000b4000b067a23 */ /* 0x002fe800000108a5 */
[----:B------:R-:W-:Y:S01]  /*93a0*/  MUFU.EX2 R241, R6 ;  /* 0x0000000600f17308 */ /* 0x000fe20000000800 */
[----:B--2---:R-:W-:Y:S01]  /*93b0*/  FFMA.FTZ R0, R25, c[0x0][0x2d0], -R110 ;  /* 0x0000b40019007a23 */ /* 0x004fe2000001086e */
[----:B---3--:R-:W-:Y:S08]  /*93c0*/  F2FP.BF16.PACK_AB R160, R252, R251 ;  /* 0x000000fbfca0723e */ /* 0x008ff000000010ff */
[----:B------:R1:W-:Y:S02]  /*93d0*/  MUFU.EX2 R190, R0 ;  /* 0x0000000000be7308 */ /* 0x0003e40000000800 */
[--C-:B-1----:R-:W-:Y:S08]  /*93e0*/  FFMA.FTZ R0, R16, c[0x0][0x2d0], -R111.reuse ;  /* 0x0000b40010007a23 */ /* 0x102ff0000001086f */
        /* <DEDUP_REMOVED lines=19> */
[----:B--2---:R-:W-:Y:S01]  /*9520*/  FADD.FTZ R0, -R4, R103 ;  /* 0x0000006704007221 */ /* 0x004fe20000010100 */
[----:B------:R-:W-:Y:S01]  /*9530*/  MOV R103, R26 ;  /* 0x0000001a00677202 */ /* 0x000fe20000000f00 */
[----:B------:R-:W-:Y:S02]  /*9540*/  FFMA.FTZ R4, R12, c[0x0][0x2d0], -R165 ;  /* 0x0000b4000c047a23 */ /* 0x000fe400000108a5 */
[----:B------:R-:W-:Y:S01]  /*9550*/  FMUL.FTZ R0, R0, c[0x0][0x2d0] ;  /* 0x0000b40000007a20 */ /* 0x000fe20000410000 */
[----:B------:R-:W-:Y:S03]  /*9560*/  F2FP.BF16.PACK_AB R162, R190, R103 ;  /* 0x00000067bea2723e */ /* 0x000fe600000010ff */
        /* <DEDUP_REMOVED lines=14> */
[C---:B--2---:R-:W-:Y:S01]  /*9650*/  FMUL.FTZ R4, R101.reuse, R112 ;  /* 0x0000007065047220 */ /* 0x044fe20000410000 */
        /* <DEDUP_REMOVED lines=9> */
[----:B----4-:R-:W-:Y:S01]  /*96f0*/  FMUL.FTZ R6, R100, R114 ;  /* 0x0000007264067220 */ /* 0x010fe20000410000 */
[----:B------:R-:W-:Y:S01]  /*9700*/  F2FP.BF16.PACK_AB R114, R246, R245 ;  /* 0x000000f5f672723e */ /* 0x000fe200000010ff */
[C---:B------:R-:W-:Y:S02]  /*9710*/  FMUL.FTZ R7, R100.reuse, R115 ;  /* 0x0000007364077220 */ /* 0x040fe40000410000 */
[C---:B------:R-:W-:Y:S02]  /*9720*/  FMUL.FTZ R18, R100.reuse, R126 ;  /* 0x0000007e64127220 */ /* 0x040fe40000410000 */
[C---:B------:R-:W-:Y:S02]  /*9730*/  FMUL.FTZ R19, R100.reuse, R127 ;  /* 0x0000007f64137220 */ /* 0x040fe40000410000 */
[C---:B------:R-:W-:Y:S01]  /*9740*/  FMUL.FTZ R34, R100.reuse, R142 ;  /* 0x0000008e64227220 */ /* 0x040fe20000410000 */
[----:B------:R4:W5:Y:S01]  /*9750*/  MUFU.EX2 R3, R0 ;  /* 0x0000000000037308 */ /* 0x0009620000000800 */
[C---:B------:R-:W-:Y:S01]  /*9760*/  FMUL.FTZ R35, R100.reuse, R143 ;  /* 0x0000008f64237220 */ /* 0x040fe20000410000 */
[----:B------:R-:W-:Y:S01]  /*9770*/  LDSM.16.MT88.4 R124, [R210+0x1c80] ;  /* 0x001c8000d27c783b */ /* 0x000fe20000004200 */
[C---:B------:R-:W-:Y:S02]  /*9780*/  FMUL.FTZ R50, R100.reuse, R158 ;  /* 0x0000009e64327220 */ /* 0x040fe40000410000 */
[C---:B------:R-:W-:Y:S02]  /*9790*/  FMUL.FTZ R51, R100.reuse, R159 ;  /* 0x0000009f64337220 */ /* 0x040fe40000410000 */
[C---:B------:R-:W-:Y:S02]  /*97a0*/  FMUL.FTZ R54, R100.reuse, R54 ;  /* 0x0000003664367220 */ /* 0x040fe40000410000 */
[C---:B------:R-:W-:Y:S01]  /*97b0*/  FMUL.FTZ R55, R100.reuse, R55 ;  /* 0x0000003764377220 */ /* 0x040fe20000410000 */
[----:B------:R-:W-:Y:S01]  /*97c0*/  LDSM.16.MT88.4 R140, [R210+0x2080] ;  /* 0x00208000d28c783b */ /* 0x000fe20000004200 */
[C---:B------:R-:W-:Y:S02]  /*97d0*/  FMUL.FTZ R66, R100.reuse, R66 ;  /* 0x0000004264427220 */ /* 0x040fe40000410000 */
[----:B------:R-:W-:Y:S02]  /*97e0*/  FMUL.FTZ R67, R100, R67 ;  /* 0x0000004364437220 */ /* 0x000fe40000410000 */
        /* <DEDUP_REMOVED lines=20> */
[C---:B------:R-:W-:Y:S01]  /*9930*/  FMUL.FTZ R57, R3.reuse, R57 ;  /* 0x0000003903397220 */ /* 0x040fe20000410000 */
        /* <DEDUP_REMOVED lines=12> */
[C---:B------:R-:W-:Y:S02]  /*9a00*/  FMUL.FTZ R77, R3.reuse, R77 ;  /* 0x0000004d034d7220 */ /* 0x040fe40000410000 */
[C---:B------:R-:W-:Y:S02]  /*9a10*/  FMUL.FTZ R98, R100.reuse, R98 ;  /* 0x0000006264627220 */ /* 0x040fe40000410000 */
[C---:B------:R-:W-:Y:S02]  /*9a20*/  FMUL.FTZ R99, R100.reuse, R99 ;  /* 0x0000006364637220 */ /* 0x040fe40000410000 */
[C---:B------:R-:W-:Y:S02]  /*9a30*/  FMUL.FTZ R86, R100.reuse, R86 ;  /* 0x0000005664567220 */ /* 0x040fe40000410000 */
[----:B------:R-:W-:Y:S02]  /*9a40*/  FMUL.FTZ R87, R100, R87 ;  /* 0x0000005764577220 */ /* 0x000fe40000410000 */
[----:B------:R-:W-:Y:S02]  /*9a50*/  FMUL.FTZ R88, R3, R88 ;  /* 0x0000005803587220 */ /* 0x000fe40000410000 */
[--C-:B-1----:R-:W-:Y:S02]  /*9a60*/  FFMA.FTZ R2, R41, c[0x0][0x2d0], -R110.reuse ;  /* 0x0000b40029027a23 */ /* 0x102fe4000001086e */
[C---:B------:R-:W-:Y:S02]  /*9a70*/  FMUL.FTZ R41, R3.reuse, R149 ;  /* 0x0000009503297220 */ /* 0x040fe40000410000 */
        /* <DEDUP_REMOVED lines=25> */
[----:B------:R-:W-:Y:S02]  /*9c10*/  FMUL.FTZ R48, R101, R156 ;  /* 0x0000009c65307220 */ /* 0x000fe40000410000 */
[C---:B------:R-:W-:Y:S02]  /*9c20*/  FMUL.FTZ R43, R0.reuse, R151 ;  /* 0x00000097002b7220 */ /* 0x040fe40000410000 */
[-C--:B------:R-:W-:Y:S01]  /*9c30*/  HMMA.16816.F32.BF16 R20, R160, R36.reuse, R20 ;  /* 0x00000024a014723c */ /* 0x080fe20000041814 */
[C---:B------:R-:W-:Y:S02]  /*9c40*/  FMUL.FTZ R46, R0.reuse, R154 ;  /* 0x0000009a002e7220 */ /* 0x040fe40000410000 */
[C---:B------:R-:W-:Y:S02]  /*9c50*/  FMUL.FTZ R47, R0.reuse, R155 ;  /* 0x0000009b002f7220 */ /* 0x040fe40000410000 */
[C---:B------:R-:W-:Y:S02]  /*9c60*/  FMUL.FTZ R58, R0.reuse, R58 ;  /* 0x0000003a003a7220 */ /* 0x040fe40000410000 */
        /* <DEDUP_REMOVED lines=23> */
[----:B------:R-:W-:Y:S02]  /*9de0*/  FMUL.FTZ R93, R3, R93 ;  /* 0x0000005d035d7220 */ /* 0x000fe40000410000 */
[C---:B------:R-:W-:Y:S02]  /*9df0*/  FMUL.FTZ R94, R0.reuse, R94 ;  /* 0x0000005e005e7220 */ /* 0x040fe40000410000 */
[----:B------:R-:W-:Y:S01]  /*9e00*/  FMUL.FTZ R95, R0, R95 ;  /* 0x0000005f005f7220 */ /* 0x000fe20000410000 */
[C---:B------:R-:W-:Y:S08]  /*9e10*/  HMMA.16816.F32.BF16 R40, R112.reuse, R116, R40 ;  /* 0x000000747028723c */ /* 0x040ff00000041828 */
        /* <DEDUP_REMOVED lines=76> */
[----:B------:R-:W-:Y:S01]  /*a2e0*/  MOV R195, R190 ;  /* 0x000000be00c37202 */ /* 0x000fe20000000f00 */
[----:B------:R-:W-:Y:S01]  /*a2f0*/  FFMA.FTZ R110, R196, c[0x0][0x2d0], -R110 ;  /* 0x0000b400c46e7a23 */ /* 0x000fe2000001086e */
[----:B------:R2:W-:Y:S01]  /*a300*/  MUFU.EX2 R190, R2 ;  /* 0x0000000200be7308 */ /* 0x0005e20000000800 */
[----:B------:R-:W3:Y:S01]  /*a310*/  LDL.LU R196, [R1+0x14] ;  /* 0x0000140001c47983 */ /* 0x000ee20000300800 */
[C---:B------:R-:W-:Y:S08]  /*a320*/  HMMA.16816.F32.BF16 R64, R112.reuse, R118, R64 ;  /* 0x000000767040723c */ /* 0x040ff00000041840 */
[-C--:B-1----:R-:W-:Y:S01]  /*a330*/  HMMA.16816.F32.BF16 R68, R112, R124.reuse, R68 ;  /* 0x0000007c7044723c */ /* 0x082fe20000041844 */
[----:B------:R-:W1:Y:S07]  /*a340*/  MUFU.EX2 R189, R110 ;  /* 0x0000006e00bd7308 */ /* 0x000e6e0000000800 */
[C---:B------:R-:W-:Y:S01]  /*a350*/  HMMA.16816.F32.BF16 R72, R120.reuse, R124, R72 ;  /* 0x0000007c7848723c */ /* 0x040fe20000041848 */
[--C-:B--2---:R-:W-:Y:S03]  /*a360*/  FFMA.FTZ R2, R192, c[0x0][0x2d0], -R111.reuse ;  /* 0x0000b400c0027a23 */ /* 0x104fe6000001086f */
[----:B------:R-:W-:Y:S04]  /*a370*/  MOV R192, R103 ;  /* 0x0000006700c07202 */ /* 0x000fe80000000f00 */
[-C--:B------:R-:W-:Y:S01]  /*a380*/  HMMA.16816.F32.BF16 R76, R120, R126.reuse, R76 ;  /* 0x0000007e784c723c */ /* 0x080fe2000004184c */
[----:B------:R-:W-:Y:S01]  /*a390*/  FFMA.FTZ R111, R193, c[0x0][0x2d0], -R111 ;  /* 0x0000b400c16f7a23 */ /* 0x000fe2000001086f */
[----:B------:R2:W-:Y:S01]  /*a3a0*/  MUFU.EX2 R186, R2 ;  /* 0x0000000200ba7308 */ /* 0x0005e20000000800 */
[----:B------:R-:W5:Y:S05]  /*a3b0*/  LDL.LU R193, [R1+0x10] ;  /* 0x0000100001c17983 */ /* 0x000f6a0000300800 */
[C---:B------:R-:W-:Y:S01]  /*a3c0*/  HMMA.16816.F32.BF16 R80, R112.reuse, R126, R80 ;  /* 0x0000007e7050723c */ /* 0x040fe20000041850 */
[----:B-1----:R-:W-:Y:S03]  /*a3d0*/  F2FP.BF16.PACK_AB R110, R189, R190 ;  /* 0x000000bebd6e723e */ /* 0x002fe600000010ff */
[----:B------:R-:W1:Y:S04]  /*a3e0*/  MUFU.EX2 R185, R111 ;  /* 0x0000006f00b97308 */ /* 0x000e680000000800 */
[-C--:B----4-:R-:W-:Y:S08]  /*a3f0*/  HMMA.16816.F32.BF16 R84, R112, R128.reuse, R84 ;  /* 0x000000807054723c */ /* 0x090ff00000041854 */
[C---:B------:R-:W-:Y:S01]  /*a400*/  HMMA.16816.F32.BF16 R88, R120.reuse, R128, R88 ;  /* 0x000000807858723c */ /* 0x040fe20000041858 */
[--C-:B--2---:R-:W-:Y:S02]  /*a410*/  FFMA.FTZ R2, R187, c[0x0][0x2d0], -R164.reuse ;  /* 0x0000b400bb027a23 */ /* 0x104fe400000108a4 */
[----:B------:R-:W2:Y:S05]  /*a420*/  LDL.LU R187, [R1+0x8] ;  /* 0x0000080001bb7983 */ /* 0x000eaa0000300800 */
[-C--:B------:R-:W-:Y:S01]  /*a430*/  HMMA.16816.F32.BF16 R92, R120, R130.reuse, R92 ;  /* 0x00000082785c723c */ /* 0x080fe2000004185c */
[----:B------:R4:W-:Y:S03]  /*a440*/  MUFU.EX2 R183, R2 ;  /* 0x0000000200b77308 */ /* 0x0009e60000000800 */
[----:B-1----:R-:W-:Y:S04]  /*a450*/  F2FP.BF16.PACK_AB R111, R185, R186 ;  /* 0x000000bab96f723e */ /* 0x002fe800000010ff */
[----:B------:R-:W-:Y:S01]  /*a460*/  HMMA.16816.F32.BF16 R96, R112, R130, R96 ;  /* 0x000000827060723c */ /* 0x000fe20000041860 */
[--C-:B----4-:R-:W-:Y:S02]  /*a470*/  FFMA.FTZ R2, R191, c[0x0][0x2d0], -R164.reuse ;  /* 0x0000b400bf027a23 */ /* 0x110fe400000108a4 */
[----:B------:R-:W2:Y:S02]  /*a480*/  LDL.LU R191, [R1+0xc] ;  /* 0x00000c0001bf7983 */ /* 0x000ea40000300800 */
[----:B------:R1:W1:Y:S02]  /*a490*/  MUFU.EX2 R179, R2 ;  /* 0x0000000200b37308 */ /* 0x0002640000000800 */
[--C-:B-1----:R-:W-:Y:S01]  /*a4a0*/  FFMA.FTZ R2, R194, c[0x0][0x2d0], -R164.reuse ;  /* 0x0000b400c2027a23 */ /* 0x102fe200000108a4 */
[----:B------:R-:W-:Y:S01]  /*a4b0*/  F2FP.BF16.PACK_AB R160, R179, R183 ;  /* 0x000000b7b3a0723e */ /* 0x000fe200000010ff */
[----:B------:R-:W-:Y:S06]  /*a4c0*/  FFMA.FTZ R164, R188, c[0x0][0x2d0], -R164 ;  /* 0x0000b400bca47a23 */ /* 0x000fec00000108a4 */
[----:B------:R1:W-:Y:S10]  /*a4d0*/  MUFU.EX2 R181, R2 ;  /* 0x0000000200b57308 */ /* 0x0003f40000000800 */
[----:B------:R-:W1:Y:S02]  /*a4e0*/  MUFU.EX2 R178, R164 ;  /* 0x000000a400b27308 */ /* 0x000e640000000800 */
[--C-:B-1----:R-:W-:Y:S08]  /*a4f0*/  FFMA.FTZ R2, R180, c[0x0][0x2d0], -R165.reuse ;  /* 0x0000b400b4027a23 */ /* 0x102ff000000108a5 */
[----:B------:R1:W-:Y:S01]  /*a500*/  MUFU.EX2 R173, R2 ;  /* 0x0000000200ad7308 */ /* 0x0003e20000000800 */
[----:B------:R-:W-:Y:S01]  /*a510*/  F2FP.BF16.PACK_AB R162, R178, R181 ;  /* 0x000000b5b2a2723e */ /* 0x000fe200000010ff */
[--C-:B-1----:R-:W-:Y:S08]  /*a520*/  FFMA.FTZ R2, R182, c[0x0][0x2d0], -R165.reuse ;  /* 0x0000b400b6027a23 */ /* 0x102ff000000108a5 */
[----:B------:R1:W1:Y:S02]  /*a530*/  MUFU.EX2 R172, R2 ;  /* 0x0000000200ac7308 */ /* 0x0002640000000800 */
[--C-:B-1----:R-:W-:Y:S01]  /*a540*/  FFMA.FTZ R2, R184, c[0x0][0x2d0], -R165.reuse ;  /* 0x0000b400b8027a23 */ /* 0x102fe200000108a5 */
[----:B------:R-:W-:Y:S01]  /*a550*/  F2FP.BF16.PACK_AB R161, R172, R173 ;  /* 0x000000adaca1723e */ /* 0x000fe200000010ff */
        /* <DEDUP_REMOVED lines=8> */
[C---:B------:R-:W-:Y:S02]  /*a5e0*/  HMMA.16816.F32.BF16 R116, R160.reuse, R132, R8 ;  /* 0x00000084a074723c */ /* 0x040fe40000041808 */
[----:B------:R-:W4:Y:S06]  /*a5f0*/  LDL R11, [R1+0x24] ;  /* 0x00002400010b7983 */ /* 0x000f2c0000100800 */
        /* <DEDUP_REMOVED lines=11> */
[----:B-----5:R-:W-:Y:S04]  /*a6b0*/  FFMA.FTZ R3, R3, R193, R243 ;  /* 0x000000c103037223 */ /* 0x020fe800000100f3 */
[----:B------:R-:W-:Y:S03]  /*a6c0*/  FADD.FTZ R3, R244, R3 ;  /* 0x00000003f4037221 */ /* 0x000fe60000010000 */
[C---:B------:R-:W-:Y:S01]  /*a6d0*/  HMMA.16816.F32.BF16 R56, R160.reuse, R164, R56 ;  /* 0x000000a4a038723c */ /* 0x040fe20000041838 */
[----:B------:R-:W-:Y:S03]  /*a6e0*/  FADD.FTZ R8, R245, R3 ;  /* 0x00000003f5087221 */ /* 0x000fe60000010000 */
[----:B---3--:R-:W-:Y:S02]  /*a6f0*/  FFMA.FTZ R3, R0, R196, R239 ;  /* 0x000000c400037223 */ /* 0x008fe400000100ef */
[----:B------:R-:W-:Y:S02]  /*a700*/  FADD.FTZ R0, R246, R8 ;  /* 0x00000008f6007221 */ /* 0x000fe40000010000 */
[----:B------:R-:W-:Y:S01]  /*a710*/  FADD.FTZ R3, R240, R3 ;  /* 0x00000003f0037221 */ /* 0x000fe20000010000 */
[-C--:B------:R-:W-:Y:S03]  /*a720*/  HMMA.16816.F32.BF16 R60, R160, R166.reuse, R60 ;  /* 0x000000a6a03c723c */ /* 0x080fe6000004183c */
[----:B------:R-:W-:Y:S02]  /*a730*/  FADD.FTZ R3, R241, R3 ;  /* 0x00000003f1037221 */ /* 0x000fe40000010000 */
[----:B------:R-:W-:Y:S01]  /*a740*/  FADD.FTZ R8, R224, R0 ;  /* 0x00000000e0087221 */ /* 0x000fe20000010000 */
[----:B------:R-:W-:Y:S01]  /*a750*/  IADD3 R224, R204, -0x1, RZ ;  /* 0xffffffffcce07810 */ /* 0x000fe20007ffe0ff */
[----:B------:R-:W-:Y:S01]  /*a760*/  FADD.FTZ R3, R242, R3 ;  /* 0x00000003f2037221 */ /* 0x000fe20000010000 */
[C---:B------:R-:W-:Y:S01]  /*a770*/  HMMA.16816.F32.BF16 R64, R108.reuse, R166, R64 ;  /* 0x000000a66c40723c */ /* 0x040fe20000041840 */
[----:B--2---:R-:W-:Y:S03]  /*a780*/  FFMA.FTZ R100, R100, R187, R247 ;  /* 0x000000bb64647223 */ /* 0x004fe600000100f7 */
[----:B------:R-:W-:Y:S02]  /*a790*/  FADD.FTZ R3, R177, R3 ;  /* 0x00000003b1037221 */ /* 0x000fe40000010000 */
[----:B------:R-:W-:Y:S02]  /*a7a0*/  FADD.FTZ R100, R248, R100 ;  /* 0x00000064f8647221 */ /* 0x000fe40000010000 */
[-C--:B------:R-:W-:Y:S04]  /*a7b0*/  HMMA.16816.F32.BF16 R68, R108, R168.reuse, R68 ;  /* 0x000000a86c44723c */ /* 0x080fe80000041844 */
[----:B------:R-:W-:Y:S02]  /*a7c0*/  FADD.FTZ R100, R249, R100 ;  /* 0x00000064f9647221 */ /* 0x000fe40000010000 */
[----:B------:R-:W-:Y:S02]  /*a7d0*/  FADD.FTZ R3, R176, R3 ;  /* 0x00000003b0037221 */ /* 0x000fe40000010000 */
[C---:B------:R-:W-:Y:S04]  /*a7e0*/  HMMA.16816.F32.BF16 R72, R160.reuse, R168, R72 ;  /* 0x000000a8a048723c */ /* 0x040fe80000041848 */
[----:B------:R-:W-:Y:S04]  /*a7f0*/  FADD.FTZ R3, R174, R3 ;  /* 0x00000003ae037221 */ /* 0x000fe80000010000 */
[----:B------:R-:W-:Y:S01]  /*a800*/  FADD.FTZ R3, R175, R3 ;  /* 0x00000003af037221 */ /* 0x000fe20000010000 */
[-C--:B------:R-:W-:Y:S03]  /*a810*/  HMMA.16816.F32.BF16 R76, R160, R170.reuse, R76 ;  /* 0x000000aaa04c723c */ /* 0x080fe6000004184c */
[----:B------:R-:W-:Y:S05]  /*a820*/  FFMA.FTZ R101, R101, R191, R251 ;  /* 0x000000bf65657223 */ /* 0x000fea00000100fb */
[C---:B------:R-:W-:Y:S01]  /*a830*/  HMMA.16816.F32.BF16 R80, R108.reuse, R170, R80 ;  /* 0x000000aa6c50723c */ /* 0x040fe20000041850 */
[----:B------:R-:W-:Y:S03]  /*a840*/  FADD.FTZ R2, R252, R101 ;  /* 0x00000065fc027221 */ /* 0x000fe60000010000 */
[----:B------:R-:W-:Y:S01]  /*a850*/  MOV R101, R106 ;  /* 0x0000006a00657202 */ /* 0x000fe20000000f00 */
[----:B------:R-:W-:Y:S03]  /*a860*/  FADD.FTZ R2, R192, R2 ;  /* 0x00000002c0027221 */ /* 0x000fe60000010000 */
        /* <DEDUP_REMOVED lines=17> */
[----:B------:R-:W-:Y:S01]  /*a980*/  FADD.FTZ R8, R201, R2 ;  /* 0x00000002c9087221 */ /* 0x000fe20000010000 */
[----:B------:R-:W-:Y:S01]  /*a990*/  MOV R108, R102 ;  /* 0x00000066006c7202 */ /* 0x000fe20000000f00 */
        /* <DEDUP_REMOVED lines=21> */
[----:B------:R1:W-:Y:S01]  /*aaf0*/  STL [R1+0x14], R0 ;  /* 0x0000140001007387 */ /* 0x0003e20000100800 */
[----:B----4-:R-:W-:Y:S02]  /*ab00*/  ISETP.GT.AND P0, PT, R204, R11, PT ;  /* 0x0000000bcc00720c */ /* 0x010fe40003f04270 */
[----:B------:R-:W-:Y:S11]  /*ab10*/  MOV R204, R224 ;  /* 0x000000e000cc7202 */ /* 0x000ff60000000f00 */
[----:B-1----:R-:W-:-:S05]  /*ab20*/  @P0 BRA `(.L_x_335) ;  /* 0xffffb95000000947 */ /* 0x002fca000383ffff */
.L_x_314:
[----:B------:R-:W-:Y:S01]  /*ab30*/  IMAD.MOV.U32 R0, RZ, RZ, c[0x0][0x2c4] ;  /* 0x0000b100ff007624 */ /* 0x000fe200078e00ff */
[----:B------:R-:W-:Y:S01]  /*ab40*/  IADD3 R2, R229, 0x1, -R230 ;  /* 0x00000001e5027810 */ /* 0x000fe20007ffe8e6 */
[----:B------:R-:W-:-:S03]  /*ab50*/  IMAD.MOV.U32 R4, RZ, RZ, c[0x0][0x32c] ;  /* 0x0000cb00ff047624 */ /* 0x000fc600078e00ff */
[----:B------:R-:W-:Y:S02]  /*ab60*/  ISETP.NE.AND P1, PT, R0, 0x1, PT ;  /* 0x000000010000780c */ /* 0x000fe40003f25270 */
[----:B------:R-:W2:Y:S01]  /*ab70*/  S2R R0, SR_CTAID.X ;  /* 0x0000000000007919 */ /* 0x000ea20000002500 */
[----:B------:R-:W-:Y:S02]  /*ab80*/  ISETP.GE.AND P0, PT, R4, 0x1, PT ;  /* 0x000000010400780c */ /* 0x000fe40003f06270 */
[----:B--2---:R-:W-:-:S08]  /*ab90*/  LEA R0, R0, 0x7f, 0x7 ;  /* 0x0000007f00007811 */ /* 0x004fd000078e38ff */
[----:B-1----:R-:W-:-:S05]  /*aba0*/  @P1 IMAD.HI.U32 R3, R0, c[0x0][0x2c8], RZ ;  /* 0x0000b20000031a27 */ /* 0x002fca00078e00ff */
[----:B------:R-:W-:-:S05]  /*abb0*/  @P1 SHF.R.U32.HI R0, RZ, c[0x0][0x2cc], R3 ;  /* 0x0000b300ff001a19 */ /* 0x000fca0000011603 */
[----:B------:R-:W-:-:S05]  /*abc0*/  IMAD.IADD R0, R2, 0x1, R0 ;  /* 0x0000000102007824 */ /* 0x000fca00078e0200 */
[----:B------:R-:W-:Y:S01]  /*abd0*/  IADD3 R2, R0, -c[0x0][0x324], RZ ;  /* 0x8000c90000027a10 */ /* 0x000fe20007ffe0ff */
[----:B------:R-:W-:Y:S05]  /*abe0*/  @!P0 BRA `(.L_x_336) ;  /* 0x000000f000008947 */ /* 0x000fea0003800000 */
        /* <DEDUP_REMOVED lines=9> */
.L_x_337:
[----:B------:R-:W-:-:S04]  /*ac80*/  MOV R3, 0x1 ;  /* 0x0000000100037802 */ /* 0x000fc80000000f00 */
[----:B------:R-:W-:-:S13]  /*ac90*/  ISETP.NE.AND P0, PT, R3, c[0x0][0x32c], PT ;  /* 0x0000cb0003007a0c */ /* 0x000fda0003f05270 */
[----:B------:R-:W-:-:S05]  /*aca0*/  @P0 IMAD.HI.U32 R3, R0, c[0x0][0x330], RZ ;  /* 0x0000cc0000030a27 */ /* 0x000fca00078e00ff */
[----:B------:R-:W-:-:S05]  /*acb0*/  @P0 SHF.R.U32.HI R0, RZ, c[0x0][0x334], R3 ;  /* 0x0000cd00ff000a19 */ /* 0x000fca0000011603 */
.L_x_338:
[----:B------:R-:W-:-:S05]  /*acc0*/  IMAD R0, R0, c[0x0][0x32c], RZ ;  /* 0x0000cb0000007a24 */ /* 0x000fca00078e02ff */
[----:B------:R-:W-:-:S03]  /*acd0*/  IMNMX R2, R2, R0, !PT ;  /* 0x0000000002027217 */ /* 0x000fc60007800200 */
.L_x_336:
[----:B------:R-:W2:Y:S01]  /*ace0*/  LDL R3, [R1+0x18] ;  /* 0x0000180001037983 */ /* 0x000ea20000100800 */
[----:B------:R-:W-:-:S05]  /*acf0*/  IADD3 R2, R2, 0x2f, RZ ;  /* 0x0000002f02027810 */ /* 0x000fca0007ffe0ff */
[----:B------:R-:W-:-:S05]  /*ad00*/  IMAD.HI R2, R2, 0x2aaaaaab, RZ ;  /* 0x2aaaaaab02027827 */ /* 0x000fca00078e02ff */
[----:B------:R-:W-:-:S04]  /*ad10*/  SHF.R.U32.HI R0, RZ, 0x1f, R2 ;  /* 0x0000001fff007819 */ /* 0x000fc80000011602 */
[----:B------:R-:W-:-:S04]  /*ad20*/  LEA.HI.SX32 R0, R2, R0, 0x1d ;  /* 0x0000000002007211 */ /* 0x000fc800078feaff */
[----:B--2---:R-:W-:-:S04]  /*ad30*/  IMNMX R3, R3, R0, !PT ;  /* 0x0000000003037217 */ /* 0x004fc80007800200 */
[----:B------:R-:W-:Y:S01]  /*ad40*/  ISETP.GE.AND P0, PT, R224, R3, PT ;  /* 0x00000003e000720c */ /* 0x000fe20003f06270 */
[----:B------:R1:W-:-:S12]  /*ad50*/  STL [R1], R3 ;  /* 0x0000000301007387 */ /* 0x0003d80000100800 */
        /* <DEDUP_REMOVED lines=20> */
.L_x_344:
        /* <DEDUP_REMOVED lines=64> */
.L_x_386:
        /* <DEDUP_REMOVED lines=18> */
.L_x_341:
[----:B------:R-:W-:Y:S05]  /*b3c0*/  BSYNC B0 ;  /* 0x0000000000007941 */ /* 0x000fea0003800000 */
.L_x_340:
[----:B-1-34-:R-:W0:Y:S01]  /*b3d0*/  LDGDEPBAR ;  /* 0x00000000000079af */ /* 0x01ae220000000000 */
[----:B------:R-:W-:Y:S01]  /*b3e0*/  WARPSYNC 0xffffffff ;  /* 0xffffffff00007948 */ /* 0x000fe20003800000 */
[-C--:B------:R-:W-:Y:S06]  /*b3f0*/  HMMA.16816.F32.BF16 R4, R48, R16.reuse, RZ ;  /* 0x000000103004723c */ /* 0x080fec00000418ff */
[----:B------:R-:W2:Y:S02]  /*b400*/  LDL R2, [R1+0x18] ;  /* 0x0000180001027983 */ /* 0x000ea40000100800 */
[C---:B------:R-:W-:Y:S02]  /*b410*/  HMMA.16816.F32.BF16 R8, R44.reuse, R16, RZ ;  /* 0x000000102c08723c */ /* 0x040fe400000418ff */
[----:B------:R-:W-:Y:S06]  /*b420*/  LDSM.16.M88.4 R184, [R211+0x9080] ;  /* 0x00908000d3b8783b */ /* 0x000fec0000000200 */
[-C--:B------:R-:W-:Y:S02]  /*b430*/  HMMA.16816.F32.BF16 R12, R44, R18.reuse, RZ ;  /* 0x000000122c0c723c */ /* 0x080fe400000418ff */
[----:B------:R-:W-:Y:S06]  /*b440*/  LDSM.16.M88.4 R188, [R208+0x4c80] ;  /* 0x004c8000d0bc783b */ /* 0x000fec0000000200 */
[C---:B------:R-:W-:Y:S02]  /*b450*/  HMMA.16816.F32.BF16 R16, R48.reuse, R18, RZ ;  /* 0x000000123010723c */ /* 0x040fe400000418ff */
[----:B------:R-:W-:Y:S06]  /*b460*/  LDSM.16.M88.4 R192, [R208+0x5080] ;  /* 0x00508000d0c0783b */ /* 0x000fec0000000200 */
[-C--:B------:R-:W-:Y:S02]  /*b470*/  HMMA.16816.F32.BF16 R20, R48, R32.reuse, RZ ;  /* 0x000000203014723c */ /* 0x080fe400000418ff */
[----:B------:R-:W-:Y:S06]  /*b480*/  LDSM.16.M88.4 R196, [R212+0x9080] ;  /* 0x00908000d4c4783b */ /* 0x000fec0000000200 */
[C---:B------:R-:W-:Y:S08]  /*b490*/  HMMA.16816.F32.BF16 R24, R44.reuse, R32, RZ ;  /* 0x000000202c18723c */ /* 0x040ff000000418ff */
[-C--:B------:R-:W-:Y:S08]  /*b4a0*/  HMMA.16816.F32.BF16 R28, R44, R34.reuse, RZ ;  /* 0x000000222c1c723c */ /* 0x080ff000000418ff */
[C---:B------:R-:W-:Y:S08]  /*b4b0*/  HMMA.16816.F32.BF16 R32, R48.reuse, R34, RZ ;  /* 0x000000223020723c */ /* 0x040ff000000418ff */
[-C--:B------:R-:W-:Y:S08]  /*b4c0*/  HMMA.16816.F32.BF16 R36, R48, R160.reuse, RZ ;  /* 0x000000a03024723c */ /* 0x080ff000000418ff */
[C---:B------:R-:W-:Y:S08]  /*b4d0*/  HMMA.16816.F32.BF16 R40, R44.reuse, R160, RZ ;  /* 0x000000a02c28723c */ /* 0x040ff000000418ff */
[-C--:B------:R-:W-:Y:S08]  /*b4e0*/  HMMA.16816.F32.BF16 R44, R44, R162.reuse, RZ ;  /* 0x000000a22c2c723c */ /* 0x080ff000000418ff */
[----:B------:R-:W-:Y:S01]  /*b4f0*/  HMMA.16816.F32.BF16 R48, R48, R162, RZ ;  /* 0x000000a23030723c */ /* 0x000fe200000418ff */
[----:B------:R-:W-:Y:S07]  /*b500*/  LDSM.16.M88.4 R160, [R211+0x8080] ;  /* 0x00808000d3a0783b */ /* 0x000fee0000000200 */
        /* <DEDUP_REMOVED lines=9> */
[----:B------:R-:W-:Y:S07]  /*b5a0*/  LDSM.16.M88.4 R176, [R219] ;  /* 0x00000000dbb0783b */ /* 0x000fee0000000200 */
[-C--:B------:R-:W-:Y:S08]  /*b5b0*/  HMMA.16816.F32.BF16 R36, R164, R180.reuse, R36 ;  /* 0x000000b4a424723c */ /* 0x080ff00000041824 */
[C---:B------:R-:W-:Y:S08]  /*b5c0*/  HMMA.16816.F32.BF16 R40, R172.reuse, R180, R40 ;  /* 0x000000b4ac28723c */ /* 0x040ff00000041828 */
[-C--:B------:R-:W-:Y:S01]  /*b5d0*/  HMMA.16816.F32.BF16 R44, R172, R182.reuse, R44 ;  /* 0x000000b6ac2c723c */ /* 0x080fe2000004182c */
[----:B------:R-:W3:Y:S07]  /*b5e0*/  LDSM.16.M88.4 R172, [R212+0x8080] ;  /* 0x00808000d4ac783b */ /* 0x000eee0000000200 */
[----:B------:R-:W-:Y:S01]  /*b5f0*/  HMMA.16816.F32.BF16 R48, R164, R182, R48 ;  /* 0x000000b6a430723c */ /* 0x000fe20000041830 */
[----:B------:R-:W4:Y:S08]  /*b600*/  LDSM.16.M88.4 R164, [R218] ;  /* 0x00000000daa4783b */ /* 0x000f300000000200 */
[----:B------:R-:W-:Y:S01]  /*b610*/  LDSM.16.M88.4 R180, [R208+0x5480] ;  /* 0x00548000d0b4783b */ /* 0x000fe20000000200 */
[----:B--2---:R-:W-:Y:S01]  /*b620*/  ISETP.GT.AND P0, PT, R224, R2, PT ;  /* 0x00000002e000720c */ /* 0x004fe20003f04270 */
[-C--:B-1----:R-:W-:Y:S08]  /*b630*/  HMMA.16816.F32.BF16 R4, R160, R168.reuse, R4 ;  /* 0x000000a8a004723c */ /* 0x082ff00000041804 */
[C---:B------:R-:W-:Y:S08]  /*b640*/  HMMA.16816.F32.BF16 R8, R184.reuse, R168, R8 ;  /* 0x000000a8b808723c */ /* 0x040ff00000041808 */
[-C--:B------:R-:W-:Y:S08]  /*b650*/  HMMA.16816.F32.BF16 R12, R184, R170.reuse, R12 ;  /* 0x000000aab80c723c */ /* 0x080ff0000004180c */
[C---:B------:R-:W-:Y:S01]  /*b660*/  HMMA.16816.F32.BF16 R16, R160.reuse, R170, R16 ;  /* 0x000000aaa010723c */ /* 0x040fe20000041810 */
[----:B------:R-:W1:Y:S07]  /*b670*/  LDSM.16.M88.4 R168, [R217] ;  /* 0x00000000d9a8783b */ /* 0x000e6e0000000200 */
        /* <DEDUP_REMOVED lines=8> */
[----:B------:R-:W-:Y:S07]  /*b700*/  LDSM.16.M88.4 R184, [R208+0x5880] ;  /* 0x00588000d0b8783b */ /* 0x000fee0000000200 */
[----:B------:R-:W-:Y:S01]  /*b710*/  HMMA.16816.F32.BF16 R48, R160, R194, R48 ;  /* 0x000000c2a030723c */ /* 0x000fe20000041830 */
[----:B------:R-:W2:Y:S07]  /*b720*/  LDSM.16.M88.4 R160, [R211+0xa080] ;  /* 0x00a08000d3a0783b */ /* 0x000eae0000000200 */
[-C--:B---3--:R-:W-:Y:S01]  /*b730*/  HMMA.16816.F32.BF16 R4, R172, R176.reuse, R4 ;  /* 0x000000b0ac04723c */ /* 0x088fe20000041804 */
[----:B------:R-:W-:Y:S07]  /*b740*/  LDSM.16.M88.4 R192, [R216] ;  /* 0x00000000d8c0783b */ /* 0x000fee0000000200 */
[C---:B------:R-:W-:Y:S08]  /*b750*/  HMMA.16816.F32.BF16 R8, R196.reuse, R176, R8 ;  /* 0x000000b0c408723c */ /* 0x040ff00000041808 */
[-C--:B------:R-:W-:Y:S08]  /*b760*/  HMMA.16816.F32.BF16 R12, R196, R178.reuse, R12 ;  /* 0x000000b2c40c723c */ /* 0x080ff0000004180c */
[C---:B------:R-:W-:Y:S01]  /*b770*/  HMMA.16816.F32.BF16 R16, R172.reuse, R178, R16 ;  /* 0x000000b2ac10723c */ /* 0x040fe20000041810 */
[----:B------:R-:W3:Y:S07]  /*b780*/  LDSM.16.M88.4 R176, [R211+0xb080] ;  /* 0x00b08000d3b0783b */ /* 0x000eee0000000200 */
[-C--:B----4-:R-:W-:Y:S08]  /*b790*/  HMMA.16816.F32.BF16 R20, R172, R164.reuse, R20 ;  /* 0x000000a4ac14723c */ /* 0x090ff00000041814 */
[C---:B------:R-:W-:Y:S08]  /*b7a0*/  HMMA.16816.F32.BF16 R24, R196.reuse, R164, R24 ;  /* 0x000000a4c418723c */ /* 0x040ff00000041818 */
[-C--:B------:R-:W-:Y:S08]  /*b7b0*/  HMMA.16816.F32.BF16 R28, R196, R166.reuse, R28 ;  /* 0x000000a6c41c723c */ /* 0x080ff0000004181c */
[C---:B------:R-:W-:Y:S01]  /*b7c0*/  HMMA.16816.F32.BF16 R32, R172.reuse, R166, R32 ;  /* 0x000000a6ac20723c */ /* 0x040fe20000041820 */
[----:B------:R-:W4:Y:S07]  /*b7d0*/  LDSM.16.M88.4 R164, [R212+0xa080] ;  /* 0x00a08000d4a4783b */ /* 0x000f2e0000000200 */
[-C--:B-1----:R-:W-:Y:S08]  /*b7e0*/  HMMA.16816.F32.BF16 R36, R172, R168.reuse, R36 ;  /* 0x000000a8ac24723c */ /* 0x082ff00000041824 */
[C---:B------:R-:W-:Y:S08]  /*b7f0*/  HMMA.16816.F32.BF16 R40, R196.reuse, R168, R40 ;  /* 0x000000a8c428723c */ /* 0x040ff00000041828 */
[-C--:B------:R-:W-:Y:S08]  /*b800*/  HMMA.16816.F32.BF16 R44, R196, R170.reuse, R44 ;  /* 0x000000aac42c723c */ /* 0x080ff0000004182c */
[----:B------:R-:W-:Y:S01]  /*b810*/  HMMA.16816.F32.BF16 R48, R172, R170, R48 ;  /* 0x000000aaac30723c */ /* 0x000fe20000041830 */
[----:B------:R-:W1:Y:S07]  /*b820*/  LDSM.16.M88.4 R168, [R212+0xb080] ;  /* 0x00b08000d4a8783b */ /* 0x000e6e0000000200 */
[-C--:B--2---:R-:W-:Y:S08]  /*b830*/  HMMA.16816.F32.BF16 R4, R160, R180.reuse, R4 ;  /* 0x000000b4a004723c */ /* 0x084ff00000041804 */
[C---:B---3--:R-:W-:Y:S08]  /*b840*/  HMMA.16816.F32.BF16 R8, R176.reuse, R180, R8 ;  /* 0x000000b4b008723c */ /* 0x048ff00000041808 */
        /* <DEDUP_REMOVED lines=11> */
[C---:B-1----:R-:W-:Y:S08]  /*b900*/  HMMA.16816.F32.BF16 R8, R168.reuse, R192, R8 ;  /* 0x000000c0a808723c */ /* 0x042ff00000041808 */
        /* <DEDUP_REMOVED lines=111> */
[----:B--23--:R-:W2:Y:S01]  /*c000*/  LDL R2, [R1+0x28] ;  /* 0x0000280001027983 */ /* 0x00cea20000100800 */
[----:B------:R-:W-:Y:S01]  /*c010*/  IMAD.MOV.U32 R223, RZ, RZ, RZ ;  /* 0x000000ffffdf7224 */ /* 0x000fe200078e00ff */
[----:B------:R-:W-:Y:S01]  /*c020*/  ISETP.GE.AND P5, PT, R226, c[0x0][0x1d4], PT ;  /* 0x00007500e2007a0c */ /* 0x000fe20003fa6270 */
[----:B------:R-:W-:Y:S01]  /*c030*/  IMAD.MOV.U32 R227, RZ, RZ, c[0x0][0x2b8] ;  /* 0x0000ae00ffe37624 */ /* 0x000fe200078e00ff */
[----:B------:R-:W3:Y:S04]  /*c040*/  LDL R3, [R1+0x1c] ;  /* 0x00001c0001037983 */ /* 0x000ee80000100800 */
[----:B------:R-:W5:Y:S01]  /*c050*/  LDL.64 R206, [R1+0x30] ;  /* 0x0000300001ce7983 */ /* 0x000f620000100a00 */
[----:B------:R-:W-:Y:S03]  /*c060*/  ISETP.NE.AND P2, PT, R227, 0x1, PT ;  /* 0x00000001e300780c */ /* 0x000fe60003f45270 */
[----:B----4-:R-:W4:Y:S01]  /*c070*/  LDL R103, [R1+0x38] ;  /* 0x0000380001677983 */ /* 0x010f220000100800 */
[----:B---3--:R-:W-:Y:S01]  /*c080*/  ISETP.GT.AND P1, PT, R3, 0x2f, PT ;  /* 0x0000002f0300780c */ /* 0x008fe20003f24270 */
[----:B--2---:R-:W-:Y:S05]  /*c090*/  IMAD R2, R224, 0x30, R2 ;  /* 0x00000030e0027824 */ /* 0x004fea00078e0202 */
[----:B------:R-:W-:Y:S05]  /*c0a0*/  IADD3 R2, R2, -0x30, R3 ;  /* 0xffffffd002027810 */ /* 0x000fea0007ffe003 */
[----:B------:R-:W-:Y:S04]  /*c0b0*/  @P2 IMAD.HI.U32 R3, R2, c[0x0][0x2bc], RZ ;  /* 0x0000af0002032a27 */ /* 0x000fe800078e00ff */
[----:B------:R-:W-:Y:S01]  /*c0c0*/  IMAD.MOV.U32 R0, RZ, RZ, R2 ;  /* 0x000000ffff007224 */ /* 0x000fe200078e0002 */
[----:B------:R-:W-:Y:S04]  /*c0d0*/  @P2 SHF.R.U32.HI R0, RZ, c[0x0][0x2c0], R3 ;  /* 0x0000b000ff002a19 */ /* 0x000fe80000011603 */
[C---:B-----5:R-:W-:Y:S02]  /*c0e0*/  @!P1 IADD3 R3, P0, R0.reuse, R206, RZ ;  /* 0x000000ce00039210 */ /* 0x060fe40007f1e0ff */
[----:B------:R-:W2:Y:S02]  /*c0f0*/  S2R R206, SR_CTAID.Y ;  /* 0x0000000000ce7919 */ /* 0x000ea40000002600 */
[----:B----4-:R-:W-:Y:S01]  /*c100*/  @!P1 LEA.HI.X.SX32 R5, R0, R103, 0x1, P0 ;  /* 0x0000006700059211 */ /* 0x010fe200000f0eff */
[----:B------:R-:W-:Y:S01]  /*c110*/  IMAD.MOV R0, RZ, RZ, -R0 ;  /* 0x000000ffff007224 */ /* 0x000fe200078e0a00 */
[----:B------:R-:W3:Y:S01]  /*c120*/  S2R R103, SR_CTAID.Y ;  /* 0x0000000000677919 */ /* 0x000ee20000002600 */
[C---:B------:R-:W-:Y:S02]  /*c130*/  @!P1 LEA R4, P0, R3.reuse, c[0x0][0x2a0], 0x2 ;  /* 0x0000a80003049a11 */ /* 0x040fe400078010ff */
[----:B------:R-:W-:Y:S02]  /*c140*/  IMAD R225, R0, c[0x0][0x2b8], R2 ;  /* 0x0000ae0000e17a24 */ /* 0x000fe400078e0202 */
[----:B------:R-:W-:Y:S02]  /*c150*/  @!P1 LEA.HI.X R5, R3, c[0x0][0x2a4], R5, 0x2, P0 ;  /* 0x0000a90003059a11 */ /* 0x000fe400000f1405 */
[C---:B------:R-:W-:Y:S01]  /*c160*/  IMAD.WIDE.U32 R2, R225.reuse, c[0x0][0x1e0], RZ ;  /* 0x00007800e1027a25 */ /* 0x040fe200078e00ff */
[----:B------:R-:W-:Y:S02]  /*c170*/  SHF.R.S32.HI R0, RZ, 0x1f, R225 ;  /* 0x0000001fff007819 */ /* 0x000fe400000114e1 */
[----:B------:R4:W5:Y:S03]  /*c180*/  @!P1 LDG.E R223, [R4.64] ;  /* 0x0000000604df9981 */ /* 0x000966000c1e1900 */
[----:B------:R-:W-:Y:S04]  /*c190*/  IMAD R0, R0, c[0x0][0x1e0], RZ ;  /* 0x0000780000007a24 */ /* 0x000fe800078e02ff */
[----:B------:R-:W-:Y:S01]  /*c1a0*/  IMAD R0, R225, c[0x0][0x1e4], R0 ;  /* 0x00007900e1007a24 */ /* 0x000fe200078e0200 */
[----:B--2---:R-:W-:Y:S03]  /*c1b0*/  SHF.R.S32.HI R206, RZ, 0x1f, R206 ;  /* 0x0000001fffce7819 */ /* 0x004fe600000114ce */
[----:B------:R-:W-:Y:S02]  /*c1c0*/  IMAD.IADD R3, R3, 0x1, R0 ;  /* 0x0000000103037824 */ /* 0x000fe400078e0200 */
[C---:B---3--:R-:W-:Y:S04]  /*c1d0*/  IMAD.WIDE.U32 R232, R103.reuse, c[0x0][0x1e8], RZ ;  /* 0x00007a0067e87a25 */ /* 0x048fe800078e00ff */
[----:B------:R-:W-:Y:S04]  /*c1e0*/  IMAD R206, R206, c[0x0][0x1e8], RZ ;  /* 0x00007a00cece7a24 */ /* 0x000fe800078e02ff */
[----:B------:R-:W-:Y:S02]  /*c1f0*/  IMAD R206, R103, c[0x0][0x1ec], R206 ;  /* 0x00007b0067ce7a24 */ /* 0x000fe400078e02ce */
[----:B------:R-:W2:Y:S02]  /*c200*/  S2R R103, SR_TID.X ;  /* 0x0000000000677919 */ /* 0x000ea40000002100 */
[----:B------:R-:W-:Y:S01]  /*c210*/  IMAD.IADD R206, R233, 0x1, R206 ;  /* 0x00000001e9ce7824 */ /* 0x000fe200078e02ce */
[----:B--2---:R-:W-:Y:S04]  /*c220*/  SHF.R.S32.HI R6, RZ, 0x1f, R103 ;  /* 0x0000001fff067819 */ /* 0x004fe80000011467 */
[----:B------:R-:W-:Y:S01]  /*c230*/  LEA.HI R6, R6, R103, RZ, 0x2 ;  /* 0x0000006706067211 */ /* 0x000fe200078f10ff */
[----:B------:R-:W-:Y:S03]  /*c240*/  IMAD.SHL.U32 R103, R226, 0x2, RZ ;  /* 0x00000002e2677824 */ /* 0x000fe600078e00ff */
[----:B------:R-:W-:Y:S04]  /*c250*/  SHF.R.S32.HI R6, RZ, 0x2, R6 ;  /* 0x00000002ff067819 */ /* 0x000fe80000011406 */
[----:B----4-:R-:W-:Y:S04]  /*c260*/  IADD3 R5, -R6, 0x30, RZ ;  /* 0x0000003006057810 */ /* 0x010fe80007ffe1ff */
[----:B------:R-:W-:Y:S02]  /*c270*/  ISETP.GE.AND P1, PT, R5, 0x1, PT ;  /* 0x000000010500780c */ /* 0x000fe40003f26270 */
[----:B-----5:R-:W-:Y:S01]  /*c280*/  SHF.R.S32.HI R4, RZ, 0x1f, R223 ;  /* 0x0000001fff047819 */ /* 0x020fe200000114df */
        /* <DEDUP_REMOVED lines=8> */
[----:B------:R-:W2:Y:S01]  /*c310*/  SHFL.IDX PT, R0, R4, RZ, 0x1c1f ;  /* 0x001c1fff04007589 */ /* 0x000ea200000e0000 */
[----:B------:R-:W-:Y:S03]  /*c320*/  ISETP.GE.AND P4, PT, R206, c[0x0][0x1d4], PT ;  /* 0x00007500ce007a0c */ /* 0x000fe60003f86270 */
        /* <DEDUP_REMOVED lines=25> */
.L_x_343:
[----:B--234-:R-:W-:Y:S01]  /*c4c0*/  FMNMX.FTZ R0, R162, R106, !PT ;  /* 0x0000006aa2007209 */ /* 0x01cfe20007810000 */
[----:B------:R-:W-:Y:S03]  /*c4d0*/  LDSM.16.MT88.4 R20, [R209+0x1880] ;  /* 0x00188000d114783b */ /* 0x000fe60000004200 */
        /* <DEDUP_REMOVED lines=36> */
[----:B------:R-:W-:Y:S01]  /*c720*/  SHFL.BFLY PT, R4, R2, 0x2, 0x1f ;  /* 0x0c401f0002047f89 */ /* 0x000fe200000e0000 */
[----:B------:R-:W-:Y:S04]  /*c730*/  FMNMX.FTZ R0, R168, R0, !PT ;  /* 0x00000000a8007209 */ /* 0x000fe80007810000 */
[----:B------:R-:W-:Y:S05]  /*c740*/  FMNMX.FTZ R0, R170, R0, !PT ;  /* 0x00000000aa007209 */ /* 0x000fea0007810000 */
[----:B------:R-:W1:Y:S02]  /*c750*/  SHFL.BFLY PT, R104, R0, 0x2, 0x1f ;  /* 0x0c401f0000687f89 */ /* 0x000e6400000e0000 */
[----:B-1----:R-:W-:Y:S02]  /*c760*/  FMNMX.FTZ R104, R0, R104, !PT ;  /* 0x0000006800687209 */ /* 0x002fe40007810000 */
[----:B------:R-:W-:Y:S02]  /*c770*/  FMNMX.FTZ R106, R106, R3, !PT ;  /* 0x000000036a6a7209 */ /* 0x000fe40007810000 */
        /* <DEDUP_REMOVED lines=12> */
[----:B------:R-:W-:Y:S03]  /*c840*/  FMNMX.FTZ R3, R194, R0, !PT ;  /* 0x00000000c2037209 */ /* 0x000fe60007810000 */
[----:B------:R-:W-:Y:S01]  /*c850*/  FADD.FTZ R0, -R106, R101 ;  /* 0x000000656a007221 */ /* 0x000fe20000010100 */
[----:B------:R-:W-:Y:S02]  /*c860*/  FMNMX.FTZ R3, R171, R3, !PT ;  /* 0x00000003ab037209 */ /* 0x000fe40007810000 */
[----:B--2---:R-:W-:Y:S01]  /*c870*/  FMNMX.FTZ R105, R2, R105, !PT ;  /* 0x0000006902697209 */ /* 0x004fe20007810000 */
[----:B------:R-:W-:Y:S01]  /*c880*/  FMUL.FTZ R2, R0, c[0x0][0x2d0] ;  /* 0x0000b40000027a20 */ /* 0x000fe20000410000 */
[----:B------:R-:W-:Y:S03]  /*c890*/  FMNMX.FTZ R0, R200, R3, !PT ;  /* 0x00000003c8007209 */ /* 0x000fe60007810000 */
[----:B------:R1:W2:Y:S01]  /*c8a0*/  MUFU.EX2 R103, R2 ;  /* 0x0000000200677308 */ /* 0x0002a20000000800 */
[----:B------:R-:W-:Y:S02]  /*c8b0*/  FMNMX.FTZ R0, R107, R0, !PT ;  /* 0x000000006b007209 */ /* 0x000fe40007810000 */
[----:B---3--:R-:W-:Y:S02]  /*c8c0*/  FMNMX.FTZ R104, R104, R4, !PT ;  /* 0x0000000468687209 */ /* 0x008fe40007810000 */
[----:B------:R-:W-:Y:S05]  /*c8d0*/  FMNMX.FTZ R0, R108, R0, !PT ;  /* 0x000000006c007209 */ /* 0x000fea0007810000 */
[----:B------:R-:W3:Y:S01]  /*c8e0*/  SHFL.BFLY PT, R3, R0, 0x2, 0x1f ;  /* 0x0c401f0000037f89 */ /* 0x000ee200000e0000 */
[----:B-1----:R-:W-:Y:S02]  /*c8f0*/  FADD.FTZ R2, -R105, R102 ;  /* 0x0000006669027221 */ /* 0x002fe40000010100 */
[C---:B--2---:R-:W-:Y:S02]  /*c900*/  FMUL.FTZ R5, R103.reuse, R113 ;  /* 0x0000007167057220 */ /* 0x044fe40000410000 */
[----:B------:R-:W-:Y:S02]  /*c910*/  FMUL.FTZ R2, R2, c[0x0][0x2d0] ;  /* 0x0000b40002027a20 */ /* 0x000fe40000410000 */
[C---:B------:R-:W-:Y:S02]  /*c920*/  FMUL.FTZ R32, R103.reuse, R140 ;  /* 0x0000008c67207220 */ /* 0x040fe40000410000 */
[----:B------:R1:W2:Y:S01]  /*c930*/  MUFU.EX2 R102, R2 ;  /* 0x0000000200667308 */ /* 0x0002a20000000800 */
[C---:B------:R-:W-:Y:S01]  /*c940*/  FMUL.FTZ R33, R103.reuse, R141 ;  /* 0x0000008d67217220 */ /* 0x040fe20000410000 */
[----:B---3--:R-:W-:Y:S01]  /*c950*/  FMNMX.FTZ R0, R0, R3, !PT ;  /* 0x0000000300007209 */ /* 0x008fe20007810000 */
        /* <DEDUP_REMOVED lines=161> */
[--C-:B---3--:R-:W-:Y:S09]  /*d370*/  FFMA.FTZ R4, R174, c[0x0][0x2d0], -R3.reuse ;  /* 0x0000b400ae047a23 */ /* 0x108ff20000010803 */
[----:B------:R3:W4:Y:S01]  /*d380*/  MUFU.EX2 R241, R4 ;  /* 0x0000000400f17308 */ /* 0x0007220000000800 */
[--C-:B-1----:R-:W-:Y:S01]  /*d390*/  FFMA.FTZ R100, R191, c[0x0][0x2d0], -R110.reuse ;  /* 0x0000b400bf647a23 */ /* 0x102fe2000001086e */
[----:B------:R-:W-:Y:S08]  /*d3a0*/  MOV R191, R162 ;  /* 0x000000a200bf7202 */ /* 0x000ff00000000f00 */
[----:B------:R1:W-:Y:S01]  /*d3b0*/  MUFU.EX2 R189, R100 ;  /* 0x0000006400bd7308 */ /* 0x0003e20000000800 */
[----:B---3--:R-:W-:Y:S01]  /*d3c0*/  FMUL.FTZ R4, R103, R112 ;  /* 0x0000007067047220 */ /* 0x008fe20000410000 */
[----:B------:R-:W-:Y:S02]  /*d3d0*/  F2FP.BF16.PACK_AB R112, R162, R252 ;  /* 0x000000fca270723e */ /* 0x000fe400000010ff */
[----:B----4-:R-:W-:Y:S05]  /*d3e0*/  F2FP.BF16.PACK_AB R119, R241, R240 ;  /* 0x000000f0f177723e */ /* 0x010fea00000010ff */
[-C--:B------:R-:W-:Y:S05]  /*d3f0*/  HMMA.16816.F32.BF16 R4, R112, R20.reuse, R4 ;  /* 0x000000147004723c */ /* 0x080fea0000041804 */
[--C-:B-1----:R-:W-:Y:S02]  /*d400*/  FFMA.FTZ R100, R192, c[0x0][0x2d0], -R110.reuse ;  /* 0x0000b400c0647a23 */ /* 0x102fe4000001086e */
[----:B------:R-:W3:Y:S01]  /*d410*/  LDL.LU R192, [R1+0x14] ;  /* 0x0000140001c07983 */ /* 0x000ee20000300800 */
[C---:B------:R-:W-:Y:S01]  /*d420*/  HMMA.16816.F32.BF16 R8, R116.reuse, R20, R8 ;  /* 0x000000147408723c */ /* 0x040fe20000041808 */
[----:B------:R1:W4:Y:S06]  /*d430*/  MUFU.EX2 R188, R100 ;  /* 0x0000006400bc7308 */ /* 0x00032c0000000800 */
[C---:B------:R-:W-:Y:S01]  /*d440*/  FMUL.FTZ R20, R103.reuse, R128 ;  /* 0x0000008067147220 */ /* 0x040fe20000410000 */
[-C--:B------:R-:W-:Y:S04]  /*d450*/  HMMA.16816.F32.BF16 R12, R116, R22.reuse, R12 ;  /* 0x00000016740c723c */ /* 0x080fe8000004180c */
[----:B------:R-:W-:Y:S04]  /*d460*/  FMUL.FTZ R21, R103, R129 ;  /* 0x0000008167157220 */ /* 0x000fe80000410000 */
[C---:B------:R-:W-:Y:S07]  /*d470*/  HMMA.16816.F32.BF16 R16, R112.reuse, R22, R16 ;  /* 0x000000167010723c */ /* 0x040fee0000041810 */
[C---:B------:R-:W-:Y:S02]  /*d480*/  FMUL.FTZ R22, R102.reuse, R130 ;  /* 0x0000008266167220 */ /* 0x040fe40000410000 */
[----:B-1----:R-:W-:Y:S02]  /*d490*/  FFMA.FTZ R100, R193, c[0x0][0x2d0], -R3 ;  /* 0x0000b400c1647a23 */ /* 0x002fe40000010803 */
[----:B------:R-:W5:Y:S01]  /*d4a0*/  LDL.LU R193, [R1+0x10] ;  /* 0x0000100001c17983 */ /* 0x000f620000300800 */
[----:B------:R-:W-:Y:S01]  /*d4b0*/  FMUL.FTZ R23, R102, R131 ;  /* 0x0000008366177220 */ /* 0x000fe20000410000 */
[----:B------:R1:W-:Y:S02]  /*d4c0*/  MUFU.EX2 R187, R100 ;  /* 0x0000006400bb7308 */ /* 0x0003e40000000800 */
[----:B------:R-:W-:Y:S04]  /*d4d0*/  LDSM.16.MT88.4 R128, [R210+0x1c80] ;  /* 0x001c8000d280783b */ /* 0x000fe80000004200 */
        /* <DEDUP_REMOVED lines=12> */
[----:B--2---:R-:W-:Y:S07]  /*d5a0*/  FMUL.FTZ R36, R103, R144 ;  /* 0x0000009067247220 */ /* 0x004fee0000410000 */
[-C--:B------:R-:W-:Y:S03]  /*d5b0*/  HMMA.16816.F32.BF16 R36, R112, R120.reuse, R36 ;  /* 0x000000787024723c */ /* 0x080fe60000041824 */
        /* <DEDUP_REMOVED lines=9> */
[----:B------:R1:W-:Y:S07]  /*d650*/  MUFU.EX2 R184, R100 ;  /* 0x0000006400b87308 */ /* 0x0003ee0000000800 */
[C---:B------:R-:W-:Y:S08]  /*d660*/  HMMA.16816.F32.BF16 R56, R116.reuse, R124, R56 ;  /* 0x0000007c7438723c */ /* 0x040ff00000041838 */
[-C--:B------:R-:W-:Y:S08]  /*d670*/  HMMA.16816.F32.BF16 R60, R116, R126.reuse, R60 ;  /* 0x0000007e743c723c */ /* 0x080ff0000004183c */
[C---:B------:R-:W-:Y:S01]  /*d680*/  HMMA.16816.F32.BF16 R64, R112.reuse, R126, R64 ;  /* 0x0000007e7040723c */ /* 0x040fe20000041840 */
[----:B------:R-:W4:Y:S03]  /*d690*/  LDSM.16.MT88.4 R124, [R210+0x3080] ;  /* 0x00308000d27c783b */ /* 0x000f260000004200 */
[--C-:B-1----:R-:W-:Y:S04]  /*d6a0*/  FFMA.FTZ R100, R197, c[0x0][0x2d0], -R161.reuse ;  /* 0x0000b400c5647a23 */ /* 0x102fe800000108a1 */
[----:B------:R1:W-:Y:S01]  /*d6b0*/  MUFU.EX2 R183, R100 ;  /* 0x0000006400b77308 */ /* 0x0003e20000000800 */
[-C--:B----4-:R-:W-:Y:S08]  /*d6c0*/  HMMA.16816.F32.BF16 R68, R112, R120.reuse, R68 ;  /* 0x000000787044723c */ /* 0x090ff00000041844 */
[C---:B------:R-:W-:Y:S08]  /*d6d0*/  HMMA.16816.F32.BF16 R72, R116.reuse, R120, R72 ;  /* 0x000000787448723c */ /* 0x040ff00000041848 */
[-C--:B------:R-:W-:Y:S04]  /*d6e0*/  HMMA.16816.F32.BF16 R76, R116, R122.reuse, R76 ;  /* 0x0000007a744c723c */ /* 0x080fe8000004184c */
[----:B-1----:R-:W-:Y:S04]  /*d6f0*/  FFMA.FTZ R100, R198, c[0x0][0x2d0], -R161 ;  /* 0x0000b400c6647a23 */ /* 0x002fe800000108a1 */
[C---:B------:R-:W-:Y:S01]  /*d700*/  HMMA.16816.F32.BF16 R80, R112.reuse, R122, R80 ;  /* 0x0000007a7050723c */ /* 0x040fe20000041850 */
[----:B------:R-:W1:Y:S01]  /*d710*/  LDSM.16.MT88.4 R120, [R209+0x1c80] ;  /* 0x001c8000d178783b */ /* 0x000e620000004200 */
[----:B------:R4:W1:Y:S06]  /*d720*/  MUFU.EX2 R182, R100 ;  /* 0x0000006400b67308 */ /* 0x00086c0000000800 */
[-C--:B------:R-:W-:Y:S08]  /*d730*/  HMMA.16816.F32.BF16 R84, R112, R124.reuse, R84 ;  /* 0x0000007c7054723c */ /* 0x080ff00000041854 */
[C---:B------:R-:W-:Y:S08]  /*d740*/  HMMA.16816.F32.BF16 R88, R116.reuse, R124, R88 ;  /* 0x0000007c7458723c */ /* 0x040ff00000041858 */
[-C--:B------:R-:W-:Y:S04]  /*d750*/  HMMA.16816.F32.BF16 R92, R116, R126.reuse, R92 ;  /* 0x0000007e745c723c */ /* 0x080fe8000004185c */
[--C-:B----4-:R-:W-:Y:S02]  /*d760*/  FFMA.FTZ R100, R164, c[0x0][0x2d0], -R109.reuse ;  /* 0x0000b400a4647a23 */ /* 0x110fe4000001086d */
        /* <DEDUP_REMOVED lines=13> */
[-C--:B-1----:R-:W-:Y:S03]  /*d840*/  HMMA.16816.F32.BF16 R4, R112, R120.reuse, R4 ;  /* 0x000000787004723c */ /* 0x082fe60000041804 */
[--C-:B----4-:R-:W-:Y:S04]  /*d850*/  FFMA.FTZ R100, R166, c[0x0][0x2d0], -R161.reuse ;  /* 0x0000b400a6647a23 */ /* 0x110fe800000108a1 */
[----:B------:R1:W-:Y:S01]  /*d860*/  MUFU.EX2 R179, R100 ;  /* 0x0000006400b37308 */ /* 0x0003e20000000800 */
[C---:B------:R-:W-:Y:S04]  /*d870*/  HMMA.16816.F32.BF16 R8, R116.reuse, R120, R8 ;  /* 0x000000787408723c */ /* 0x040fe80000041808 */
[--C-:B------:R-:W-:Y:S04]  /*d880*/  FFMA.FTZ R109, R169, c[0x0][0x2d0], -R110.reuse ;  /* 0x0000b400a96d7a23 */ /* 0x100fe8000001086e */
        /* <DEDUP_REMOVED lines=9> */
[----:B----4-:R-:W-:Y:S04]  /*d920*/  F2FP.BF16.PACK_AB R109, R182, R183 ;  /* 0x000000b7b66d723e */ /* 0x010fe800000010ff */
[-C--:B------:R-:W-:Y:S08]  /*d930*/  HMMA.16816.F32.BF16 R28, R116, R130.reuse, R28 ;  /* 0x00000082741c723c */ /* 0x080ff0000004181c */
[C---:B------:R-:W-:Y:S01]  /*d940*/  HMMA.16816.F32.BF16 R32, R112.reuse, R130, R32 ;  /* 0x000000827020723c */ /* 0x040fe20000041820 */
[----:B------:R-:W4:Y:S03]  /*d950*/  LDSM.16.MT88.4 R128, [R209+0x3480] ;  /* 0x00348000d180783b */ /* 0x000f260000004200 */
[----:B-1----:R-:W-:Y:S01]  /*d960*/  FFMA.FTZ R100, R199, c[0x0][0x2d0], -R110 ;  /* 0x0000b400c7647a23 */ /* 0x002fe2000001086e */
[----:B------:R-:W-:Y:S03]  /*d970*/  F2FP.BF16.PACK_AB R111, R178, R179 ;  /* 0x000000b3b26f723e */ /* 0x000fe600000010ff */
[-C--:B---3--:R-:W-:Y:S01]  /*d980*/  HMMA.16816.F32.BF16 R36, R112, R124.reuse, R36 ;  /* 0x0000007c7024723c */ /* 0x088fe20000041824 */
[----:B------:R1:W3:Y:S03]  /*d990*/  MUFU.EX2 R177, R100 ;  /* 0x0000006400b17308 */ /* 0x0002e60000000800 */
[----:B------:R-:W-:Y:S04]  /*d9a0*/  FFMA.FTZ R0, R0, R192, R238 ;  /* 0x000000c000007223 */ /* 0x000fe800000100ee */
[C---:B------:R-:W-:Y:S04]  /*d9b0*/  HMMA.16816.F32.BF16 R40, R116.reuse, R124, R40 ;  /* 0x0000007c7428723c */ /* 0x040fe80000041828 */
[----:B------:R-:W-:Y:S04]  /*d9c0*/  FADD.FTZ R0, R239, R0 ;  /* 0x00000000ef007221 */ /* 0x000fe80000010000 */
[-C--:B------:R-:W-:Y:S04]  /*d9d0*/  HMMA.16816.F32.BF16 R44, R116, R126.reuse, R44 ;  /* 0x0000007e742c723c */ /* 0x080fe8000004182c */
[----:B------:R-:W-:Y:S04]  /*d9e0*/  FADD.FTZ R0, R240, R0 ;  /* 0x00000000f0007221 */ /* 0x000fe80000010000 */
[C---:B------:R-:W-:Y:S01]  /*d9f0*/  HMMA.16816.F32.BF16 R48, R112.reuse, R126, R48 ;  /* 0x0000007e7030723c */ /* 0x040fe20000041830 */
[----:B------:R-:W2:Y:S03]  /*da00*/  LDSM.16.MT88.4 R124, [R210+0x3480] ;  /* 0x00348000d27c783b */ /* 0x000ea60000004200 */
[--C-:B-1----:R-:W-:Y:S01]  /*da10*/  FFMA.FTZ R100, R171, c[0x0][0x2d0], -R3.reuse ;  /* 0x0000b400ab647a23 */ /* 0x102fe20000010803 */
[----:B---3--:R-:W-:Y:S01]  /*da20*/  F2FP.BF16.PACK_AB R160, R176, R177 ;  /* 0x000000b1b0a0723e */ /* 0x008fe200000010ff */
[----:B------:R-:W-:Y:S02]  /*da30*/  FADD.FTZ R0, R241, R0 ;  /* 0x00000000f1007221 */ /* 0x000fe40000010000 */
[-C--:B------:R-:W-:Y:S01]  /*da40*/  HMMA.16816.F32.BF16 R52, R112, R120.reuse, R52 ;  /* 0x000000787034723c */ /* 0x080fe20000041834 */
[----:B------:R1:W-:Y:S03]  /*da50*/  MUFU.EX2 R175, R100 ;  /* 0x0000006400af7308 */ /* 0x0003e60000000800 */
[----:B-----5:R-:W-:Y:S04]  /*da60*/  FFMA.FTZ R101, R101, R193, R242 ;  /* 0x000000c165657223 */ /* 0x020fe800000100f2 */
[C---:B------:R-:W-:Y:S08]  /*da70*/  HMMA.16816.F32.BF16 R56, R116.reuse, R120, R56 ;  /* 0x000000787438723c */ /* 0x040ff00000041838 */
[-C--:B------:R-:W-:Y:S08]  /*da80*/  HMMA.16816.F32.BF16 R60, R116, R122.reuse, R60 ;  /* 0x0000007a743c723c */ /* 0x080ff0000004183c */
[C---:B------:R-:W-:Y:S04]  /*da90*/  HMMA.16816.F32.BF16 R64, R112.reuse, R122, R64 ;  /* 0x0000007a7040723c */ /* 0x040fe80000041840 */
[--C-:B-1----:R-:W-:Y:S02]  /*daa0*/  FFMA.FTZ R100, R200, c[0x0][0x2d0], -R3.reuse ;  /* 0x0000b400c8647a23 */ /* 0x102fe40000010803 */
[----:B------:R-:W-:Y:S01]  /*dab0*/  FFMA.FTZ R3, R108, c[0x0][0x2d0], -R3 ;  /* 0x0000b4006c037a23 */ /* 0x000fe20000010803 */
[----:B------:R-:W-:Y:S01]  /*dac0*/  F2FP.BF16.PACK_AB R108, R184, R185 ;  /* 0x000000b9b86c723e */ /* 0x000fe200000010ff */
[-C--:B----4-:R-:W-:Y:S01]  /*dad0*/  HMMA.16816.F32.BF16 R68, R112, R128.reuse, R68 ;  /* 0x000000807044723c */ /* 0x090fe20000041844 */
[----:B------:R1:W3:Y:S03]  /*dae0*/  MUFU.EX2 R174, R100 ;  /* 0x0000006400ae7308 */ /* 0x0002e60000000800 */
[----:B------:R-:W-:Y:S04]  /*daf0*/  FFMA.FTZ R102, R102, R194, R248 ;  /* 0x000000c266667223 */ /* 0x000fe800000100f8 */
[C---:B------:R-:W-:Y:S08]  /*db00*/  HMMA.16816.F32.BF16 R72, R116.reuse, R128, R72 ;  /* 0x000000807448723c */ /* 0x040ff00000041848 */
[-C--:B------:R-:W-:Y:S08]  /*db10*/  HMMA.16816.F32.BF16 R76, R116, R130.reuse, R76 ;  /* 0x00000082744c723c */ /* 0x080ff0000004184c */
[C---:B------:R-:W-:Y:S04]  /*db20*/  HMMA.16816.F32.BF16 R80, R112.reuse, R130, R80 ;  /* 0x000000827050723c */ /* 0x040fe80000041850 */
[----:B-1----:R-:W-:Y:S01]  /*db30*/  FFMA.FTZ R100, R168, c[0x0][0x2d0], -R110 ;  /* 0x0000b400a8647a23 */ /* 0x002fe2000001086e */
[----:B---3--:R-:W-:Y:S03]  /*db40*/  F2FP.BF16.PACK_AB R161, R174, R175 ;  /* 0x000000afaea1723e */ /* 0x008fe600000010ff */
[-C--:B--2---:R-:W-:Y:S01]  /*db50*/  HMMA.16816.F32.BF16 R84, R112, R124.reuse, R84 ;  /* 0x0000007c7054723c */ /* 0x084fe20000041854 */
[----:B------:R1:W-:Y:S03]  /*db60*/  MUFU.EX2 R173, R100 ;  /* 0x0000006400ad7308 */ /* 0x0003e60000000800 */
[----:B------:R-:W-:Y:S04]  /*db70*/  FFMA.FTZ R103, R103, R195, R252 ;  /* 0x000000c367677223 */ /* 0x000fe800000100fc */
[C---:B------:R-:W-:Y:S08]  /*db80*/  HMMA.16816.F32.BF16 R88, R116.reuse, R124, R88 ;  /* 0x0000007c7458723c */ /* 0x040ff00000041858 */
[-C--:B------:R-:W-:Y:S08]  /*db90*/  HMMA.16816.F32.BF16 R92, R116, R126.reuse, R92 ;  /* 0x0000007e745c723c */ /* 0x080ff0000004185c */
[----:B------:R-:W-:Y:S04]  /*dba0*/  HMMA.16816.F32.BF16 R96, R112, R126, R96 ;  /* 0x0000007e7060723c */ /* 0x000fe80000041860 */
[----:B-1----:R-:W-:Y:S01]  /*dbb0*/  FFMA.FTZ R100, R170, c[0x0][0x2d0], -R110 ;  /* 0x0000b400aa647a23 */ /* 0x002fe2000001086e */
[----:B------:R-:W-:Y:S01]  /*dbc0*/  F2FP.BF16.PACK_AB R110, R180, R181 ;  /* 0x000000b5b46e723e */ /* 0x000fe200000010ff */
[----:B------:R-:W1:Y:S02]  /*dbd0*/  LDSM.16.MT88.4 R168, [R209+0x3880] ;  /* 0x00388000d1a8783b */ /* 0x000e640000004200 */
[----:B------:R-:W2:Y:S04]  /*dbe0*/  MUFU.EX2 R172, R100 ;  /* 0x0000006400ac7308 */ /* 0x000ea80000000800 */
[-C--:B------:R-:W-:Y:S02]  /*dbf0*/  HMMA.16816.F32.BF16 R112, R108, R132.reuse, R4 ;  /* 0x000000846c70723c */ /* 0x080fe40000041804 */
[----:B------:R-:W3:Y:S04]  /*dc00*/  LDSM.16.MT88.4 R4, [R210+0x3880] ;  /* 0x00388000d204783b */ /* 0x000ee80000004200 */
[----:B------:R-:W4:Y:S01]  /*dc10*/  MUFU.EX2 R100, R3 ;  /* 0x0000000300647308 */ /* 0x000f220000000800 */
[----:B--2---:R-:W-:Y:S02]  /*dc20*/  F2FP.BF16.PACK_AB R162, R172, R173 ;  /* 0x000000adaca2723e */ /* 0x004fe400000010ff */
[----:B----4-:R-:W-:Y:S03]  /*dc30*/  F2FP.BF16.PACK_AB R163, R100, R107 ;  /* 0x0000006b64a3723e */ /* 0x010fe600000010ff */
[----:B------:R-:W-:Y:S04]  /*dc40*/  FADD.FTZ R3, R206, R0 ;  /* 0x00000000ce037221 */ /* 0x000fe80000010000 */
[C---:B------:R-:W-:Y:S07]  /*dc50*/  HMMA.16816.F32.BF16 R116, R160.reuse, R132, R8 ;  /* 0x00000084a074723c */ /* 0x040fee0000041808 */
[----:B------:R-:W-:Y:S01]  /*dc60*/  FADD.FTZ R9, R191, R103 ;  /* 0x00000067bf097221 */ /* 0x000fe20000010000 */
[-C--:B------:R-:W-:Y:S01]  /*dc70*/  HMMA.16816.F32.BF16 R120, R160, R134.reuse, R12 ;  /* 0x00000086a078723c */ /* 0x080fe2000004180c */
[----:B------:R-:W2:Y:S03]  /*dc80*/  LDL R12, [R1] ;  /* 0x00000000010c7983 */ /* 0x000ea60000100800 */
        /* <DEDUP_REMOVED lines=34> */
[-C--:B-1----:R-:W-:Y:S08]  /*deb0*/  HMMA.16816.F32.BF16 R68, R108, R168.reuse, R68 ;  /* 0x000000a86c44723c */ /* 0x082ff00000041844 */
[C---:B------:R-:W-:Y:S08]  /*dec0*/  HMMA.16816.F32.BF16 R72, R160.reuse, R168, R72 ;  /* 0x000000a8a048723c */ /* 0x040ff00000041848 */
[-C--:B------:R-:W-:Y:S08]  /*ded0*/  HMMA.16816.F32.BF16 R76, R160, R170.reuse, R76 ;  /* 0x000000aaa04c723c */ /* 0x080ff0000004184c */
[C---:B------:R-:W-:Y:S08]  /*dee0*/  HMMA.16816.F32.BF16 R80, R108.reuse, R170, R80 ;  /* 0x000000aa6c50723c */ /* 0x040ff00000041850 */
[-C--:B---3--:R-:W-:Y:S08]  /*def0*/  HMMA.16816.F32.BF16 R84, R108, R4.reuse, R84 ;  /* 0x000000046c54723c */ /* 0x088ff00000041854 */
        /* <DEDUP_REMOVED lines=27> */
[----:B--2---:R-:W-:Y:S02]  /*e0b0*/  ISETP.GT.AND P0, PT, R224, R12, PT ;  /* 0x0000000ce000720c */ /* 0x004fe40003f04270 */
[----:B------:R-:W-:Y:S11]  /*e0c0*/  MOV R224, R0 ;  /* 0x0000000000e07202 */ /* 0x000ff60000000f00 */
[----:B-1----:R-:W-:-:S05]  /*e0d0*/  @P0 BRA `(.L_x_344) ;  /* 0xffffcdc000000947 */ /* 0x002fca000383ffff */
.L_x_339:
        /* <DEDUP_REMOVED lines=15> */
.L_x_366:
[----:B------:R-:W2:Y:S01]  /*e1d0*/  LDL R13, [R1+0x40] ;  /* 0x00004000010d7983 */ /* 0x000ea20000100800 */
[----:B------:R-:W-:Y:S04]  /*e1e0*/  DEPBAR.LE SB0, 0x0 ;  /* 0x000080000000791a */ /* 0x000fe80000000000 */
[----:B------:R-:W3:Y:S01]  /*e1f0*/  LDL R12, [R1+0x3c] ;  /* 0x00003c00010c7983 */ /* 0x000ee20000100800 */
[C---:B------:R-:W-:Y:S01]  /*e200*/  ISETP.GE.AND P1, PT, R226.reuse, c[0x0][0x1d4], PT ;  /* 0x00007500e2007a0c */ /* 0x040fe20003f26270 */
[----:B-1----:R-:W-:Y:S01]  /*e210*/  IMAD.WIDE.U32 R2, R225, c[0x0][0x208], RZ ;  /* 0x00008200e1027a25 */ /* 0x002fe200078e00ff */
[----:B------:R-:W-:Y:S01]  /*e220*/  SHF.R.S32.HI R4, RZ, 0x1f, R223 ;  /* 0x0000001fff047819 */ /* 0x000fe200000114df */
[----:B------:R-:W1:Y:S01]  /*e230*/  S2R R5, SR_CTAID.Y ;  /* 0x0000000000057919 */ /* 0x000e620000002600 */
[----:B------:R-:W-:Y:S01]  /*e240*/  IADD3 R11, R226, 0x40, RZ ;  /* 0x00000040e20b7810 */ /* 0x000fe20007ffe0ff */
[----:B------:R-:W-:Y:S01]  /*e250*/  BSSY B0, `(.L_x_346) ;  /* 0x0000051000007945 */ /* 0x000fe20003800000 */
[----:B------:R-:W-:Y:S01]  /*e260*/  SHF.R.S32.HI R0, RZ, 0x1f, R225 ;  /* 0x0000001fff007819 */ /* 0x000fe200000114e1 */
[----:B------:R-:W4:Y:S01]  /*e270*/  S2R R8, SR_CTAID.Y ;  /* 0x0000000000087919 */ /* 0x000f220000002600 */
[----:B------:R-:W-:Y:S03]  /*e280*/  IMAD R4, R4, c[0x0][0x218], RZ ;  /* 0x0000860004047a24 */ /* 0x000fe600078e02ff */
[----:B------:R-:W-:Y:S01]  /*e290*/  BAR.SYNC.DEFER_BLOCKING 0x0 ;  /* 0x0000000000007b1d */ /* 0x000fe20000010000 */
[----:B------:R-:W-:Y:S02]  /*e2a0*/  IMAD R0, R0, c[0x0][0x208], RZ ;  /* 0x0000820000007a24 */ /* 0x000fe400078e02ff */
[----:B------:R-:W-:Y:S02]  /*e2b0*/  IMAD R4, R223, c[0x0][0x21c], R4 ;  /* 0x00008700df047a24 */ /* 0x000fe400078e0204 */
[----:B------:R-:W-:Y:S04]  /*e2c0*/  IMAD R0, R225, c[0x0][0x20c], R0 ;  /* 0x00008300e1007a24 */ /* 0x000fe800078e0200 */
[----:B------:R-:W-:Y:S04]  /*e2d0*/  IMAD.IADD R3, R3, 0x1, R0 ;  /* 0x0000000103037824 */ /* 0x000fe800078e0200 */
[----:B------:R-:W-:Y:S01]  /*e2e0*/  IMAD.WIDE.U32 R2, R223, c[0x0][0x218], R2 ;  /* 0x00008600df027a25 */ /* 0x000fe200078e0002 */
[----:B------:R-:W-:Y:S04]  /*e2f0*/  LDSM.16.M88.4 R48, [R211+0x6080] ;  /* 0x00608000d330783b */ /* 0x000fe80000000200 */
[----:B------:R-:W-:Y:S04]  /*e300*/  LDSM.16.M88.4 R44, [R211+0x7080] ;  /* 0x00708000d32c783b */ /* 0x000fe80000000200 */
[----:B------:R-:W-:Y:S04]  /*e310*/  LDSM.16.M88.4 R16, [R208+0x3c80] ;  /* 0x003c8000d010783b */ /* 0x000fe80000000200 */
[----:B------:R-:W-:Y:S04]  /*e320*/  LDSM.16.M88.4 R32, [R208+0x4080] ;  /* 0x00408000d020783b */ /* 0x000fe80000000200 */
[----:B------:R-:W-:Y:S01]  /*e330*/  LDSM.16.M88.4 R160, [R208+0x4480] ;  /* 0x00448000d0a0783b */ /* 0x000fe20000000200 */
[----:B-1----:R-:W-:Y:S01]  /*e340*/  SHF.R.S32.HI R5, RZ, 0x1f, R5 ;  /* 0x0000001fff057819 */ /* 0x002fe20000011405 */
[----:B----4-:R-:W-:Y:S02]  /*e350*/  IMAD.WIDE.U32 R6, R8, c[0x0][0x210], RZ ;  /* 0x0000840008067a25 */ /* 0x010fe400078e00ff */
[----:B------:R-:W-:Y:S02]  /*e360*/  LDSM.16.M88.4 R164, [R212+0x6080] ;  /* 0x00608000d4a4783b */ /* 0x000fe40000000200 */
[----:B------:R-:W-:Y:S01]  /*e370*/  IMAD R5, R5, c[0x0][0x210], RZ ;  /* 0x0000840005057a24 */ /* 0x000fe200078e02ff */
[----:B------:R-:W-:Y:S01]  /*e380*/  IADD3 R0, P0, R6, R2, RZ ;  /* 0x0000000206007210 */ /* 0x000fe20007f1e0ff */
[----:B------:R-:W-:Y:S01]  /*e390*/  LDSM.16.M88.4 R172, [R212+0x7080] ;  /* 0x00708000d4ac783b */ /* 0x000fe20000000200 */
[----:B------:R-:W-:Y:S01]  /*e3a0*/  IADD3 R6, R226, 0x20, RZ ;  /* 0x00000020e2067810 */ /* 0x000fe20007ffe0ff */
[----:B------:R-:W-:Y:S02]  /*e3b0*/  IMAD R5, R8, c[0x0][0x214], R5 ;  /* 0x0000850008057a24 */ /* 0x000fe400078e0205 */
[----:B------:R-:W-:Y:S01]  /*e3c0*/  LDSM.16.M88.4 R168, [R213] ;  /* 0x00000000d5a8783b */ /* 0x000fe20000000200 */
[----:B------:R-:W-:Y:S01]  /*e3d0*/  SHF.R.S32.HI R6, RZ, 0x1f, R6 ;  /* 0x0000001fff067819 */ /* 0x000fe20000011406 */
[----:B------:R-:W-:Y:S01]  /*e3e0*/  IMAD.IADD R5, R7, 0x1, R5 ;  /* 0x0000000107057824 */ /* 0x000fe200078e0205 */
[----:B------:R-:W-:Y:S01]  /*e3f0*/  IADD3 R7, R226, 0x20, RZ ;  /* 0x00000020e2077810 */ /* 0x000fe20007ffe0ff */
[----:B------:R-:W-:Y:S03]  /*e400*/  LDSM.16.M88.4 R176, [R221] ;  /* 0x00000000ddb0783b */ /* 0x000fe60000000200 */
[----:B------:R-:W-:Y:S01]  /*e410*/  IADD3.X R3, R5, R3, R4, P0, !PT ;  /* 0x0000000305037210 */ /* 0x000fe200007fe404 */
[----:B------:R-:W-:Y:S01]  /*e420*/  LDSM.16.M88.4 R180, [R220] ;  /* 0x00000000dcb4783b */ /* 0x000fe20000000200 */
[----:B------:R-:W-:Y:S02]  /*e430*/  LEA R10, P0, R0, c[0x0][0x1f8], 0x1 ;  /* 0x00007e00000a7a11 */ /* 0x000fe400078008ff */
[----:B------:R-:W-:Y:S02]  /*e440*/  IADD3 R5, R226, 0x40, RZ ;  /* 0x00000040e2057810 */ /* 0x000fe40007ffe0ff */
[----:B------:R-:W-:Y:S02]  /*e450*/  LEA.HI.X R3, R0, c[0x0][0x1fc], R3, 0x1, P0 ;  /* 0x00007f0000037a11 */ /* 0x000fe400000f0c03 */
[----:B------:R-:W-:Y:S01]  /*e460*/  LEA.HI R6, R6, R7, RZ, 0x3 ;  /* 0x0000000706067211 */ /* 0x000fe200078f18ff */
[----:B------:R-:W1:Y:S01]  /*e470*/  SHFL.IDX PT, R0, R10, RZ, 0x1c1f ;  /* 0x001c1fff0a007589 */ /* 0x000e6200000e0000 */
[----:B------:R-:W-:Y:S02]  /*e480*/  SHF.R.S32.HI R5, RZ, 0x1f, R5 ;  /* 0x0000001fff057819 */ /* 0x000fe40000011405 */
[----:B------:R-:W-:Y:S01]  /*e490*/  LOP3.LUT R6, R6, 0xfffffff8, RZ, 0xc0, !PT ;  /* 0xfffffff806067812 */ /* 0x000fe200078ec0ff */
[----:B------:R-:W4:Y:S01]  /*e4a0*/  SHFL.IDX PT, R2, R3, RZ, 0x1c1f ;  /* 0x001c1fff03027589 */ /* 0x000f2200000e0000 */
[----:B------:R-:W-:Y:S03]  /*e4b0*/  LEA.HI R5, R5, R11, RZ, 0x3 ;  /* 0x0000000b05057211 */ /* 0x000fe600078f18ff */
[----:B------:R-:W-:Y:S01]  /*e4c0*/  IMAD.SHL.U32 R100, R6, 0x2, RZ ;  /* 0x0000000206647824 */ /* 0x000fe200078e00ff */
[----:B------:R-:W-:Y:S01]  /*e4d0*/  LOP3.LUT R5, R5, 0xfffffff8, RZ, 0xc0, !PT ;  /* 0xfffffff805057812 */ /* 0x000fe200078ec0ff */
[----:B------:R-:W5:Y:S04]  /*e4e0*/  S2R R11, SR_TID.X ;  /* 0x00000000000b7919 */ /* 0x000f680000002100 */
[----:B------:R-:W-:Y:S01]  /*e4f0*/  IMAD.SHL.U32 R102, R5, 0x2, RZ ;  /* 0x0000000205667824 */ /* 0x000fe200078e00ff */
[----:B-1----:R-:W-:Y:S05]  /*e500*/  IADD3 R8, P0, R0, R252, RZ ;  /* 0x000000fc00087210 */ /* 0x002fea0007f1e0ff */
[----:B----4-:R-:W-:Y:S05]  /*e510*/  IMAD.X R9, R2, 0x1, R228, P0 ;  /* 0x0000000102097824 */ /* 0x010fea00000e06e4 */
[----:B------:R-:W-:Y:S01]  /*e520*/  @!PT LDS RZ, [RZ] ;  /* 0x00000000fffff984 */ /* 0x000fe20000000800 */
[----:B------:R1:W-:Y:S01]  /*e530*/  LDGSTS.E.BYPASS.LTC128B.128 [R222+0x1880], [R8.64], !P1 ;  /* 0x0188000008de7fae */ /* 0x0003e2000c901d46 */
[----:B-----5:R-:W-:Y:S02]  /*e540*/  ISETP.GT.AND P1, PT, R11, 0x3f, PT ;  /* 0x0000003f0b00780c */ /* 0x020fe40003f24270 */
        /* <DEDUP_REMOVED lines=14> */
[----:B-1----:R1:W2:Y:S04]  /*e630*/  SHFL.IDX PT, R4, R3, 0x1, 0x1c1f ;  /* 0x003c1f0003047f89 */ /* 0x0022a800000e0000 */
[----:B------:R1:W3:Y:S02]  /*e640*/  SHFL.IDX PT, R0, R10, 0x1, 0x1c1f ;  /* 0x003c1f000a007f89 */ /* 0x0002e400000e0000 */
.L_x_387:
[C---:B-1----:R-:W-:Y:S02]  /*e650*/  IADD3 R10, R226.reuse, 0x20, RZ ;  /* 0x00000020e20a7810 */ /* 0x042fe40007ffe0ff */
[----:B------:R-:W-:Y:S02]  /*e660*/  ISETP.GE.AND P3, PT, R226, c[0x0][0x1d4], PT ;  /* 0x00007500e2007a0c */ /* 0x000fe40003f66270 */
        /* <DEDUP_REMOVED lines=15> */
.L_x_347:
[----:B------:R-:W-:Y:S05]  /*e760*/  BSYNC B0 ;  /* 0x0000000000007941 */ /* 0x000fea0003800000 */
.L_x_346:
[----:B------:R-:W0:Y:S01]  /*e770*/  LDGDEPBAR ;  /* 0x00000000000079af */ /* 0x000e220000000000 */
[----:B------:R-:W-:Y:S01]  /*e780*/  WARPSYNC 0xffffffff ;  /* 0xffffffff00007948 */ /* 0x000fe20003800000 */
[-C--:B-1----:R-:W-:Y:S06]  /*e790*/  HMMA.16816.F32.BF16 R4, R48, R16.reuse, RZ ;  /* 0x000000103004723c */ /* 0x082fec00000418ff */
        /* <DEDUP_REMOVED lines=155> */
[----:B---3--:R-:W-:Y:S02]  /*f150*/  FMUL.FTZ R26, R50, c[0x0][0x320] ;  /* 0x0000c800321a7a20 */ /* 0x008fe40000410000 */
[----:B------:R-:W-:Y:S02]  /*f160*/  FMUL.FTZ R18, R51, c[0x0][0x320] ;  /* 0x0000c80033127a20 */ /* 0x000fe40000410000 */
[----:B------:R-:W-:Y:S02]  /*f170*/  FMUL.FTZ R22, R22, c[0x0][0x320] ;  /* 0x0000c80016167a20 */ /* 0x000fe40000410000 */
[----:B------:R-:W-:Y:S02]  /*f180*/  FMUL.FTZ R23, R23, c[0x0][0x320] ;  /* 0x0000c80017177a20 */ /* 0x000fe40000410000 */
[----:B------:R-:W-:Y:S01]  /*f190*/  FMUL.FTZ R24, R24, c[0x0][0x320] ;  /* 0x0000c80018187a20 */ /* 0x000fe20000410000 */
[----:B------:R2:W3:Y:S01]  /*f1a0*/  MUFU.TANH R161, R22 ;  /* 0x0000001600a17308 */ /* 0x0004e20000002400 */
        /* <DEDUP_REMOVED lines=39> */
[----:B------:R-:W1:Y:S01]  /*f420*/  S2R R233, SR_CTAID.Y ;  /* 0x0000000000e97919 */ /* 0x000e620000002600 */
[----:B---3--:R-:W-:Y:S01]  /*f430*/  ISETP.GT.AND P1, PT, R0, 0x2f, PT ;  /* 0x0000002f0000780c */ /* 0x008fe20003f24270 */
[----:B--2---:R-:W-:Y:S05]  /*f440*/  IMAD R2, R224, 0x30, R2 ;  /* 0x00000030e0027824 */ /* 0x004fea00078e0202 */
[----:B------:R-:W-:Y:S05]  /*f450*/  IADD3 R2, R2, -0x30, R0 ;  /* 0xffffffd002027810 */ /* 0x000fea0007ffe000 */
[----:B------:R-:W-:Y:S04]  /*f460*/  @P2 IMAD.HI.U32 R3, R2, c[0x0][0x2bc], RZ ;  /* 0x0000af0002032a27 */ /* 0x000fe800078e00ff */
[----:B------:R-:W-:Y:S01]  /*f470*/  IMAD.MOV.U32 R0, RZ, RZ, R2 ;  /* 0x000000ffff007224 */ /* 0x000fe200078e0002 */
[----:B------:R-:W-:Y:S04]  /*f480*/  @P2 SHF.R.U32.HI R0, RZ, c[0x0][0x2c0], R3 ;  /* 0x0000b000ff002a19 */ /* 0x000fe80000011603 */
[C---:B----4-:R-:W-:Y:S01]  /*f490*/  @!P1 IADD3 R3, P0, R0.reuse, R234, RZ ;  /* 0x000000ea00039210 */ /* 0x050fe20007f1e0ff */
[----:B-1----:R-:W-:Y:S03]  /*f4a0*/  IMAD.WIDE.U32 R234, R233, c[0x0][0x1e8], RZ ;  /* 0x00007a00e9ea7a25 */ /* 0x002fe600078e00ff */
[----:B-----5:R-:W-:Y:S01]  /*f4b0*/  @!P1 LEA.HI.X.SX32 R5, R0, R232, 0x1, P0 ;  /* 0x000000e800059211 */ /* 0x020fe200000f0eff */
[----:B------:R-:W-:Y:S01]  /*f4c0*/  IMAD.MOV R0, RZ, RZ, -R0 ;  /* 0x000000ffff007224 */ /* 0x000fe200078e0a00 */
[----:B------:R-:W1:Y:S01]  /*f4d0*/  S2R R232, SR_CTAID.Y ;  /* 0x0000000000e87919 */ /* 0x000e620000002600 */
[C---:B------:R-:W-:Y:S02]  /*f4e0*/  @!P1 LEA R4, P0, R3.reuse, c[0x0][0x2a0], 0x2 ;  /* 0x0000a80003049a11 */ /* 0x040fe400078010ff */
[----:B------:R-:W-:Y:S02]  /*f4f0*/  IMAD R225, R0, c[0x0][0x2b8], R2 ;  /* 0x0000ae0000e17a24 */ /* 0x000fe400078e0202 */
[----:B------:R-:W-:Y:S02]  /*f500*/  @!P1 LEA.HI.X R5, R3, c[0x0][0x2a4], R5, 0x2, P0 ;  /* 0x0000a90003059a11 */ /* 0x000fe400000f1405 */
[----:B------:R-:W-:Y:S01]  /*f510*/  IMAD.WIDE.U32 R2, R225, c[0x0][0x1e0], RZ ;  /* 0x00007800e1027a25 */ /* 0x000fe200078e00ff */
[----:B------:R-:W-:Y:S02]  /*f520*/  SHF.R.S32.HI R0, RZ, 0x1f, R225 ;  /* 0x0000001fff007819 */ /* 0x000fe400000114e1 */
[----:B------:R-:W2:Y:S01]  /*f530*/  @!P1 LDG.E R223, [R4.64] ;  /* 0x0000000604df9981 */ /* 0x000ea2000c1e1900 */
[----:B------:R-:W-:Y:S02]  /*f540*/  ISETP.GE.AND P1, PT, R227, 0x1, PT ;  /* 0x00000001e300780c */ /* 0x000fe40003f26270 */
[----:B------:R-:W-:Y:S04]  /*f550*/  IMAD R0, R0, c[0x0][0x1e0], RZ ;  /* 0x0000780000007a24 */ /* 0x000fe800078e02ff */
[----:B------:R-:W-:Y:S04]  /*f560*/  IMAD R0, R225, c[0x0][0x1e4], R0 ;  /* 0x00007900e1007a24 */ /* 0x000fe800078e0200 */
[----:B------:R-:W-:Y:S01]  /*f570*/  IMAD.IADD R3, R3, 0x1, R0 ;  /* 0x0000000103037824 */ /* 0x000fe200078e0200 */
[----:B-1----:R-:W-:Y:S05]  /*f580*/  SHF.R.S32.HI R232, RZ, 0x1f, R232 ;  /* 0x0000001fffe87819 */ /* 0x002fea00000114e8 */
[----:B------:R-:W-:Y:S04]  /*f590*/  IMAD R232, R232, c[0x0][0x1e8], RZ ;  /* 0x00007a00e8e87a24 */ /* 0x000fe800078e02ff */
[----:B------:R-:W-:Y:S01]  /*f5a0*/  IMAD R232, R233, c[0x0][0x1ec], R232 ;  /* 0x00007b00e9e87a24 */ /* 0x000fe200078e02e8 */
[----:B------:R-:W-:Y:S03]  /*f5b0*/  IADD3 R233, R226, 0x20, RZ ;  /* 0x00000020e2e97810 */ /* 0x000fe60007ffe0ff */
[----:B------:R-:W-:Y:S01]  /*f5c0*/  IMAD.IADD R232, R235, 0x1, R232 ;  /* 0x00000001ebe87824 */ /* 0x000fe200078e02e8 */
[----:B------:R-:W-:Y:S02]  /*f5d0*/  ISETP.GE.AND P4, PT, R233, c[0x0][0x1d4], PT ;  /* 0x00007500e9007a0c */ /* 0x000fe40003f86270 */
[----:B--2---:R-:W-:Y:S01]  /*f5e0*/  SHF.R.S32.HI R4, RZ, 0x1f, R223 ;  /* 0x0000001fff047819 */ /* 0x004fe200000114df */
        /* <DEDUP_REMOVED lines=33> */
.L_x_349:
        /* <DEDUP_REMOVED lines=12> */
[C---:B---3--:R-:W-:Y:S02]  /*f8c0*/  IADD3 R7, -R3.reuse, 0x1, R2 ;  /* 0x0000000103077810 */ /* 0x048fe40007ffe102 */
[----:B------:R-:W-:Y:S02]  /*f8d0*/  IADD3 R8, -R3, R2, RZ ;  /* 0x0000000203087210 */ /* 0x000fe40007ffe1ff */
[----:B------:R-:W-:Y:S04]  /*f8e0*/  IADD3 R7, -R230, R7, R229 ;  /* 0x00000007e6077210 */ /* 0x000fe80007ffe1e5 */
[C---:B------:R-:W-:Y:S02]  /*f8f0*/  IADD3 R6, R7.reuse, c[0x0][0x328], RZ ;  /* 0x0000ca0007067a10 */ /* 0x040fe40007ffe0ff */
[----:B------:R-:W-:Y:S04]  /*f900*/  IADD3 R7, R7, UR4, RZ ;  /* 0x0000000407077c10 */ /* 0x000fe8000fffe0ff */
[----:B-1----:R-:W-:Y:S01]  /*f910*/  IADD3 R0, R7, R4, RZ ;  /* 0x0000000407007210 */ /* 0x002fe20007ffe0ff */
        /* <DEDUP_REMOVED lines=15> */
.L_x_352:
[----:B------:R-:W-:Y:S04]  /*fa10*/  MOV R9, 0x1 ;  /* 0x0000000100097802 */ /* 0x000fe80000000f00 */
[----:B------:R-:W-:Y:S11]  /*fa20*/  ISETP.NE.AND P0, PT, R9, c[0x0][0x32c], PT ;  /* 0x0000cb0009007a0c */ /* 0x000ff60003f05270 */
[----:B------:R-:W-:Y:S02]  /*fa30*/  @!UPT UIADD3 URZ, URZ, URZ, URZ ;  /* 0x0000003f3f3ff290 */ /* 0x000fe4000fffe03f */
[----:B------:R-:W-:Y:S05]  /*fa40*/  @P0 IMAD.HI.U32 R9, R4, c[0x0][0x330], RZ ;  /* 0x0000cc0004090a27 */ /* 0x000fea00078e00ff */
[----:B------:R-:W-:Y:S02]  /*fa50*/  @P0 SHF.R.U32.HI R4, RZ, c[0x0][0x334], R9 ;  /* 0x0000cd00ff040a19 */ /* 0x000fe40000011609 */
.L_x_353:
[----:B------:R-:W-:Y:S05]  /*fa60*/  BSYNC B0 ;  /* 0x0000000000007941 */ /* 0x000fea0003800000 */
.L_x_351:
[----:B------:R-:W-:Y:S05]  /*fa70*/  IMAD R4, R4, c[0x0][0x32c], R8 ;  /* 0x0000cb0004047a24 */ /* 0x000fea00078e0208 */
[----:B------:R-:W-:Y:S02]  /*fa80*/  IADD3 R9, R4, c[0x0][0x32c], RZ ;  /* 0x0000cb0004097a10 */ /* 0x000fe40007ffe0ff */
[----:B------:R-:W-:Y:S02]  /*fa90*/  IMNMX R0, R0, R4, !PT ;  /* 0x0000000400007217 */ /* 0x000fe40007800200 */
[----:B------:R-:W-:Y:S02]  /*faa0*/  IMNMX R3, R3, R9, PT ;  /* 0x0000000903037217 */ /* 0x000fe40003800200 */
.L_x_350:
        /* <DEDUP_REMOVED lines=55> */
[----:B------:R-:W-:Y:S01]  /*fe20*/  ISETP.GE.AND P0, PT, R33, 0x1, PT ;  /* 0x000000012100780c */ /* 0x000fe20003f06270 */
[--C-:B-1----:R-:W-:Y:S02]  /*fe30*/  IMAD.IADD R2, R6, 0x1, R3.reuse ;  /* 0x0000000106027824 */ /* 0x102fe400078e0203 */
[----:B------:R-:W-:Y:S10]  /*fe40*/  IMAD.IADD R0, R7, 0x1, R3 ;  /* 0x0000000107007824 */ /* 0x000ff400078e0203 */
        /* <DEDUP_REMOVED lines=14> */
.L_x_356:
[----:B------:R-:W-:Y:S04]  /*ff30*/  MOV R14, 0x1 ;  /* 0x00000001000e7802 */ /* 0x000fe80000000f00 */
[----:B------:R-:W-:Y:S11]  /*ff40*/  ISETP.NE.AND P0, PT, R14, c[0x0][0x32c], PT ;  /* 0x0000cb000e007a0c */ /* 0x000ff60003f05270 */
[----:B------:R-:W-:Y:S02]  /*ff50*/  @!UPT UIADD3 URZ, URZ, URZ, URZ ;  /* 0x0000003f3f3ff290 */ /* 0x000fe4000fffe03f */
[----:B------:R-:W-:Y:S05]  /*ff60*/  @P0 IMAD.HI.U32 R14, R3, c[0x0][0x330], RZ ;  /* 0x0000cc00030e0a27 */ /* 0x000fea00078e00ff */
[----:B------:R-:W-:Y:S02]  /*ff70*/  @P0 SHF.R.U32.HI R3, RZ, c[0x0][0x334], R14 ;  /* 0x0000cd00ff030a19 */ /* 0x000fe4000001160e */
.L_x_357:
[----:B------:R-:W-:Y:S05]  /*ff80*/  BSYNC B0 ;  /* 0x0000000000007941 */ /* 0x000fea0003800000 */
.L_x_355:
[----:B------:R-:W-:Y:S05]  /*ff90*/  IMAD R3, R3, c[0x0][0x32c], R8 ;  /* 0x0000cb0003037a24 */ /* 0x000fea00078e0208 */
[----:B------:R-:W-:Y:S02]  /*ffa0*/  IADD3 R14, R3, c[0x0][0x32c], RZ ;  /* 0x0000cb00030e7a10 */ /* 0x000fe40007ffe0ff */
[----:B------:R-:W-:Y:S02]  /*ffb0*/  IMNMX R0, R0, R3, !PT ;  /* 0x0000000300007217 */ /* 0x000fe40007800200 */
[----:B------:R-:W-:Y:S02]  /*ffc0*/  IMNMX R2, R2, R14, PT ;  /* 0x0000000e02027217 */ /* 0x000fe40003800200 */
.L_x_354:
        /* <DEDUP_REMOVED lines=61> */
.L_x_360:
[----:B------:R-:W-:Y:S04]  /*103a0*/  MOV R14, 0x1 ;  /* 0x00000001000e7802 */ /* 0x000fe80000000f00 */
[----:B------:R-:W-:Y:S11]  /*103b0*/  ISETP.NE.AND P0, PT, R14, c[0x0][0x32c], PT ;  /* 0x0000cb000e007a0c */ /* 0x000ff60003f05270 */
[----:B------:R-:W-:Y:S02]  /*103c0*/  @!UPT UIADD3 URZ, URZ, URZ, URZ ;  /* 0x0000003f3f3ff290 */ /* 0x000fe4000fffe03f */
[----:B------:R-:W-:Y:S05]  /*103d0*/  @P0 IMAD.HI.U32 R14, R3, c[0x0][0x330], RZ ;  /* 0x0000cc00030e0a27 */ /* 0x000fea00078e00ff */
[----:B------:R-:W-:Y:S02]  /*103e0*/  @P0 SHF.R.U32.HI R3, RZ, c[0x0][0x334], R14 ;  /* 0x0000cd00ff030a19 */ /* 0x000fe4000001160e */
.L_x_361:
[----:B------:R-:W-:Y:S05]  /*103f0*/  BSYNC B0 ;  /* 0x0000000000007941 */ /* 0x000fea0003800000 */
.L_x_359:
[----:B------:R-:W-:Y:S05]  /*10400*/  IMAD R3, R3, c[0x0][0x32c], R8 ;  /* 0x0000cb0003037a24 */ /* 0x000fea00078e0208 */
[----:B------:R-:W-:Y:S02]  /*10410*/  IADD3 R14, R3, c[0x0][0x32c], RZ ;  /* 0x0000cb00030e7a10 */ /* 0x000fe40007ffe0ff */
[----:B------:R-:W-:Y:S02]  /*10420*/  IMNMX R0, R0, R3, !PT ;  /* 0x0000000300007217 */ /* 0x000fe40007800200 */
[----:B------:R-:W-:Y:S02]  /*10430*/  IMNMX R2, R2, R14, PT ;  /* 0x0000000e02027217 */ /* 0x000fe40003800200 */
.L_x_358:
        /* <DEDUP_REMOVED lines=61> */
.L_x_364:
[----:B------:R-:W-:Y:S04]  /*10810*/  MOV R5, 0x1 ;  /* 0x0000000100057802 */ /* 0x000fe80000000f00 */
[----:B------:R-:W-:Y:S11]  /*10820*/  ISETP.NE.AND P0, PT, R5, c[0x0][0x32c], PT ;  /* 0x0000cb0005007a0c */ /* 0x000ff60003f05270 */
[----:B------:R-:W-:Y:S02]  /*10830*/  @!UPT UIADD3 URZ, URZ, URZ, URZ ;  /* 0x0000003f3f3ff290 */ /* 0x000fe4000fffe03f */
[----:B------:R-:W-:Y:S05]  /*10840*/  @P0 IMAD.HI.U32 R5, R3, c[0x0][0x330], RZ ;  /* 0x0000cc0003050a27 */ /* 0x000fea00078e00ff */
[----:B------:R-:W-:Y:S02]  /*10850*/  @P0 SHF.R.U32.HI R3, RZ, c[0x0][0x334], R5 ;  /* 0x0000cd00ff030a19 */ /* 0x000fe40000011605 */
.L_x_365:
[----:B------:R-:W-:Y:S05]  /*10860*/  BSYNC B0 ;  /* 0x0000000000007941 */ /* 0x000fea0003800000 */
.L_x_363:
[----:B------:R-:W-:Y:S05]  /*10870*/  IMAD R8, R3, c[0x0][0x32c], R8 ;  /* 0x0000cb0003087a24 */ /* 0x000fea00078e0208 */
[----:B------:R-:W-:Y:S02]  /*10880*/  IADD3 R3, R8, c[0x0][0x32c], RZ ;  /* 0x0000cb0008037a10 */ /* 0x000fe40007ffe0ff */
[----:B------:R-:W-:Y:S02]  /*10890*/  IMNMX R0, R0, R8, !PT ;  /* 0x0000000800007217 */ /* 0x000fe40007800200 */
[----:B------:R-:W-:Y:S02]  /*108a0*/  IMNMX R2, R2, R3, PT ;  /* 0x0000000302027217 */ /* 0x000fe40003800200 */
.L_x_362:
[----:B------:R-:W-:Y:S01]  /*108b0*/  ISETP.GT.AND P0, PT, R0, RZ, !P1 ;  /* 0x000000ff0000720c */ /* 0x000fe20004f04270 */
[----:B------:R-:W-:Y:S01]  /*108c0*/  LDSM.16.MT88.4 R36, [R210+0x1880] ;  /* 0x00188000d224783b */ /* 0x000fe20000004200 */
        /* <DEDUP_REMOVED lines=30> */
[----:B------:R-:W-:Y:S02]  /*10ab0*/  MOV R191, R231 ;  /* 0x000000e700bf7202 */ /* 0x000fe40000000f00 */
        /* <DEDUP_REMOVED lines=20> */
[----:B------:R-:W-:Y:S02]  /*10c00*/  ISETP.GT.AND P0, PT, R0, 0x29, !P1 ;  /* 0x000000290000780c */ /* 0x000fe40004f04270 */
[----:B------:R-:W1:Y:S02]  /*10c10*/  SHFL.BFLY PT, R0, R106, 0x2, 0x1f ;  /* 0x0c401f006a007f89 */ /* 0x000e6400000e0000 */
[----:B------:R-:W-:Y:S04]  /*10c20*/  ISETP.LT.OR P0, PT, R2, 0x2a, P0 ;  /* 0x0000002a0200780c */ /* 0x000fe80000701670 */
[----:B------:R-:W-:Y:S02]  /*10c30*/  FSEL R109, R47, -INF , !P0 ;  /* 0xff8000002f6d7808 */ /* 0x000fe40004000000 */
[----:B-1----:R-:W-:Y:S05]  /*10c40*/  FMNMX.FTZ R106, R106, R0, !PT ;  /* 0x000000006a6a7209 */ /* 0x002fea0007810000 */
        /* <DEDUP_REMOVED lines=10> */
[--C-:B------:R-:W-:Y:S01]  /*10cf0*/  FFMA.FTZ R6, R24, c[0x0][0x2d0], -R110.reuse ;  /* 0x0000b40018067a23 */ /* 0x100fe2000001086e */
[----:B------:R-:W-:Y:S01]  /*10d00*/  FMNMX.FTZ R0, R48, R0, !PT ;  /* 0x0000000030007209 */ /* 0x000fe20007810000 */
[----:B------:R-:W-:Y:S02]  /*10d10*/  FFMA.FTZ R7, R23, c[0x0][0x2d0], -R110 ;  /* 0x0000b40017077a23 */ /* 0x000fe4000001086e */
[----:B------:R1:W-:Y:S01]  /*10d20*/  MUFU.EX2 R250, R6 ;  /* 0x0000000600fa7308 */ /* 0x0003e20000000800 */
[----:B------:R-:W-:Y:S04]  /*10d30*/  FMNMX.FTZ R0, R49, R0, !PT ;  /* 0x0000000031007209 */ /* 0x000fe80007810000 */
[----:B------:R-:W-:Y:S04]  /*10d40*/  FMNMX.FTZ R0, R168, R0, !PT ;  /* 0x00000000a8007209 */ /* 0x000fe80007810000 */
[----:B------:R-:W-:Y:S01]  /*10d50*/  FMNMX.FTZ R0, R170, R0, !PT ;  /* 0x00000000aa007209 */ /* 0x000fe20007810000 */
[----:B------:R-:W-:Y:S03]  /*10d60*/  MUFU.EX2 R249, R7 ;  /* 0x0000000700f97308 */ /* 0x000fe60000000800 */
[----:B------:R-:W-:Y:S04]  /*10d70*/  FMNMX.FTZ R0, R180, R0, !PT ;  /* 0x00000000b4007209 */ /* 0x000fe80007810000 */
[----:B------:R-:W-:Y:S04]  /*10d80*/  FMNMX.FTZ R0, R181, R0, !PT ;  /* 0x00000000b5007209 */ /* 0x000fe80007810000 */
[----:B------:R-:W-:Y:S04]  /*10d90*/  FMNMX.FTZ R0, R190, R0, !PT ;  /* 0x00000000be007209 */ /* 0x000fe80007810000 */
[----:B------:R-:W-:Y:S05]  /*10da0*/  FMNMX.FTZ R0, R192, R0, !PT ;  /* 0x00000000c0007209 */ /* 0x000fea0007810000 */
[----:B------:R-:W2:Y:S02]  /*10db0*/  SHFL.BFLY PT, R2, R0, 0x2, 0x1f ;  /* 0x0c401f0000027f89 */ /* 0x000ea400000e0000 */
[----:B--2---:R-:W-:Y:S06]  /*10dc0*/  FMNMX.FTZ R0, R0, R2, !PT ;  /* 0x0000000200007209 */ /* 0x004fec0007810000 */
[----:B------:R-:W2:Y:S02]  /*10dd0*/  SHFL.BFLY PT, R105, R0, 0x1, 0x1f ;  /* 0x0c201f0000697f89 */ /* 0x000ea400000e0000 */
[----:B--2---:R-:W-:Y:S02]  /*10de0*/  FMNMX.FTZ R105, R0, R105, !PT ;  /* 0x0000006900697209 */ /* 0x004fe40007810000 */
[----:B------:R-:W-:Y:S02]  /*10df0*/  FMNMX.FTZ R0, R14, R107, !PT ;  /* 0x0000006b0e007209 */ /* 0x000fe40007810000 */
[C---:B------:R-:W-:Y:S01]  /*10e00*/  FSETP.NEU.FTZ.AND P0, PT, R105.reuse, -INF , PT ;  /* 0xff8000006900780b */ /* 0x040fe20003f1d000 */
[C---:B------:R-:W-:Y:S01]  /*10e10*/  FMUL.FTZ R111, R105.reuse, c[0x0][0x2d0] ;  /* 0x0000b400696f7a20 */ /* 0x040fe20000410000 */
        /* <DEDUP_REMOVED lines=25> */
[----:B-1----:R-:W-:Y:S01]  /*10fb0*/  FFMA.FTZ R6, R17, c[0x0][0x2d0], -R164 ;  /* 0x0000b40011067a23 */ /* 0x002fe200000108a4 */
        /* <DEDUP_REMOVED lines=124> */
[C---:B------:R-:W-:Y:S02]  /*11780*/  FMUL.FTZ R86, R100.reuse, R86 ;  /* 0x0000005664567220 */ /* 0x040fe40000410000 */
[--C-:B-1----:R-:W-:Y:S02]  /*11790*/  FFMA.FTZ R2, R41, c[0x0][0x2d0], -R110.reuse ;  /* 0x0000b40029027a23 */ /* 0x102fe4000001086e */
[C---:B------:R-:W-:Y:S02]  /*117a0*/  FMUL.FTZ R41, R3.reuse, R149 ;  /* 0x0000009503297220 */ /* 0x040fe40000410000 */
[----:B------:R1:W3:Y:S01]  /*117b0*/  MUFU.EX2 R235, R2 ;  /* 0x0000000200eb7308 */ /* 0x0002e20000000800 */
[----:B------:R-:W-:Y:S02]  /*117c0*/  FMUL.FTZ R87, R100, R87 ;  /* 0x0000005764577220 */ /* 0x000fe40000410000 */
        /* <DEDUP_REMOVED lines=138> */
[C---:B------:R-:W-:Y:S01]  /*12070*/  HMMA.16816.F32.BF16 R64, R112.reuse, R118, R64 ;  /* 0x000000767040723c */ /* 0x040fe20000041840 */
[----:B------:R-:W-:Y:S07]  /*12080*/  ISETP.GT.AND P0, PT, R224, R196, PT ;  /* 0x000000c4e000720c */ /* 0x000fee0003f04270 */
[-C--:B-1----:R-:W-:Y:S01]  /*12090*/  HMMA.16816.F32.BF16 R68, R112, R124.reuse, R68 ;  /* 0x0000007c7044723c */ /* 0x082fe20000041844 */
[----:B------:R-:W1:Y:S07]  /*120a0*/  MUFU.EX2 R188, R110 ;  /* 0x0000006e00bc7308 */ /* 0x000e6e0000000800 */
[C---:B------:R-:W-:Y:S01]  /*120b0*/  HMMA.16816.F32.BF16 R72, R120.reuse, R124, R72 ;  /* 0x0000007c7848723c */ /* 0x040fe20000041848 */
[--C-:B--2---:R-:W-:Y:S07]  /*120c0*/  FFMA.FTZ R2, R190, c[0x0][0x2d0], -R111.reuse ;  /* 0x0000b400be027a23 */ /* 0x104fee000001086f */
[-C--:B------:R-:W-:Y:S01]  /*120d0*/  HMMA.16816.F32.BF16 R76, R120, R126.reuse, R76 ;  /* 0x0000007e784c723c */ /* 0x080fe2000004184c */
[----:B------:R-:W2:Y:S01]  /*120e0*/  LDL.LU R190, [R1+0x10] ;  /* 0x0000100001be7983 */ /* 0x000ea20000300800 */
[----:B------:R5:W-:Y:S02]  /*120f0*/  MUFU.EX2 R185, R2 ;  /* 0x0000000200b97308 */ /* 0x000be40000000800 */
[----:B------:R-:W-:Y:S02]  /*12100*/  FFMA.FTZ R111, R192, c[0x0][0x2d0], -R111 ;  /* 0x0000b400c06f7a23 */ /* 0x000fe4000001086f */
[----:B------:R-:W3:Y:S02]  /*12110*/  LDL.LU R192, [R1+0x8] ;  /* 0x0000080001c07983 */ /* 0x000ee40000300800 */
[C---:B------:R-:W-:Y:S01]  /*12120*/  HMMA.16816.F32.BF16 R80, R112.reuse, R126, R80 ;  /* 0x0000007e7050723c */ /* 0x040fe20000041850 */
[----:B-1----:R-:W-:Y:S03]  /*12130*/  F2FP.BF16.PACK_AB R110, R188, R191 ;  /* 0x000000bfbc6e723e */ /* 0x002fe600000010ff */
[----:B------:R-:W1:Y:S04]  /*12140*/  MUFU.EX2 R184, R111 ;  /* 0x0000006f00b87308 */ /* 0x000e680000000800 */
[-C--:B----4-:R-:W-:Y:S08]  /*12150*/  HMMA.16816.F32.BF16 R84, R112, R128.reuse, R84 ;  /* 0x000000807054723c */ /* 0x090ff00000041854 */
[C---:B------:R-:W-:Y:S01]  /*12160*/  HMMA.16816.F32.BF16 R88, R120.reuse, R128, R88 ;  /* 0x000000807858723c */ /* 0x040fe20000041858 */
[--C-:B-----5:R-:W-:Y:S02]  /*12170*/  FFMA.FTZ R2, R186, c[0x0][0x2d0], -R164.reuse ;  /* 0x0000b400ba027a23 */ /* 0x120fe400000108a4 */
[----:B------:R-:W4:Y:S05]  /*12180*/  LDL.LU R186, [R1+0xc] ;  /* 0x00000c0001ba7983 */ /* 0x000f2a0000300800 */
[-C--:B------:R-:W-:Y:S01]  /*12190*/  HMMA.16816.F32.BF16 R92, R120, R130.reuse, R92 ;  /* 0x00000082785c723c */ /* 0x080fe2000004185c */
[----:B------:R5:W-:Y:S03]  /*121a0*/  MUFU.EX2 R181, R2 ;  /* 0x0000000200b57308 */ /* 0x000be60000000800 */
[----:B-1----:R-:W-:Y:S04]  /*121b0*/  F2FP.BF16.PACK_AB R111, R184, R185 ;  /* 0x000000b9b86f723e */ /* 0x002fe800000010ff */
[----:B------:R-:W-:Y:S01]  /*121c0*/  HMMA.16816.F32.BF16 R96, R112, R130, R96 ;  /* 0x000000827060723c */ /* 0x000fe20000041860 */
[--C-:B-----5:R-:W-:Y:S04]  /*121d0*/  FFMA.FTZ R2, R189, c[0x0][0x2d0], -R164.reuse ;  /* 0x0000b400bd027a23 */ /* 0x120fe800000108a4 */
        /* <DEDUP_REMOVED lines=32> */
[----:B--2---:R-:W-:Y:S07]  /*123e0*/  FFMA.FTZ R3, R3, R190, R240 ;  /* 0x000000be03037223 */ /* 0x004fee00000100f0 */
[-C--:B-1----:R-:W-:Y:S01]  /*123f0*/  HMMA.16816.F32.BF16 R52, R108, R164.reuse, R52 ;  /* 0x000000a46c34723c */ /* 0x082fe20000041834 */
[----:B---3--:R-:W-:Y:S03]  /*12400*/  FFMA.FTZ R100, R100, R192, R244 ;  /* 0x000000c064647223 */ /* 0x008fe600000100f4 */
[----:B------:R-:W-:Y:S02]  /*12410*/  FADD.FTZ R3, R241, R3 ;  /* 0x00000003f1037221 */ /* 0x000fe40000010000 */
[----:B------:R-:W-:Y:S02]  /*12420*/  FADD.FTZ R100, R245, R100 ;  /* 0x00000064f5647221 */ /* 0x000fe40000010000 */
        /* <DEDUP_REMOVED lines=21> */
[-C--:B------:R-:W-:Y:S01]  /*12580*/  MOV R100, R102.reuse ;  /* 0x0000006600647202 */ /* 0x080fe20000000f00 */
[----:B------:R-:W-:Y:S02]  /*12590*/  FADD.FTZ R9, R236, R9 ;  /* 0x00000009ec097221 */ /* 0x000fe40000010000 */
[----:B------:R-:W-:Y:S01]  /*125a0*/  FADD.FTZ R10, R234, R2 ;  /* 0x00000002ea0a7221 */ /* 0x000fe20000010000 */
[-C--:B------:R-:W-:Y:S01]  /*125b0*/  HMMA.16816.F32.BF16 R76, R160, R170.reuse, R76 ;  /* 0x000000aaa04c723c */ /* 0x080fe2000004184c */
[----:B------:R-:W-:Y:S03]  /*125c0*/  FADD.FTZ R2, R235, R9 ;  /* 0x00000009eb027221 */ /* 0x000fe60000010000 */
[----:B------:R-:W-:Y:S02]  /*125d0*/  FADD.FTZ R0, R233, R10 ;  /* 0x0000000ae9007221 */ /* 0x000fe40000010000 */
[----:B------:R-:W-:Y:S02]  /*125e0*/  FADD.FTZ R9, R204, R8 ;  /* 0x00000008cc097221 */ /* 0x000fe40000010000 */
[----:B------:R-:W-:Y:S01]  /*125f0*/  FADD.FTZ R10, R232, R2 ;  /* 0x00000002e80a7221 */ /* 0x000fe20000010000 */
[C---:B------:R-:W-:Y:S03]  /*12600*/  HMMA.16816.F32.BF16 R80, R108.reuse, R170, R80 ;  /* 0x000000aa6c50723c */ /* 0x040fe60000041850 */
[----:B------:R-:W-:Y:S02]  /*12610*/  FADD.FTZ R8, R207, R0 ;  /* 0x00000000cf087221 */ /* 0x000fe40000010000 */
[----:B------:R-:W-:Y:S02]  /*12620*/  FADD.FTZ R2, R203, R9 ;  /* 0x00000009cb027221 */ /* 0x000fe40000010000 */
[----:B------:R-:W-:Y:S01]  /*12630*/  FADD.FTZ R0, R231, R10 ;  /* 0x0000000ae7007221 */ /* 0x000fe20000010000 */
[-C--:B------:R-:W-:Y:S01]  /*12640*/  HMMA.16816.F32.BF16 R84, R108, R4.reuse, R84 ;  /* 0x000000046c54723c */ /* 0x080fe20000041854 */
[----:B------:R-:W-:Y:S04]  /*12650*/  FADD.FTZ R3, R174, R3 ;  /* 0x00000003ae037221 */ /* 0x000fe80000010000 */
[----:B------:R-:W-:Y:S03]  /*12660*/  FADD.FTZ R3, R175, R3 ;  /* 0x00000003af037221 */ /* 0x000fe60000010000 */
        /* <DEDUP_REMOVED lines=31> */
.L_x_345:
[----:B------:R-:W2:Y:S04]  /*12860*/  LDL.LU R0, [R1+0xc] ;  /* 0x00000c0001007983 */ /* 0x000ea80000300800 */
[----:B-1----:R-:W3:Y:S04]  /*12870*/  LDL.LU R3, [R1+0x8] ;  /* 0x0000080001037983 */ /* 0x002ee80000300800 */
[----:B------:R-:W4:Y:S04]  /*12880*/  LDL.LU R4, [R1+0x10] ;  /* 0x0000100001047983 */ /* 0x000f280000300800 */
[----:B------:R-:W5:Y:S01]  /*12890*/  LDL.LU R2, [R1+0x14] ;  /* 0x0000140001027983 */ /* 0x000f620000300800 */
[----:B------:R-:W-:-:S02]  /*128a0*/  MOV R50, 0xff800000 ;  /* 0xff80000000327802 */ /* 0x000fc40000000f00 */
        /* <DEDUP_REMOVED lines=23> */
[----:B------:R-:W-:-:S05]  /*12a20*/  FSETP.NE.FTZ.AND P1, PT, R6, RZ, PT ;  /* 0x000000ff0600720b */ /* 0x000fca0003f35000 */
[----:B------:R-:W1:Y:S01]  /*12a30*/  @P3 MUFU.RCP R0, R10 ;  /* 0x0000000a00003308 */ /* 0x000e620000001000 */
[----:B------:R-:W-:-:S07]  /*12a40*/  FSETP.NE.FTZ.AND P0, PT, R5, RZ, PT ;  /* 0x000000ff0500720b */ /* 0x000fce0003f15000 */
[----:B------:R-:W-:Y:S06]  /*12a50*/  @P2 MUFU.RCP R3, R8 ;  /* 0x0000000800032308 */ /* 0x000fec0000001000 */
[----:B------:R-:W-:Y:S01]  /*12a60*/  @P0 MOV R7, 0x3f317218 ;  /* 0x3f31721800070802 */ /* 0x000fe20000000f00 */
[C---:B-1----:R-:W-:Y:S01]  /*12a70*/  FMUL.FTZ R112, R0.reuse, R112 ;  /* 0x0000007000707220 */ /* 0x042fe20000410000 */
[----:B------:R-:W1:Y:S01]  /*12a80*/  @P1 MUFU.RCP R2, R6 ;  /* 0x0000000600021308 */ /* 0x000e620000001000 */
        /* <DEDUP_REMOVED lines=15> */
[C---:B------:R-:W-:Y:S01]  /*12b80*/  FMUL.FTZ R28, R0.reuse, R53 ;  /* 0x00000035001c7220 */ /* 0x040fe20000410000 */
[----:B------:R-:W-:Y:S01]  /*12b90*/  MOV R53, 0xff800000 ;  /* 0xff80000000357802 */ /* 0x000fe20000000f00 */
        /* <DEDUP_REMOVED lines=10> */
[----:B------:R-:W-:Y:S01]  /*12c40*/  MOV R0, RZ ;  /* 0x000000ff00007202 */ /* 0x000fe20000000f00 */
[C---:B-1----:R-:W-:Y:S02]  /*12c50*/  FMUL.FTZ R47, R2.reuse, R116 ;  /* 0x00000074022f7220 */ /* 0x042fe40000410000 */
[C---:B------:R-:W-:Y:S02]  /*12c60*/  FMUL.FTZ R117, R2.reuse, R117 ;  /* 0x0000007502757220 */ /* 0x040fe40000410000 */
[C---:B------:R-:W-:Y:S01]  /*12c70*/  FMUL.FTZ R120, R2.reuse, R120 ;  /* 0x0000007802787220 */ /* 0x040fe20000410000 */
[----:B------:R-:W1:Y:S01]  /*12c80*/  @P0 MUFU.RCP R0, R5 ;  /* 0x0000000500000308 */ /* 0x000e620000001000 */
[----:B------:R-:W-:-:S02]  /*12c90*/  FMUL.FTZ R46, R2, R121 ;  /* 0x00000079022e7220 */ /* 0x000fc40000410000 */
[C---:B------:R-:W-:Y:S02]  /*12ca0*/  FMUL.FTZ R132, R2.reuse, R132 ;  /* 0x0000008402847220 */ /* 0x040fe40000410000 */
[C---:B------:R-:W-:Y:S02]  /*12cb0*/  FMUL.FTZ R39, R2.reuse, R133 ;  /* 0x0000008502277220 */ /* 0x040fe40000410000 */
[C---:B------:R-:W-:Y:S01]  /*12cc0*/  FMUL.FTZ R136, R2.reuse, R136 ;  /* 0x0000008802887220 */ /* 0x040fe20000410000 */
[----:B------:R-:W2:Y:S01]  /*12cd0*/  @P0 MUFU.LG2 R5, R5 ;  /* 0x0000000500050308 */ /* 0x000ea20000000c00 */
        /* <DEDUP_REMOVED lines=44> */
[C---:B-1----:R-:W-:Y:S02]  /*12fa0*/  FMUL.FTZ R118, R0.reuse, R118 ;  /* 0x0000007600767220 */ /* 0x042fe40000410000 */
        /* <DEDUP_REMOVED lines=24> */
[----:B------:R-:W-:Y:S02]  /*13130*/  @P2 FMUL.FTZ R4, R2, c[0x0][0x2d0] ;  /* 0x0000b40002042a20 */ /* 0x000fe40000410000 */
[----:B------:R-:W-:Y:S02]  /*13140*/  @P3 FMUL.FTZ R9, R3, c[0x0][0x2d0] ;  /* 0x0000b40003093a20 */ /* 0x000fe40000410000 */
[----:B------:R-:W-:Y:S02]  /*13150*/  @P1 FMUL.FTZ R2, R0, c[0x0][0x2d0] ;  /* 0x0000b40000021a20 */ /* 0x000fe40000410000 */
[----:B------:R-:W-:-:S02]  /*13160*/  @P3 FMUL.FTZ R10, R10, 0.69314718246459960938 ;  /* 0x3f3172180a0a3820 */ /* 0x000fc40000410000 */
[----:B------:R-:W-:Y:S02]  /*13170*/  @P2 FMUL.FTZ R8, R8, 0.69314718246459960938 ;  /* 0x3f31721808082820 */ /* 0x000fe40000410000 */
[----:B------:R-:W-:Y:S02]  /*13180*/  @P1 FMUL.FTZ R6, R6, 0.69314718246459960938 ;  /* 0x3f31721806061820 */ /* 0x000fe40000410000 */
[----:B--2---:R-:W-:Y:S02]  /*13190*/  @P0 FMUL.FTZ R3, R5, 0.69314718246459960938 ;  /* 0x3f31721805030820 */ /* 0x004fe40000410000 */
[----:B------:R-:W-:Y:S02]  /*131a0*/  @P0 FMUL.FTZ R0, R7, c[0x0][0x2d0] ;  /* 0x0000b40007000a20 */ /* 0x000fe40000410000 */
[----:B------:R-:W-:Y:S02]  /*131b0*/  @P3 FFMA.FTZ R50, R9, R106, R10 ;  /* 0x0000006a09323223 */ /* 0x000fe4000001000a */
[----:B------:R-:W-:-:S02]  /*131c0*/  @P2 FFMA.FTZ R51, R4, R105, R8 ;  /* 0x0000006904332223 */ /* 0x000fc40000010008 */
[----:B------:R-:W-:Y:S02]  /*131d0*/  @P1 FFMA.FTZ R53, R2, R104, R6 ;  /* 0x0000006802351223 */ /* 0x000fe40000010006 */
[----:B------:R-:W-:Y:S02]  /*131e0*/  @P0 FFMA.FTZ R55, R0, R100, R3 ;  /* 0x0000006400370223 */ /* 0x000fe40000010003 */
.L_x_281:
[----:B-1----:R-:W-:Y:S05]  /*131f0*/  @P4 BRA `(.L_x_367) ;  /* 0x0000176000004947 */ /* 0x002fea0003800000 */
[----:B------:R-:W2:Y:S01]  /*13200*/  LDL R65, [R1+0x44] ;  /* 0x0000440001417983 */ /* 0x000ea20000100800 */
[----:B------:R-:W-:Y:S02]  /*13210*/  F2FP.BF16.PACK_AB R28, R28, R13 ;  /* 0x0000000d1c1c723e */ /* 0x000fe400000010ff */
[----:B------:R-:W-:Y:S01]  /*13220*/  F2FP.BF16.PACK_AB R45, R45, R112 ;  /* 0x000000702d2d723e */ /* 0x000fe200000010ff */
[----:B------:R-:W1:Y:S01]  /*13230*/  S2R R61, SR_TID.X ;  /* 0x00000000003d7919 */ /* 0x000e620000002100 */
        /* <DEDUP_REMOVED lines=12> */
[----:B-1----:R-:W-:Y:S02]  /*13300*/  SHF.R.S32.HI R63, RZ, 0x1f, R61 ;  /* 0x0000001fff3f7819 */ /* 0x002fe4000001143d */
[----:B------:R-:W-:Y:S02]  /*13310*/  F2FP.BF16.PACK_AB R134, R135, R134 ;  /* 0x000000868786723e */ /* 0x000fe400000010ff */
[----:B------:R-:W-:-:S02]  /*13320*/  LEA.HI R3, R63, R61, RZ, 0x2 ;  /* 0x0000003d3f037211 */ /* 0x000fc400078f10ff */
[----:B------:R-:W-:Y:S02]  /*13330*/  LEA.HI R48, R63, R61, RZ, 0x5 ;  /* 0x0000003d3f307211 */ /* 0x000fe400078f28ff */
[--C-:B------:R-:W-:Y:S02]  /*13340*/  SHF.R.S32.HI R52, RZ, 0x2, R3.reuse ;  /* 0x00000002ff347819 */ /* 0x100fe40000011403 */
[----:B------:R-:W-:Y:S02]  /*13350*/  SHF.R.S32.HI R0, RZ, 0x1f, R3 ;  /* 0x0000001fff007819 */ /* 0x000fe40000011403 */
[----:B------:R-:W-:Y:S02]  /*13360*/  LOP3.LUT R3, R3, 0xfffffffc, RZ, 0xc0, !PT ;  /* 0xfffffffc03037812 */ /* 0x000fe400078ec0ff */
[----:B------:R-:W-:Y:S02]  /*13370*/  LEA.HI R0, R0, R52, RZ, 0x3 ;  /* 0x0000003400007211 */ /* 0x000fe400078f18ff */
[----:B------:R-:W-:Y:S01]  /*13380*/  SHF.R.S32.HI R49, RZ, 0x5, R48 ;  /* 0x00000005ff317819 */ /* 0x000fe20000011430 */
[----:B------:R-:W-:Y:S01]  /*13390*/  IMAD.IADD R29, R61, 0x1, -R3 ;  /* 0x000000013d1d7824 */ /* 0x000fe200078e0a03 */
[----:B------:R-:W-:-:S02]  /*133a0*/  LOP3.LUT R0, R0, 0xfffffff8, RZ, 0xc0, !PT ;  /* 0xfffffff800007812 */ /* 0x000fc400078ec0ff */
[----:B------:R-:W-:Y:S02]  /*133b0*/  F2FP.BF16.PACK_AB R36, R36, R136 ;  /* 0x000000882424723e */ /* 0x000fe400000010ff */
[----:B------:R-:W-:Y:S01]  /*133c0*/  F2FP.BF16.PACK_AB R138, R139, R138 ;  /* 0x0000008a8b8a723e */ /* 0x000fe200000010ff */
[----:B------:R-:W-:Y:S01]  /*133d0*/  IMAD.IADD R2, R52, 0x1, -R0 ;  /* 0x0000000134027824 */ /* 0x000fe200078e0a00 */
[----:B------:R-:W-:Y:S02]  /*133e0*/  F2FP.BF16.PACK_AB R35, R35, R144 ;  /* 0x000000902323723e */ /* 0x000fe400000010ff */
[----:B------:R-:W-:Y:S02]  /*133f0*/  F2FP.BF16.PACK_AB R34, R34, R146 ;  /* 0x000000922222723e */ /* 0x000fe400000010ff */
[----:B------:R-:W-:Y:S02]  /*13400*/  LEA.HI R0, R2, R2, RZ, 0x1 ;  /* 0x0000000202007211 */ /* 0x000fe400078f08ff */
[----:B------:R-:W-:-:S02]  /*13410*/  F2FP.BF16.PACK_AB R32, R32, R156 ;  /* 0x0000009c2020723e */ /* 0x000fc400000010ff */
        /* <DEDUP_REMOVED lines=116> */
.L_x_368:
        /* <DEDUP_REMOVED lines=8> */
[----:B------:R-:W-:Y:S01]  /*13be0*/  IMAD R12, R29, 0x20, R52 ;  /* 0x000000201d0c7824 */ /* 0x000fe200078e0234 */
        /* <DEDUP_REMOVED lines=8> */
[----:B------:R-:W-:-:S02]  /*13c70*/  IADD3 R6, R29, -R5, RZ ;  /* 0x800000051d067210 */ /* 0x000fc40007ffe0ff */
[----:B------:R-:W-:Y:S01]  /*13c80*/  LOP3.LUT R5, R0, 0xffffffc0, RZ, 0xc0, !PT ;  /* 0xffffffc000057812 */ /* 0x000fe200078ec0ff */
[----:B------:R-:W-:Y:S01]  /*13c90*/  IMAD.IADD R0, R49, 0x1, -R4 ;  /* 0x0000000131007824 */ /* 0x000fe200078e0a04 */
        /* <DEDUP_REMOVED lines=15> */
[----:B------:R-:W-:Y:S02]  /*13d90*/  IMAD R9, R11, c[0x0][0x490], RZ ;  /* 0x000124000b097a24 */ /* 0x000fe400078e02ff */
[----:B------:R-:W-:Y:S01]  /*13da0*/  IMAD.IADD R3, R3, 0x1, R7 ;  /* 0x0000000103037824 */ /* 0x000fe200078e0207 */
        /* <DEDUP_REMOVED lines=114> */
.L_x_370:
[----:B---3--:R-:W-:Y:S05]  /*144d0*/  BSYNC B0 ;  /* 0x0000000000007941 */ /* 0x008fea0003800000 */
.L_x_369:
        /* <DEDUP_REMOVED lines=23> */
.L_x_372:
[----:B------:R-:W-:Y:S05]  /*14650*/  BSYNC B0 ;  /* 0x0000000000007941 */ /* 0x000fea0003800000 */
.L_x_371:
        /* <DEDUP_REMOVED lines=23> */
.L_x_374:
[----:B------:R-:W-:Y:S05]  /*147d0*/  BSYNC B0 ;  /* 0x0000000000007941 */ /* 0x000fea0003800000 */
.L_x_373:
        /* <DEDUP_REMOVED lines=24> */
.L_x_367:
        /* <DEDUP_REMOVED lines=19> */
.L_x_375:
[----:B-1----:R-:W1:Y:S01]  /*14a90*/  S2R R11, SR_TID.X ;  /* 0x00000000000b7919 */ /* 0x002e620000002100 */
[----:B------:R-:W-:Y:S01]  /*14aa0*/  SHF.R.S32.HI R0, RZ, 0x1f, R8 ;  /* 0x0000001fff007819 */ /* 0x000fe20000011408 */
[----:B------:R-:W-:Y:S01]  /*14ab0*/  BSSY B0, `(.L_x_376) ;  /* 0x0000029000007945 */ /* 0x000fe20003800000 */
[----:B------:R-:W-:Y:S01]  /*14ac0*/  SEL R9, R8, RZ, !P0 ;  /* 0x000000ff08097207 */ /* 0x000fe20004000000 */
[----:B------:R-:W2:Y:S01]  /*14ad0*/  S2R R2, SR_CTAID.Y ;  /* 0x0000000000027919 */ /* 0x000ea20000002600 */
[----:B------:R-:W-:-:S03]  /*14ae0*/  SEL R10, R0, RZ, !P0 ;  /* 0x000000ff000a7207 */ /* 0x000fc60004000000 */
[----:B------:R-:W3:Y:S01]  /*14af0*/  S2R R12, SR_CTAID.Y ;  /* 0x00000000000c7919 */ /* 0x000ee20000002600 */
[----:B-1----:R-:W-:Y:S02]  /*14b00*/  ISETP.GT.AND P1, PT, R11, 0x7f, PT ;  /* 0x0000007f0b00780c */ /* 0x002fe40003f24270 */
        /* <DEDUP_REMOVED lines=35> */
.L_x_377:
[----:B---3--:R-:W-:Y:S05]  /*14d40*/  BSYNC B0 ;  /* 0x0000000000007941 */ /* 0x008fea0003800000 */
.L_x_376:
        /* <DEDUP_REMOVED lines=64> */
.L_x_379:
[----:B------:R-:W-:Y:S05]  /*15150*/  BSYNC B0 ;  /* 0x0000000000007941 */ /* 0x000fea0003800000 */
.L_x_378:
        /* <DEDUP_REMOVED lines=21> */
.L_x_381:
[----:B------:R-:W-:Y:S05]  /*152b0*/  BSYNC B0 ;  /* 0x0000000000007941 */ /* 0x000fea0003800000 */
.L_x_380:
        /* <DEDUP_REMOVED lines=21> */
.L_x_383:
[----:B------:R-:W-:Y:S05]  /*15410*/  BSYNC B0 ;  /* 0x0000000000007941 */ /* 0x000fea0003800000 */
.L_x_382:
        /* <DEDUP_REMOVED lines=22> */
.L_x_290:
[----:B------:R-:W-:Y:S01]  /*15580*/  IMAD.MOV.U32 R3, RZ, RZ, R28 ;  /* 0x000000ffff037224 */ /* 0x000fe200078e001c */
[----:B------:R-:W-:Y:S02]  /*15590*/  MOV R7, 0x1 ;  /* 0x0000000100077802 */ /* 0x000fe40000000f00 */
[----:B------:R-:W-:Y:S02]  /*155a0*/  MOV R2, 0x155c0 ;  /* 0x000155c000027802 */ /* 0x000fe40000000f00 */
[----:B------:R-:W-:Y:S05]  /*155b0*/  CALL.REL.NOINC `($__internal_1_$__cuda_sm70_shflsync_idx_p) ;  /* 0x0000025000007944 */ /* 0x000fea0003c00000 */
[----:B------:R-:W-:Y:S01]  /*155c0*/  IMAD.MOV.U32 R6, RZ, RZ, R7 ;  /* 0x000000ffff067224 */ /* 0x000fe200078e0007 */
[----:B------:R-:W-:Y:S01]  /*155d0*/  MOV R3, R30 ;  /* 0x0000001e00037202 */ /* 0x000fe20000000f00 */
[----:B------:R-:W-:Y:S01]  /*155e0*/  IMAD.MOV.U32 R7, RZ, RZ, 0x1 ;  /* 0x00000001ff077424 */ /* 0x000fe200078e00ff */
[----:B------:R-:W-:Y:S02]  /*155f0*/  MOV R2, 0x15610 ;  /* 0x0001561000027802 */ /* 0x000fe40000000f00 */
[----:B------:R-:W-:Y:S05]  /*15600*/  CALL.REL.NOINC `($__internal_1_$__cuda_sm70_shflsync_idx_p) ;  /* 0x0000020000007944 */ /* 0x000fea0003c00000 */
[----:B------:R-:W-:Y:S01]  /*15610*/  MOV R2, R7 ;  /* 0x0000000700027202 */ /* 0x000fe20000000f00 */
[----:B------:R-:W-:Y:S05]  /*15620*/  BRA `(.L_x_384) ;  /* 0xfffecd4000007947 */ /* 0x000fea000383ffff */
.L_x_317:
[----:B-1----:R-:W-:Y:S02]  /*15630*/  MOV R7, 0x1 ;  /* 0x0000000100077802 */ /* 0x002fe40000000f00 */
[----:B------:R-:W-:Y:S02]  /*15640*/  MOV R2, 0x15660 ;  /* 0x0001566000027802 */ /* 0x000fe40000000f00 */
[----:B------:R-:W-:Y:S05]  /*15650*/  CALL.REL.NOINC `($__internal_1_$__cuda_sm70_shflsync_idx_p) ;  /* 0x000001b000007944 */ /* 0x000fea0003c00000 */
[----:B------:R-:W-:Y:S01]  /*15660*/  MOV R3, R10 ;  /* 0x0000000a00037202 */ /* 0x000fe20000000f00 */
[----:B------:R-:W-:Y:S01]  /*15670*/  IMAD.MOV.U32 R4, RZ, RZ, R7 ;  /* 0x000000ffff047224 */ /* 0x000fe200078e0007 */
[----:B------:R-:W-:Y:S01]  /*15680*/  MOV R2, 0x156b0 ;  /* 0x000156b000027802 */ /* 0x000fe20000000f00 */
[----:B------:R-:W-:Y:S02]  /*15690*/  IMAD.MOV.U32 R7, RZ, RZ, 0x1 ;  /* 0x00000001ff077424 */ /* 0x000fe400078e00ff */
[----:B------:R-:W-:Y:S05]  /*156a0*/  CALL.REL.NOINC `($__internal_1_$__cuda_sm70_shflsync_idx_p) ;  /* 0x0000016000007944 */ /* 0x000fea0003c00000 */
[----:B------:R-:W-:Y:S01]  /*156b0*/  MOV R0, R7 ;  /* 0x0000000700007202 */ /* 0x000fe20000000f00 */
[----:B------:R-:W-:-:S05]  /*156c0*/  BRA `(.L_x_385) ;  /* 0xffff118000007947 */ /* 0x000fca000383ffff */
.L_x_342:
        /* <DEDUP_REMOVED lines=10> */
.L_x_348:
        /* <DEDUP_REMOVED lines=10> */
        .weak           $__internal_1_$__cuda_sm70_shflsync_idx_p
        .type           $__internal_1_$__cuda_sm70_shflsync_idx_p,@function
        .size           $__internal_1_$__cuda_sm70_shflsync_idx_p,(.L_x_860 - $__internal_1_$__cuda_sm70_shflsync_idx_p)
$__internal_1_$__cuda_sm70_shflsync_idx_p:
[----:B------:R-:W-:Y:S02]  /*15810*/  MOV R25, 0xffffffff ;  /* 0xffffffff00197802 */ /* 0x000fe40000000f00 */
[----:B------:R-:W-:-:S02]  /*15820*/  MOV R24, 0x1c1f ;  /* 0x00001c1f00187802 */ /* 0x000fc40000000f00 */
[----:B------:R-:W-:Y:S04]  /*15830*/  WARPSYNC R25 ;  /* 0x0000001900007348 */ /* 0x000fe80003800000 */
[----:B------:R1:W2:Y:S02]  /*15840*/  SHFL.IDX PT, R7, R3, R7, R24 ;  /* 0x0000000703077389 */ /* 0x0002a400000e0018 */
[----:B-1----:R-:W-:-:S04]  /*15850*/  MOV R3, 0x0 ;  /* 0x0000000000037802 */ /* 0x002fc80000000f00 */
[----:B--2---:R-:W-:Y:S05]  /*15860*/  RET.REL.NODEC R2 `(_ZN7cutlass13device_kernelIN5flash19enable_sm80_to_sm89INS1_16FlashAttnFwdSm80INS1_25CollectiveMainloopFwdSm80ILi4ELi1ELb0EN4cute5tupleIJNS5_1CILi128EEENS7_ILi48EEENS7_ILi96EEEEEELi96ENS_10bfloat16_tEfNS_4arch4Sm80ELb0ELb1ELb1ELb1ELb1ELb0ELb1ELb0EEENS1_21CollectiveEpilogueFwdINS6_IJS8_SA_S9_EEENS6_IJNS7_ILi1EEESI_SI_EEESC_SE_Li128ELb1ELb1ELb0ELb0EEENS1_19SingleTileSchedulerILb1ELb0ELb1ELi128EEEEEEEEEvNT_6ParamsE) ;  /* 0xfffea79002007950 */ /* 0x004fea0003c3ffff */
.L_x_388:
        /* <DEDUP_REMOVED lines=9> */
.L_x_860:


//--------------------- .text._ZN7cutlass13device_kernelIN5flash19enable_sm80_to_sm89INS1_16FlashAttnFwdSm80INS1_25CollectiveMainloopFwdSm80ILi4ELi1ELb0EN4cute5tupleIJNS5_1CILi128EEENS7_ILi48EEENS7_ILi96EEEEEELi96ENS_10bfloat16_tEfNS_4arch4Sm80ELb0ELb1ELb1ELb1ELb1ELb1ELb1ELb0EEENS1_21CollectiveEpilogueFwdINS6_IJS8_SA_S9_EEENS6_IJNS7_ILi1EEESI_SI_EEESC_SE_Li128ELb1ELb1ELb0ELb0EEENS1_19SingleTileSchedulerILb1ELb0ELb1ELi128EEEEEEEEEvNT_6ParamsE --------------------------
	.section	.text._ZN7cutlass13device_kernelIN5flash19enable_sm80_to_sm89INS1_16FlashAttnFwdSm80INS1_25CollectiveMainloopFwdSm80ILi4ELi1ELb0EN4cute5tupleIJNS5_1CILi128EEENS7_ILi48EEENS7_ILi96EEEEEELi96ENS_10bfloat16_tEfNS_4arch4Sm80ELb0ELb1ELb1ELb1ELb1ELb1ELb1ELb0EEENS1_21CollectiveEpilogueFwdINS6_IJS8_SA_S9_EEENS6_IJNS7_ILi1EEESI_SI_EEESC_SE_Li128ELb1ELb1ELb0ELb0EEENS1_19SingleTileSchedulerILb1ELb0ELb1ELi128EEEEEEEEEvNT_6ParamsE,"ax",@progbits
	.sectioninfo	@"SHI_REGISTERS=255"
	.align	128
.text._ZN7cutlass13device_kernelIN5flash19enable_sm80_to_sm89INS1_16FlashAttnFwdSm80INS1_25CollectiveMainloopFwdSm80ILi4ELi1ELb0EN4cute5tupleIJNS5_1CILi128EEENS7_ILi48EEENS7_ILi96EEEEEELi96ENS_10bfloat16_tEfNS_4arch4Sm80ELb0ELb1ELb1ELb1ELb1ELb1ELb1ELb0EEENS1_21CollectiveEpilogueFwdINS6_IJS8_SA_S9_EEENS6_IJNS7_ILi1EEESI_SI_EEESC_SE_Li128ELb1ELb1ELb0ELb0EEENS1_19SingleTileSchedulerILb1ELb0ELb1ELi128EEEEEEEEEvNT_6ParamsE:
        .type           _ZN7cutlass13device_kernelIN5flash19enable_sm80_to_sm89INS1_16FlashAttnFwdSm80INS1_25CollectiveMainloopFwdSm80ILi4ELi1ELb0EN4cute5tupleIJNS5_1CILi128EEENS7_ILi48EEENS7_ILi96EEEEEELi96ENS_10bfloat16_tEfNS_4arch4Sm80ELb0ELb1ELb1ELb1ELb1ELb1ELb1ELb0EEENS1_21CollectiveEpilogueFwdINS6_IJS8_SA_S9_EEENS6_IJNS7_ILi1EEESI_SI_EEESC_SE_Li128ELb1ELb1ELb0ELb0EEENS1_19SingleTileSchedulerILb1ELb0ELb1ELi128EEEEEEEEEvNT_6ParamsE,@function
        .size           _ZN7cutlass13device_kernelIN5flash19enable_sm80_to_sm89INS1_16FlashAttnFwdSm80INS1_25CollectiveMainloopFwdSm80ILi4ELi1ELb0EN4cute5tupleIJNS5_1CILi128EEENS7_ILi48EEENS7_ILi96EEEEEELi96ENS_10bfloat16_tEfNS_4arch4Sm80ELb0ELb1ELb1ELb1ELb1ELb1ELb1ELb0EEENS1_21CollectiveEpilogueFwdINS6_IJS8_SA_S9_EEENS6_IJNS7_ILi1EEESI_SI_EEESC_SE_Li128ELb1ELb1ELb0ELb0EEENS1_19SingleTileSchedulerILb1ELb0ELb1ELi128EEEEEEEEEvNT_6ParamsE,(.L_x_862 - _ZN7cutlass13device_kernelIN5flash19enable_sm80_to_sm89INS1_16FlashAttnFwdSm80INS1_25CollectiveMainloopFwdSm80ILi4ELi1ELb0EN4cute5tupleIJNS5_1CILi128EEENS7_ILi48EEENS7_ILi96EEEEEELi96ENS_10bfloat16_tEfNS_4arch4Sm80ELb0ELb1ELb1ELb1ELb1ELb1ELb1ELb0EEENS1_21CollectiveEpilogueFwdINS6_IJS8_SA_S9_EEENS6_IJNS7_ILi1EEESI_SI_EEESC_SE_Li128ELb1ELb1ELb0ELb0EEENS1_19SingleTileSchedulerILb1ELb0ELb1ELi128EEEEEEEEEvNT_6ParamsE)
        .other          _ZN7cutlass13device_kernelIN5flash19enable_sm80_to_sm89INS1_16FlashAttnFwdSm80INS1_25CollectiveMainloopFwdSm80ILi4ELi1ELb0EN4cute5tupleIJNS5_1CILi128EEENS7_ILi48EEENS7_ILi96EEEEEELi96ENS_10bfloat16_tEfNS_4arch4Sm80ELb0ELb1ELb1ELb1ELb1ELb1ELb1ELb0EEENS1_21CollectiveEpilogueFwdINS6_IJS8_SA_S9_EEENS6_IJNS7_ILi1EEESI_SI_EEESC_SE_Li128ELb1ELb1ELb0ELb0EEENS1_19SingleTileSchedulerILb1ELb0ELb1ELi128EEEEEEEEEvNT_6ParamsE,@"STO_CUDA_ENTRY STV_DEFAULT"
_ZN7cutlass13device_kernelIN5flash19enable_sm80_to_sm89INS1_16FlashAttnFwdSm80INS1_25CollectiveMainloopFwdSm80ILi4ELi1ELb0EN4cute5tupleIJNS5_1CILi128EEENS7_ILi48EEENS7_ILi96EEEEEELi96ENS_10bfloat16_tEfNS_4arch4Sm80ELb0ELb1ELb1ELb1ELb1ELb1ELb1ELb0EEENS1_21CollectiveEpilogueFwdINS6_IJS8_SA_S9_EEENS6_IJNS7_ILi1EEESI_SI_EEESC_SE_Li128ELb1ELb1ELb0ELb0EEENS1_19SingleTileSchedulerILb1ELb0ELb1ELi128EEEEEEEEEvNT_6ParamsE:
        /* <DEDUP_REMOVED lines=17> */
.L_x_390:
        /* <DEDUP_REMOVED lines=8> */
.L_x_392:
[----:B------:R-:W-:-:S04]  /*0190*/  MOV R0, c[0x0][0x54c] ;  /* 0x0001530000007a02 */ /* 0x000fc80000000f00 */
.L_x_391:
[----:B------:R-:W-:Y:S01]  /*01a0*/  USHF.L.U32 UR4, UR4, 0x7, URZ ;  /* 0x0000000704047899 */ /* 0x000fe2000800063f */
[----:B-----5:R-:W-:-:S05]  /*01b0*/  IMAD R0, R0, c[0x0][0x548], RZ ;  /* 0x0001520000007a24 */ /* 0x020fca00078e02ff */
[----:B------:R-:W-:-:S04]  /*01c0*/  MOV R12, UR4 ;  /* 0x00000004000c7c02 */ /* 0x000fc80008000f00 */
[----:B------:R-:W-:-:S04]  /*01d0*/  ISETP.GE.AND P0, PT, R12, R0, PT ;  /* 0x000000000c00720c */ /* 0x000fc80003f06270 */
[----:B------:R-:W-:-:S05]  /*01e0*/  SEL R0, R5, 0xffffffff, !P0 ;  /* 0xffffffff05007807 */ /* 0x000fca0004000000 */
[----:B------:R2:W-:Y:S01]  /*01f0*/  STL [R1+0x48], R0 ;  /* 0x0000480001007387 */ /* 0x0005e20000100800 */
[----:B------:R-:W-:Y:S05]  /*0200*/  BRA `(.L_x_393) ;  /* 0x0000014000007947 */ /* 0x000fea0003800000 */
.L_x_389:
[----:B------:R-:W-:-:S04]  /*0210*/  ISETP.NE.U32.AND P0, PT, RZ, c[0x0][0x568], PT ;  /* 0x00015a00ff007a0c */ /* 0x000fc80003f05070 */
[----:B------:R-:W-:-:S13]  /*0220*/  ISETP.NE.AND.EX P0, PT, RZ, c[0x0][0x56c], PT, P0 ;  /* 0x00015b00ff007a0c */ /* 0x000fda0003f05300 */
[----:B------:R-:W-:Y:S05]  /*0230*/  @!P0 BRA `(.L_x_394) ;  /* 0x0000002000008947 */ /* 0x000fea0003800000 */
[----:B------:R1:W5:Y:S01]  /*0240*/  LDG.E R0, [R2.64] ;  /* 0x0000000c02007981 */ /* 0x000362000c1e1900 */
[----:B------:R-:W-:Y:S05]  /*0250*/  BRA `(.L_x_395) ;  /* 0x0000009000007947 */ /* 0x000fea0003800000 */
.L_x_394:
        /* <DEDUP_REMOVED lines=8> */
.L_x_396:
[----:B------:R-:W-:-:S04]  /*02e0*/  MOV R0, c[0x0][0x54c] ;  /* 0x0001530000007a02 */ /* 0x000fc80000000f00 */
.L_x_395:
[----:B------:R-:W-:Y:S01]  /*02f0*/  USHF.L.U32 UR4, UR4, 0x7, URZ ;  /* 0x0000000704047899 */ /* 0x000fe2000800063f */
[----:B-----5:R-:W-:-:S05]  /*0300*/  IMAD R0, R0, c[0x0][0x548], RZ ;  /* 0x0001520000007a24 */ /* 0x020fca00078e02ff */
[----:B------:R-:W-:-:S04]  /*0310*/  MOV R12, UR4 ;  /* 0x00000004000c7c02 */ /* 0x000fc80008000f00 */
[----:B------:R-:W-:-:S04]  /*0320*/  ISETP.GE.AND P0, PT, R12, R0, PT ;  /* 0x000000000c00720c */ /* 0x000fc80003f06270 */
[----:B------:R-:W-:-:S05]  /*0330*/  SEL R0, R5, 0xffffffff, !P0 ;  /* 0xffffffff05007807 */ /* 0x000fca0004000000 */
[----:B------:R2:W-:Y:S04]  /*0340*/  STL [R1+0x48], R0 ;  /* 0x0000480001007387 */ /* 0x0005e80000100800 */
.L_x_393:
[----:B------:R-:W3:Y:S02]  /*0350*/  LDL R23, [R1+0x48] ;  /* 0x0000480001177983 */ /* 0x000ee40000100800 */
[----:B---3--:R-:W-:-:S13]  /*0360*/  ISETP.GE.AND P0, PT, R23, RZ, PT ;  /* 0x000000ff1700720c */ /* 0x008fda0003f06270 */
[----:B------:R-:W-:Y:S05]  /*0370*/  @!P0 EXIT ;  /* 0x000000000000894d */ /* 0x000fea0003800000 */
[----:B------:R-:W-:Y:S01]  /*0380*/  ISETP.NE.U32.AND P0, PT, RZ, c[0x0][0x370], PT ;  /* 0x0000dc00ff007a0c */ /* 0x000fe20003f05070 */
[----:B--2---:R-:W-:Y:S01]  /*0390*/  IMAD.MOV.U32 R0, RZ, RZ, c[0x0][0x168] ;  /* 0x00005a00ff007624 */ /* 0x004fe200078e00ff */
[----:B------:R-:W-:Y:S01]  /*03a0*/  ISETP.NE.U32.AND P1, PT, RZ, c[0x0][0x360], PT ;  /* 0x0000d800ff007a0c */ /* 0x000fe20003f25070 */
[----:B------:R-:W-:Y:S01]  /*03b0*/  CS2R R16, SRZ ;  /* 0x0000000000107805 */ /* 0x000fe2000001ff00 */
[----:B------:R-:W-:Y:S01]  /*03c0*/  ISETP.NE.AND.EX P2, PT, RZ, c[0x0][0x374], PT, P0 ;  /* 0x0000dd00ff007a0c */ /* 0x000fe20003f45300 */
[----:B------:R-:W-:Y:S01]  /*03d0*/  IMAD.MOV.U32 R160, RZ, RZ, RZ ;  /* 0x000000ffffa07224 */ /* 0x000fe200078e00ff */
[----:B------:R-:W-:Y:S01]  /*03e0*/  ISETP.NE.AND.EX P0, PT, RZ, c[0x0][0x364], PT, P1 ;  /* 0x0000d900ff007a0c */ /* 0x000fe20003f05310 */
[----:B------:R-:W-:Y:S01]  /*03f0*/  IMAD.MOV.U32 R13, RZ, RZ, RZ ;  /* 0x000000ffff0d7224 */ /* 0x000fe200078e00ff */
[----:B------:R-:W-:Y:S01]  /*0400*/  ISETP.NE.U32.AND P1, PT, RZ, c[0x0][0x348], PT ;  /* 0x0000d200ff007a0c */ /* 0x000fe20003f25070 */
[----:B------:R-:W-:Y:S01]  /*0410*/  IMAD.WIDE R8, R23, R14, c[0x0][0x348] ;  /* 0x0000d20017087625 */ /* 0x000fe200078e020e */
[----:B------:R-:W-:-:S02]  /*0420*/  ISETP.NE.U32.AND P3, PT, RZ, c[0x0][0x350], PT ;  /* 0x0000d400ff007a0c */ /* 0x000fc40003f65070 */
[----:B------:R-:W-:Y:S01]  /*0430*/  ISETP.NE.U32.AND P4, PT, RZ, c[0x0][0x358], PT ;  /* 0x0000d600ff007a0c */ /* 0x000fe20003f85070 */
[CC--:B------:R-:W-:Y:S01]  /*0440*/  IMAD.WIDE R6, R23.reuse, R14.reuse, c[0x0][0x350] ;  /* 0x0000d40017067625 */ /* 0x0c0fe200078e020e */
[----:B------:R-:W-:Y:S02]  /*0450*/  ISETP.NE.AND.EX P1, PT, RZ, c[0x0][0x34c], PT, P1 ;  /* 0x0000d300ff007a0c */ /* 0x000fe40003f25310 */
[----:B------:R-:W-:Y:S01]  /*0460*/  ISETP.NE.AND.EX P3, PT, RZ, c[0x0][0x354], PT, P3 ;  /* 0x0000d500ff007a0c */ /* 0x000fe20003f65330 */
[----:B------:R-:W-:Y:S01]  /*0470*/  @P2 IMAD.WIDE R10, R23, R14, c[0x0][0x370] ;  /* 0x0000dc00170a2625 */ /* 0x000fe200078e020e */
[----:B------:R-:W-:-:S03]  /*0480*/  ISETP.NE.AND.EX P4, PT, RZ, c[0x0][0x35c], PT, P4 ;  /* 0x0000d700ff007a0c */ /* 0x000fc60003f85340 */
[CC--:B-1----:R-:W-:Y:S01]  /*0490*/  @P0 IMAD.WIDE R2, R23.reuse, R14.reuse, c[0x0][0x360] ;  /* 0x0000d80017020625 */ /* 0x0c2fe200078e020e */
[----:B------:R-:W2:Y:S03]  /*04a0*/  @P2 LDG.E R16, [R10.64] ;  /* 0x0000000c0a102981 */ /* 0x000ea6000c1e1900 */
[----:B------:R-:W-:Y:S01]  /*04b0*/  IMAD.WIDE R4, R23, R14, c[0x0][0x358] ;  /* 0x0000d60017047625 */ /* 0x000fe200078e020e */
[----:B------:R1:W3:Y:S04]  /*04c0*/  @P0 LDG.E R0, [R2.64] ;  /* 0x0000000c02000981 */ /* 0x0002e8000c1e1900 */
[----:B------:R4:W5:Y:S04]  /*04d0*/  @P1 LDG.E R160, [R8.64] ;  /* 0x0000000c08a01981 */ /* 0x000968000c1e1900 */
[----:B------:R4:W5:Y:S04]  /*04e0*/  @P3 LDG.E R17, [R6.64] ;  /* 0x0000000c06113981 */ /* 0x000968000c1e1900 */
[----:B------:R4:W5:Y:S04]  /*04f0*/  @P4 LDG.E R13, [R4.64] ;  /* 0x0000000c040d4981 */ /* 0x000968000c1e1900 */
[----:B------:R-:W4:Y:S01]  /*0500*/  S2R R26, SR_CTAID.Y ;  /* 0x00000000001a7919 */ /* 0x000f220000002600 */
[----:B------:R-:W-:-:S04]  /*0510*/  IMAD.MOV.U32 R15, RZ, RZ, c[0x0][0x2ac] ;  /* 0x0000ab00ff0f7624 */ /* 0x000fc800078e00ff */
[----:B------:R-:W-:Y:S01]  /*0520*/  IMAD R15, R15, c[0x0][0x1d0], RZ ;  /* 0x000074000f0f7a24 */ /* 0x000fe200078e02ff */
[----:B-1----:R-:W-:Y:S02]  /*0530*/  MOV R2, c[0x0][0x228] ;  /* 0x00008a0000027a02 */ /* 0x002fe40000000f00 */
[----:B----4-:R-:W-:Y:S01]  /*0540*/  SHF.R.S32.HI R31, RZ, 0x1f, R26 ;  /* 0x0000001fff1f7819 */ /* 0x010fe2000001141a */
[----:B---3--:R1:W-:Y:S04]  /*0550*/  STL [R1+0x18], R0 ;  /* 0x0000180001007387 */ /* 0x0083e80000100800 */
[----:B--2---:R1:W-:Y:S01]  /*0560*/  STL [R1+0x3c], R16 ;  /* 0x00003c1001007387 */ /* 0x0043e20000100800 */
[----:B------:R-:W-:Y:S01]  /*0570*/  MOV R10, R0 ;  /* 0x00000000000a7202 */ /* 0x000fe20000000f00 */
[----:B------:R-:W-:Y:S05]  /*0580*/  @P0 BRA `(.L_x_397) ;  /* 0x0000005000000947 */ /* 0x000fea0003800000 */
[----:B------:R-:W-:Y:S05]  /*0590*/  @!P1 BRA `(.L_x_397) ;  /* 0x0000004000009947 */ /* 0x000fea0003800000 */
[----:B-1----:R1:W2:Y:S04]  /*05a0*/  LDG.E R0, [R8.64] ;  /* 0x0000000c08007981 */ /* 0x0022a8000c1e1900 */
[----:B-1----:R-:W2:Y:S02]  /*05b0*/  LDG.E R8, [R8.64+0x4] ;  /* 0x0000040c08087981 */ /* 0x002ea4000c1e1900 */
[----:B--2---:R-:W-:-:S05]  /*05c0*/  IADD3 R10, -R0, R8, RZ ;  /* 0x00000008000a7210 */ /* 0x004fca0007ffe1ff */
[----:B------:R1:W-:Y:S02]  /*05d0*/  STL [R1+0x18], R10 ;  /* 0x0000180a01007387 */ /* 0x0003e40000100800 */
.L_x_397:
[----:B------:R-:W-:-:S04]  /*05e0*/  ISETP.NE.U32.AND P0, PT, RZ, c[0x0][0x368], PT ;  /* 0x0000da00ff007a0c */ /* 0x000fc80003f05070 */
[----:B------:R-:W-:-:S13]  /*05f0*/  ISETP.NE.AND.EX P0, PT, RZ, c[0x0][0x36c], PT, P0 ;  /* 0x0000db00ff007a0c */ /* 0x000fda0003f05300 */
[----:B------:R-:W-:Y:S05]  /*0600*/  @!P0 BRA `(.L_x_398) ;  /* 0x0000003000008947 */ /* 0x000fea0003800000 */
[----:B------:R-:W-:-:S05]  /*0610*/  IMAD.WIDE R6, R23, R14, c[0x0][0x368] ;  /* 0x0000da0017067625 */ /* 0x000fca00078e020e */
[----:B------:R2:W5:Y:S01]  /*0620*/  LDG.E R15, [R6.64] ;  /* 0x0000000c060f7981 */ /* 0x000562000c1e1900 */
[----:B------:R-:W-:Y:S05]  /*0630*/  BRA `(.L_x_399) ;  /* 0x0000004000007947 */ /* 0x000fea0003800000 */
.L_x_398:
[----:B------:R-:W-:Y:S05]  /*0640*/  @!P3 BRA `(.L_x_399) ;  /* 0x000000300000b947 */ /* 0x000fea0003800000 */
[----:B-1----:R1:W2:Y:S04]  /*0650*/  LDG.E R0, [R6.64] ;  /* 0x0000000c06007981 */ /* 0x0022a8000c1e1900 */
[----:B-1----:R-:W2:Y:S02]  /*0660*/  LDG.E R6, [R6.64+0x4] ;  /* 0x0000040c06067981 */ /* 0x002ea4000c1e1900 */
[----:B--2---:R-:W-:Y:S02]  /*0670*/  IADD3 R15, -R0, R6, RZ ;  /* 0x00000006000f7210 */ /* 0x004fe40007ffe1ff */
.L_x_399:
[----:B--2---:R2:W3:Y:S04]  /*0680*/  @P4 LDG.E R6, [R4.64] ;  /* 0x0000000c04064981 */ /* 0x0044e8000c1e1900 */
[----:B------:R2:W3:Y:S01]  /*0690*/  @P4 LDG.E R3, [R4.64+0x4] ;  /* 0x0000040c04034981 */ /* 0x0004e2000c1e1900 */
[----:B-1----:R-:W-:Y:S01]  /*06a0*/  IMAD.MOV.U32 R0, RZ, RZ, c[0x0][0x2c4] ;  /* 0x0000b100ff007624 */ /* 0x002fe200078e00ff */
[----:B------:R-:W-:Y:S01]  /*06b0*/  ISETP.NE.U32.AND P0, PT, RZ, c[0x0][0x378], PT ;  /* 0x0000de00ff007a0c */ /* 0x000fe20003f05070 */
[----:B-----5:R-:W-:-:S03]  /*06c0*/  IMAD.MOV.U32 R159, RZ, RZ, R15 ;  /* 0x000000ffff9f7224 */ /* 0x020fc600078e000f */
[----:B------:R-:W-:Y:S01]  /*06d0*/  ISETP.NE.AND P2, PT, R0, 0x1, PT ;  /* 0x000000010000780c */ /* 0x000fe20003f45270 */
[----:B------:R-:W-:Y:S01]  /*06e0*/  IMAD.MOV.U32 R196, RZ, RZ, R12 ;  /* 0x000000ffffc47224 */ /* 0x000fe200078e000c */
[----:B------:R-:W-:Y:S01]  /*06f0*/  ISETP.NE.AND.EX P0, PT, RZ, c[0x0][0x37c], PT, P0 ;  /* 0x0000df00ff007a0c */ /* 0x000fe20003f05300 */
[----:B------:R-:W-:Y:S01]  /*0700*/  IMAD.MOV.U32 R7, RZ, RZ, c[0x0][0x32c] ;  /* 0x0000cb00ff077624 */ /* 0x000fe200078e00ff */
[----:B------:R-:W-:-:S04]  /*0710*/  LOP3.LUT R157, R157, 0xffffefff, RZ, 0xc0, !PT ;  /* 0xffffefff9d9d7812 */ /* 0x000fc800078ec0ff */
[----:B------:R-:W-:-:S05]  /*0720*/  ISETP.GE.AND P1, PT, R7, 0x1, PT ;  /* 0x000000010700780c */ /* 0x000fca0003f26270 */
[----:B------:R-:W-:Y:S02]  /*0730*/  @P2 IADD3 R0, R196, 0x7f, RZ ;  /* 0x0000007fc4002810 */ /* 0x000fe40007ffe0ff */
[----:B------:R-:W-:Y:S01]  /*0740*/  @P2 LOP3.LUT R157, R157, 0x1000, RZ, 0xfc, !PT ;  /* 0x000010009d9d2812 */ /* 0x000fe200078efcff */
[----:B--2---:R-:W-:-:S03]  /*0750*/  @P0 IMAD.WIDE R4, R23, R14, c[0x0][0x378] ;  /* 0x0000de0017040625 */ /* 0x004fc600078e020e */
[----:B------:R-:W-:Y:S02]  /*0760*/  LOP3.LUT R157, R157, 0xfffffbff, RZ, 0xc0, !PT ;  /* 0xfffffbff9d9d7812 */ /* 0x000fe400078ec0ff */
[----:B------:R1:W5:Y:S02]  /*0770*/  @P0 LDG.E R159, [R4.64] ;  /* 0x0000000c049f0981 */ /* 0x000364000c1e1900 */
[----:B------:R-:W-:Y:S01]  /*0780*/  @P1 LOP3.LUT R157, R157, 0x400, RZ, 0xfc, !PT ;  /* 0x000004009d9d1812 */ /* 0x000fe200078efcff */
[----:B---3--:R-:W-:Y:S02]  /*0790*/  @P4 IMAD.IADD R2, R3, 0x1, -R6 ;  /* 0x0000000103024824 */ /* 0x008fe400078e0a06 */
[----:B------:R-:W-:Y:S02]  /*07a0*/  IMAD.IADD R6, R15, 0x1, -R16 ;  /* 0x000000010f067824 */ /* 0x000fe400078e0a10 */
[----:B------:R-:W-:Y:S01]  /*07b0*/  @P2 IMAD.HI.U32 R3, R0, c[0x0][0x2c8], RZ ;  /* 0x0000b20000032a27 */ /* 0x000fe200078e00ff */
[----:B------:R-:W-:-:S03]  /*07c0*/  IADD3 R0, R12, 0x7f, RZ ;  /* 0x0000007f0c007810 */ /* 0x000fc60007ffe0ff */
[----:B------:R-:W-:Y:S01]  /*07d0*/  IMAD.IADD R8, R6, 0x1, R2 ;  /* 0x0000000106087824 */ /* 0x000fe200078e0202 */
[----:B------:R-:W-:-:S04]  /*07e0*/  @P2 SHF.R.U32.HI R0, RZ, c[0x0][0x2cc], R3 ;  /* 0x0000b300ff002a19 */ /* 0x000fc80000011603 */
[----:B------:R2:W-:Y:S01]  /*07f0*/  STL [R1+0x14], R8 ;  /* 0x0000140801007387 */ /* 0x0005e20000100800 */
[----:B------:R-:W-:-:S05]  /*0800*/  IADD3 R154, R8, 0x1, -R10 ;  /* 0x00000001089a7810 */ /* 0x000fca0007ffe80a */
[----:B------:R-:W-:-:S05]  /*0810*/  IMAD.IADD R0, R154, 0x1, R0 ;  /* 0x000000019a007824 */ /* 0x000fca00078e0200 */
[----:B-1----:R-:W-:Y:S01]  /*0820*/  IADD3 R5, R0, c[0x0][0x328], RZ ;  /* 0x0000ca0000057a10 */ /* 0x002fe20007ffe0ff */
        /* <DEDUP_REMOVED lines=10> */
.L_x_401:
[----:B------:R-:W-:-:S13]  /*08d0*/  ISETP.NE.AND P0, PT, R7, 0x1, PT ;  /* 0x000000010700780c */ /* 0x000fda0003f05270 */
[----:B------:R-:W-:-:S05]  /*08e0*/  @P0 IMAD.HI.U32 R0, R3, c[0x0][0x330], RZ ;  /* 0x0000cc0003000a27 */ /* 0x000fca00078e00ff */
[----:B------:R-:W-:-:S05]  /*08f0*/  @P0 SHF.R.U32.HI R3, RZ, c[0x0][0x334], R0 ;  /* 0x0000cd00ff030a19 */ /* 0x000fca0000011600 */
.L_x_402:
[----:B------:R-:W-:-:S05]  /*0900*/  IMAD R3, R3, R7, c[0x0][0x32c] ;  /* 0x0000cb0003037624 */ /* 0x000fca00078e0207 */
[----:B------:R-:W-:Y:S02]  /*0910*/  IMNMX R5, R5, R3, PT ;  /* 0x0000000305057217 */ /* 0x000fe40003800200 */
.L_x_400:
[----:B------:R-:W-:Y:S01]  /*0920*/  IADD3 R3, R8, 0x2f, RZ ;  /* 0x0000002f08037810 */ /* 0x000fe20007ffe0ff */
[----:B------:R-:W-:-:S04]  /*0930*/  @P2 IMAD.HI.U32 R4, R196, c[0x0][0x2c8], RZ ;  /* 0x0000b200c4042a27 */ /* 0x000fc800078e00ff */
[----:B------:R-:W-:Y:S01]  /*0940*/  IMAD.MOV.U32 R0, RZ, RZ, R196 ;  /* 0x000000ffff007224 */ /* 0x000fe200078e00c4 */
[----:B------:R-:W-:Y:S01]  /*0950*/  @P2 SHF.R.U32.HI R0, RZ, c[0x0][0x2cc], R4 ;  /* 0x0000b300ff002a19 */ /* 0x000fe20000011604 */
[----:B------:R-:W-:-:S04]  /*0960*/  IMAD.HI R3, R3, 0x2aaaaaab, RZ ;  /* 0x2aaaaaab03037827 */ /* 0x000fc800078e02ff */
[----:B------:R-:W-:Y:S01]  /*0970*/  IMAD.IADD R248, R8, 0x1, -R10 ;  /* 0x0000000108f87824 */ /* 0x000fe200078e0a0a */
[----:B------:R-:W-:-:S03]  /*0980*/  SHF.R.U32.HI R4, RZ, 0x1f, R3 ;  /* 0x0000001fff047819 */ /* 0x000fc60000011603 */
[----:B------:R-:W-:Y:S01]  /*0990*/  IMAD.IADD R0, R248, 0x1, R0 ;  /* 0x00000001f8007824 */ /* 0x000fe200078e0200 */
[----:B------:R-:W-:-:S04]  /*09a0*/  LEA.HI.SX32 R155, R3, R4, 0x1d ;  /* 0x00000004039b7211 */ /* 0x000fc800078feaff */
[----:B------:R-:W-:Y:S01]  /*09b0*/  IADD3 R4, R0, -c[0x0][0x324], RZ ;  /* 0x8000c90000047a10 */ /* 0x000fe20007ffe0ff */
        /* <DEDUP_REMOVED lines=9> */
.L_x_404:
[----:B------:R-:W-:-:S13]  /*0a50*/  ISETP.NE.AND P0, PT, R7, 0x1, PT ;  /* 0x000000010700780c */ /* 0x000fda0003f05270 */
[----:B------:R-:W-:-:S05]  /*0a60*/  @P0 IMAD.HI.U32 R3, R0, c[0x0][0x330], RZ ;  /* 0x0000cc0000030a27 */ /* 0x000fca00078e00ff */
[----:B------:R-:W-:-:S05]  /*0a70*/  @P0 SHF.R.U32.HI R0, RZ, c[0x0][0x334], R3 ;  /* 0x0000cd00ff000a19 */ /* 0x000fca0000011603 */
.L_x_405:
[----:B------:R-:W-:-:S05]  /*0a80*/  IMAD R0, R0, c[0x0][0x32c], RZ ;  /* 0x0000cb0000007a24 */ /* 0x000fca00078e02ff */
[----:B------:R-:W-:-:S04]  /*0a90*/  IMNMX R4, R4, R0, !PT ;  /* 0x0000000004047217 */ /* 0x000fc80007800200 */
.L_x_403:
[----:B------:R-:W-:Y:S01]  /*0aa0*/  IADD3 R3, R5, 0x2f, RZ ;  /* 0x0000002f05037810 */ /* 0x000fe20007ffe0ff */
[----:B------:R-:W-:-:S04]  /*0ab0*/  IMAD.HI R0, R4, 0x2aaaaaab, RZ ;  /* 0x2aaaaaab04007827 */ /* 0x000fc800078e02ff */
[----:B------:R-:W-:Y:S01]  /*0ac0*/  IMAD.HI R4, R3, 0x2aaaaaab, RZ ;  /* 0x2aaaaaab03047827 */ /* 0x000fe200078e02ff */
[----:B------:R-:W-:-:S04]  /*0ad0*/  SHF.R.U32.HI R3, RZ, 0x1f, R0 ;  /* 0x0000001fff037819 */ /* 0x000fc80000011600 */
[----:B------:R-:W-:Y:S02]  /*0ae0*/  SHF.R.U32.HI R5, RZ, 0x1f, R4 ;  /* 0x0000001fff057819 */ /* 0x000fe40000011604 */
[----:B------:R-:W-:Y:S02]  /*0af0*/  LEA.HI.SX32 R0, R0, R3, 0x1d ;  /* 0x0000000300007211 */ /* 0x000fe400078feaff */
[----:B------:R-:W-:Y:S02]  /*0b00*/  LEA.HI.SX32 R4, R4, R5, 0x1d ;  /* 0x0000000504047211 */ /* 0x000fe400078feaff */
[----:B------:R-:W-:Y:S02]  /*0b10*/  IMNMX R3, RZ, R0, !PT ;  /* 0x00000000ff037217 */ /* 0x000fe40007800200 */
[----:B------:R-:W-:-:S03]  /*0b20*/  IMNMX R0, R4, R155, PT ;  /* 0x0000009b04007217 */ /* 0x000fc60003800200 */
[--C-:B------:R-:W-:Y:S02]  /*0b30*/  IMAD R3, R3, 0x30, -R6.reuse ;  /* 0x0000003003037824 */ /* 0x100fe400078e0a06 */
[----:B------:R-:W-:-:S03]  /*0b40*/  IMAD R0, R0, 0x30, -R6 ;  /* 0x0000003000007824 */ /* 0x000fc600078e0a06 */
[----:B------:R-:W-:Y:S02]  /*0b50*/  IMNMX R3, RZ, R3, !PT ;  /* 0x00000003ff037217 */ /* 0x000fe40007800200 */
[----:B------:R-:W-:-:S03]  /*0b60*/  IMNMX R0, R0, R2, PT ;  /* 0x0000000200007217 */ /* 0x000fc60003800200 */
[----:B------:R-:W-:Y:S01]  /*0b70*/  IMAD.WIDE.U32 R4, R3, -0x55555555, RZ ;  /* 0xaaaaaaab03047825 */ /* 0x000fe200078e00ff */
[----:B------:R-:W-:-:S04]  /*0b80*/  ISETP.GT.AND P0, PT, R0, R3, PT ;  /* 0x000000030000720c */ /* 0x000fc80003f04270 */
[----:B------:R-:W-:-:S05]  /*0b90*/  SHF.R.U32.HI R150, RZ, 0x5, R5 ;  /* 0x00000005ff967819 */ /* 0x000fca0000011605 */
[----:B------:R-:W-:-:S04]  /*0ba0*/  IMAD.MOV.U32 R6, RZ, RZ, R150 ;  /* 0x000000ffff067224 */ /* 0x000fc800078e0096 */
[----:B------:R-:W-:-:S05]  /*0bb0*/  @P0 IADD3 R0, R0, 0x2f, RZ ;  /* 0x0000002f00000810 */ /* 0x000fca0007ffe0ff */
[----:B------:R-:W-:-:S05]  /*0bc0*/  @P0 IMAD.HI R0, R0, 0x2aaaaaab, RZ ;  /* 0x2aaaaaab00000827 */ /* 0x000fca00078e02ff */
[----:B------:R-:W-:-:S04]  /*0bd0*/  @P0 SHF.R.U32.HI R3, RZ, 0x1f, R0 ;  /* 0x0000001fff030819 */ /* 0x000fc80000011600 */
[----:B------:R-:W-:-:S04]  /*0be0*/  @P0 LEA.HI.SX32 R6, R0, R3, 0x1d ;  /* 0x0000000300060211 */ /* 0x000fc800078feaff */
[----:B------:R-:W-:-:S13]  /*0bf0*/  ISETP.GT.AND P0, PT, R6, R150, PT ;  /* 0x000000960600720c */ /* 0x000fda0003f04270 */
[----:B------:R-:W-:Y:S05]  /*0c00*/  @!P0 BRA `(.L_x_406) ;  /* 0x0000573000008947 */ /* 0x000fea0003800000 */
[----:B------:R-:W-:Y:S02]  /*0c10*/  ISETP.NE.U32.AND P0, PT, RZ, c[0x0][0x340], PT ;  /* 0x0000d000ff007a0c */ /* 0x000fe40003f05070 */
[----:B------:R-:W-:Y:S02]  /*0c20*/  SHF.R.S32.HI R20, RZ, 0x1f, R21 ;  /* 0x0000001fff147819 */ /* 0x000fe40000011415 */
[----:B------:R-:W-:Y:S01]  /*0c30*/  SHF.R.S32.HI R3, RZ, 0x1f, R13 ;  /* 0x0000001fff037819 */ /* 0x000fe2000001140d */
[----:B------:R-:W-:Y:S01]  /*0c40*/  UMOV UR6, 0x30 ;  /* 0x0000003000067882 */ /* 0x000fe20000000000 */
[----:B------:R-:W-:Y:S01]  /*0c50*/  ISETP.NE.AND.EX P2, PT, RZ, c[0x0][0x344], PT, P0 ;  /* 0x0000d100ff007a0c */ /* 0x000fe20003f45300 */
[----:B------:R-:W-:-:S12]  /*0c60*/  ULDC.64 UR4, c[0x0][0x238] ;  /* 0x00008e0000047ab9 */ /* 0x000fd80000000a00 */
[----:B------:R-:W-:-:S05]  /*0c70*/  @P2 IMAD.WIDE R4, R23, R14, c[0x0][0x340] ;  /* 0x0000d00017042625 */ /* 0x000fca00078e020e */
[----:B------:R1:W3:Y:S01]  /*0c80*/  @P2 LDG.E R18, [R4.64] ;  /* 0x0000000c04122981 */ /* 0x0002e2000c1e1900 */
[----:B------:R-:W-:Y:S01]  /*0c90*/  LEA.HI R16, R20, R21, RZ, 0x2 ;  /* 0x0000001514107211 */ /* 0x000fe200078f10ff */
[----:B------:R-:W-:Y:S01]  /*0ca0*/  UIMAD.WIDE.U32 UR10, UR6, UR4, URZ ;  /* 0x00000004060a72a5 */ /* 0x000fe2000f8e003f */
[----:B------:R-:W-:Y:S01]  /*0cb0*/  IADD3 R43, R6, -0x1, RZ ;  /* 0xffffffff062b7810 */ /* 0x000fe20007ffe0ff */
[----:B------:R-:W-:Y:S01]  /*0cc0*/  UIMAD UR7, UR6, UR5, URZ ;  /* 0x00000005060772a4 */ /* 0x000fe2000f8e023f */
[----:B------:R-:W-:Y:S01]  /*0cd0*/  LOP3.LUT R0, R16, 0x1ffffffc, RZ, 0xc0, !PT ;  /* 0x1ffffffc10007812 */ /* 0x000fe200078ec0ff */
[----:B------:R-:W-:Y:S01]  /*0ce0*/  USHF.L.U32 UR8, UR4, 0x5, URZ ;  /* 0x0000000504087899 */ /* 0x000fe2000800063f */
[----:B------:R-:W-:Y:S01]  /*0cf0*/  SHF.R.S32.HI R119, RZ, 0x2, R16 ;  /* 0x00000002ff777819 */ /* 0x000fe20000011410 */
[----:B------:R-:W-:Y:S01]  /*0d00*/  UIADD3 UR7, UR11, UR7, URZ ;  /* 0x000000070b077290 */ /* 0x000fe2000fffe03f */
[----:B------:R-:W-:Y:S01]  /*0d10*/  SHF.R.S32.HI R6, RZ, 0x1f, R43 ;  /* 0x0000001fff067819 */ /* 0x000fe2000001142b */
[----:B------:R-:W-:Y:S01]  /*0d20*/  IMAD.IADD R0, R21, 0x1, -R0 ;  /* 0x0000000115007824 */ /* 0x000fe200078e0a00 */
[C---:B------:R-:W-:Y:S01]  /*0d30*/  IADD3 R120, P0, R119.reuse, R13, RZ ;  /* 0x0000000d77787210 */ /* 0x040fe20007f1e0ff */
[----:B------:R-:W-:Y:S01]  /*0d40*/  UMOV UR9, 0x5 ;  /* 0x0000000500097882 */ /* 0x000fe20000000000 */
[----:B------:R-:W-:Y:S01]  /*0d50*/  SHF.R.S32.HI R12, RZ, 0x1f, R23 ;  /* 0x0000001fff0c7819 */ /* 0x000fe20000011417 */
[----:B--2---:R-:W-:Y:S01]  /*0d60*/  IMAD.SHL.U32 R8, R0, 0x8, RZ ;  /* 0x0000000800087824 */ /* 0x004fe200078e00ff */
[----:B------:R-:W-:Y:S01]  /*0d70*/  LEA.HI.X.SX32 R121, R119, R3, 0x1, P0 ;  /* 0x0000000377797211 */ /* 0x000fe200000f0eff */
[----:B------:R-:W-:Y:S01]  /*0d80*/  IMAD R3, R31, c[0x0][0x240], RZ ;  /* 0x000090001f037a24 */ /* 0x000fe200078e02ff */
[----:B------:R-:W-:Y:S01]  /*0d90*/  LEA.HI R7, R20, R21, RZ, 0x3 ;  /* 0x0000001514077211 */ /* 0x000fe200078f18ff */
[----:B------:R-:W-:Y:S01]  /*0da0*/  USHF.L.U64.HI UR9, UR4, UR9, UR5 ;  /* 0x0000000904097299 */ /* 0x000fe20008010205 */
[----:B------:R-:W-:Y:S01]  /*0db0*/  SHF.R.S32.HI R9, RZ, 0x1f, R8 ;  /* 0x0000001fff097819 */ /* 0x000fe20000011408 */
[----:B------:R-:W-:Y:S01]  /*0dc0*/  IMAD R0, R121, c[0x0][0x238], RZ ;  /* 0x00008e0079007a24 */ /* 0x000fe200078e02ff */
[----:B------:R-:W-:Y:S01]  /*0dd0*/  SEL R24, R12, RZ, !P4 ;  /* 0x000000ff0c187207 */ /* 0x000fe20006000000 */
[----:B------:R-:W-:Y:S01]  /*0de0*/  IMAD R3, R26, c[0x0][0x244], R3 ;  /* 0x000091001a037a24 */ /* 0x000fe200078e0203 */
[----:B------:R-:W-:Y:S01]  /*0df0*/  SHF.R.S32.HI R7, RZ, 0x3, R7 ;  /* 0x00000003ff077819 */ /* 0x000fe20000011407 */
[C---:B------:R-:W-:Y:S01]  /*0e00*/  IMAD R0, R120.reuse, c[0x0][0x23c], R0 ;  /* 0x00008f0078007a24 */ /* 0x040fe200078e0200 */
[----:B------:R-:W-:Y:S01]  /*0e10*/  SEL R114, R23, RZ, !P4 ;  /* 0x000000ff17727207 */ /* 0x000fe20006000000 */
[----:B-1----:R-:W-:Y:S01]  /*0e20*/  IMAD.WIDE.U32 R4, R120, c[0x0][0x238], R8 ;  /* 0x00008e0078047a25 */ /* 0x002fe200078e0008 */
[----:B------:R-:W-:Y:S01]  /*0e30*/  LEA.HI R13, R16, R119, RZ, 0x1 ;  /* 0x00000077100d7211 */ /* 0x000fe200078f08ff */
[----:B------:R-:W-:Y:S01]  /*0e40*/  ULDC.64 UR4, c[0x0][0x280] ;  /* 0x0000a00000047ab9 */ /* 0x000fe20000000a00 */
[----:B------:R-:W-:Y:S01]  /*0e50*/  ISETP.GE.AND P6, PT, R8, c[0x0][0x1d4], PT ;  /* 0x0000750008007a0c */ /* 0x000fe20003fc6270 */
[----:B------:R-:W-:Y:S01]  /*0e60*/  IMAD.IADD R5, R5, 0x1, R0 ;  /* 0x0000000105057824 */ /* 0x000fe200078e0200 */
[----:B------:R-:W-:Y:S01]  /*0e70*/  UIMAD.WIDE.U32 UR16, UR6, UR4, URZ ;  /* 0x00000004061072a5 */ /* 0x000fe2000f8e003f */
[----:B------:R-:W-:Y:S01]  /*0e80*/  IMAD R0, R43, UR7, RZ ;  /* 0x000000072b007c24 */ /* 0x000fe2000f8e02ff */
[----:B------:R-:W-:Y:S01]  /*0e90*/  UIMAD UR14, UR6, UR5, URZ ;  /* 0x00000005060e72a4 */ /* 0x000fe2000f8e023f */
[----:B------:R-:W-:Y:S01]  /*0ea0*/  IMAD.WIDE.U32 R4, R26, c[0x0][0x240], R4 ;  /* 0x000090001a047a25 */ /* 0x000fe200078e0004 */
[----:B------:R-:W-:Y:S01]  /*0eb0*/  P2R R100, PR, RZ, 0x40 ;  /* 0x00000040ff647803 */ /* 0x000fe20000000000 */
[----:B------:R-:W-:Y:S01]  /*0ec0*/  ULDC.64 UR4, c[0x0][0x290] ;  /* 0x0000a40000047ab9 */ /* 0x000fe20000000a00 */
[----:B------:R-:W-:Y:S01]  /*0ed0*/  IADD3 R113, -R119, 0x30, RZ ;  /* 0x0000003077717810 */ /* 0x000fe20007ffe1ff */
[----:B------:R-:W-:Y:S01]  /*0ee0*/  IMAD R14, R6, UR10, R0 ;  /* 0x0000000a060e7c24 */ /* 0x000fe2000f8e0200 */
[----:B------:R-:W-:Y:S01]  /*0ef0*/  LEA.HI R6, R20, R21, RZ, 0x5 ;  /* 0x0000001514067211 */ /* 0x000fe200078f28ff */
[----:B------:R-:W-:Y:S01]  /*0f00*/  IMAD R0, R43, -0x30, R2 ;  /* 0xffffffd02b007824 */ /* 0x000fe200078e0202 */
[----:B------:R-:W-:Y:S01]  /*0f10*/  UIMAD.WIDE.U32 UR18, UR6, UR4, URZ ;  /* 0x00000004061272a5 */ /* 0x000fe2000f8e003f */
[----:B------:R-:W-:Y:S01]  /*0f20*/  IMAD.IADD R5, R5, 0x1, R3 ;  /* 0x0000000105057824 */ /* 0x000fe200078e0203 */
[----:B------:R-:W-:Y:S01]  /*0f30*/  UIMAD UR5, UR6, UR5, URZ ;  /* 0x00000005060572a4 */ /* 0x000fe2000f8e023f */
[----:B------:R-:W-:Y:S01]  /*0f40*/  IMAD.SHL.U32 R6, R6, 0x8, RZ ;  /* 0x0000000806067824 */ /* 0x000fe200078e00ff */
[----:B------:R-:W-:Y:S01]  /*0f50*/  IMNMX R3, R0, 0x30, PT ;  /* 0x0000003000037817 */ /* 0x000fe20003800200 */
[----:B------:R-:W-:Y:S01]  /*0f60*/  IMAD R0, R24, c[0x0][0x248], RZ ;  /* 0x0000920018007a24 */ /* 0x000fe200078e02ff */
[----:B------:R-:W-:Y:S01]  /*0f70*/  UIADD3 UR14, UR17, UR14, URZ ;  /* 0x0000000e110e7290 */ /* 0x000fe2000fffe03f */
[----:B------:R-:W-:Y:S01]  /*0f80*/  IMAD.WIDE.U32 R126, R114, c[0x0][0x248], R4 ;  /* 0x00009200727e7a25 */ /* 0x000fe200078e0004 */
[----:B------:R-:W-:Y:S01]  /*0f90*/  LOP3.LUT R11, R6, 0xffffff00, RZ, 0xc0, !PT ;  /* 0xffffff00060b7812 */ /* 0x000fe200078ec0ff */
[----:B------:R-:W-:-:S02]  /*0fa0*/  UIADD3 UR5, UR19, UR5, URZ ;  /* 0x0000000513057290 */ /* 0x000fc4000fffe03f */
[----:B------:R-:W-:Y:S01]  /*0fb0*/  IMAD.IADD R10, R3, 0x1, -R119 ;  /* 0x00000001030a7824 */ /* 0x000fe200078e0a77 */
[----:B------:R-:W-:Y:S01]  /*0fc0*/  LOP3.LUT R3, R13, 0x7fffffe, RZ, 0xc0, !PT ;  /* 0x07fffffe0d037812 */ /* 0x000fe200078ec0ff */
[----:B------:R-:W-:Y:S01]  /*0fd0*/  IMAD.SHL.U32 R6, R7, 0x40, RZ ;  /* 0x0000004007067824 */ /* 0x000fe200078e00ff */
[----:B------:R-:W-:Y:S01]  /*0fe0*/  ULDC.U8 UR4, c[0x0][0x298] ;  /* 0x0000a60000047ab9 */ /* 0x000fe20000000000 */
[----:B------:R-:W-:Y:S01]  /*0ff0*/  IMAD R7, R114, c[0x0][0x24c], R0 ;  /* 0x0000930072077a24 */ /* 0x000fe200078e0200 */
[----:B------:R-:W-:Y:S01]  /*1000*/  ISETP.GE.AND P1, PT, R10, 0x1, PT ;  /* 0x000000010a00780c */ /* 0x000fe20003f26270 */
[----:B------:R-:W-:Y:S01]  /*1010*/  IMAD.IADD R4, R119, 0x1, -R3 ;  /* 0x0000000177047824 */ /* 0x000fe200078e0a03 */
[----:B------:R-:W-:Y:S01]  /*1020*/  LOP3.LUT R0, R6, 0xc0, RZ, 0xc0, !PT ;  /* 0x000000c006007812 */ /* 0x000fe200078ec0ff */
[----:B------:R-:W-:Y:S02]  /*1030*/  IMAD.IADD R123, R127, 0x1, R7 ;  /* 0x000000017f7b7824 */ /* 0x000fe400078e0207 */
[----:B------:R-:W-:Y:S01]  /*1040*/  IMAD.MOV.U32 R122, RZ, RZ, R126 ;  /* 0x000000ffff7a7224 */ /* 0x000fe200078e007e */
[----:B------:R-:W-:Y:S01]  /*1050*/  LOP3.LUT R5, R0, 0x18, R8, 0xf8, !PT ;  /* 0x0000001800057812 */ /* 0x000fe200078ef808 */
[----:B------:R-:W-:Y:S01]  /*1060*/  IMAD R11, R4, 0x20, R11 ;  /* 0x00000020040b7824 */ /* 0x000fe200078e020b */
[----:B------:R-:W-:Y:S01]  /*1070*/  SHF.R.U32.HI R3, RZ, 0x3, R0 ;  /* 0x00000003ff037819 */ /* 0x000fe20000011600 */
[----:B------:R-:W-:Y:S01]  /*1080*/  IMAD.WIDE.U32 R6, R43, UR10, R122 ;  /* 0x0000000a2b067c25 */ /* 0x000fe2000f8e007a */
[----:B------:R-:W-:-:S02]  /*1090*/  IADD3 R0, R8, 0x20, RZ ;  /* 0x0000002008007810 */ /* 0x000fc40007ffe0ff */
[----:B------:R-:W-:Y:S01]  /*10a0*/  LOP3.LUT R5, R5, R3, RZ, 0x3c, !PT ;  /* 0x0000000305057212 */ /* 0x000fe200078e3cff */
[----:B------:R-:W-:Y:S01]  /*10b0*/  IMAD.IADD R3, R7, 0x1, R14 ;  /* 0x0000000107037824 */ /* 0x000fe200078e020e */
[----:B------:R-:W-:Y:S01]  /*10c0*/  ISETP.GE.AND P5, PT, R0, c[0x0][0x1d4], PT ;  /* 0x0000750000007a0c */ /* 0x000fe20003fa6270 */
[----:B------:R-:W-:Y:S01]  /*10d0*/  IMAD.IADD R153, R17, 0x1, R15 ;  /* 0x0000000111997824 */ /* 0x000fe200078e020f */
[----:B------:R-:W-:Y:S01]  /*10e0*/  IADD3 R0, R8, 0x40, RZ ;  /* 0x0000004008007810 */ /* 0x000fe20007ffe0ff */
[----:B------:R-:W-:Y:S01]  /*10f0*/  IMAD.WIDE.U32 R162, R26, c[0x0][0x210], RZ ;  /* 0x000084001aa27a25 */ /* 0x000fe200078e00ff */
[----:B------:R-:W-:Y:S02]  /*1100*/  @P1 LEA R4, P0, R6, c[0x0][0x220], 0x1 ;  /* 0x0000880006041a11 */ /* 0x000fe400078008ff */
[----:B------:R-:W-:Y:S01]  /*1110*/  ISETP.GE.AND P3, PT, R0, c[0x0][0x1d4], PT ;  /* 0x0000750000007a0c */ /* 0x000fe20003f66270 */
[----:B------:R-:W-:Y:S01]  /*1120*/  IMAD.IADD R0, R11, 0x1, R5 ;  /* 0x000000010b007824 */ /* 0x000fe200078e0205 */
[----:B------:R-:W-:Y:S01]  /*1130*/  @P1 LEA.HI.X R5, R6, c[0x0][0x224], R3, 0x1, P0 ;  /* 0x0000890006051a11 */ /* 0x000fe200000f0c03 */
[----:B------:R-:W-:Y:S01]  /*1140*/  IMAD.WIDE.U32 R164, R26, c[0x0][0x1e8], RZ ;  /* 0x00007a001aa47a25 */ /* 0x000fe200078e00ff */
[----:B------:R-:W-:-:S02]  /*1150*/  ISETP.GT.AND P0, PT, R10, 0x20, PT ;  /* 0x000000200a00780c */ /* 0x000fc40003f04270 */
[-C--:B------:R-:W-:Y:S01]  /*1160*/  LEA.HI R10, R21, R21.reuse, RZ, 0x1 ;  /* 0x00000015150a7211 */ /* 0x080fe200078f08ff */
[----:B------:R-:W-:Y:S01]  /*1170*/  IMAD.SHL.U32 R89, R0, 0x2, RZ ;  /* 0x0000000200597824 */ /* 0x000fe200078e00ff */
[----:B------:R-:W-:Y:S01]  /*1180*/  SHF.R.S32.HI R11, RZ, 0x1f, R16 ;  /* 0x0000001fff0b7819 */ /* 0x000fe20000011410 */
[----:B------:R-:W-:Y:S01]  /*1190*/  IMAD.MOV.U32 R158, RZ, RZ, c[0x0][0x2b8] ;  /* 0x0000ae00ff9e7624 */ /* 0x000fe200078e00ff */
[----:B------:R-:W-:Y:S01]  /*11a0*/  SHF.R.S32.HI R35, RZ, 0x1, R10 ;  /* 0x00000001ff237819 */ /* 0x000fe2000001140a */
[----:B------:R-:W-:Y:S01]  /*11b0*/  IMAD.MOV.U32 R156, RZ, RZ, c[0x0][0x27c] ;  /* 0x00009f00ff9c7624 */ /* 0x000fe200078e00ff */
[----:B------:R-:W-:Y:S01]  /*11c0*/  @!PT LDS RZ, [RZ] ;  /* 0x00000000fffff984 */ /* 0x000fe20000000800 */
[----:B------:R-:W-:Y:S01]  /*11d0*/  @!PT LDS RZ, [RZ] ;  /* 0x00000000fffff984 */ /* 0x000fe20000000800 */
[----:B------:R-:W-:Y:S01]  /*11e0*/  @!PT LDS RZ, [RZ] ;  /* 0x00000000fffff984 */ /* 0x000fe20000000800 */
[----:B------:R1:W-:Y:S01]  /*11f0*/  @P1 LDGSTS.E.BYPASS.LTC128B.128 [R89+0x3c80], [R4.64], !P6 ;  /* 0x03c8000004591fae */ /* 0x0003e2000f101d4c */
[----:B------:R-:W-:Y:S01]  /*1200*/  LEA.HI R7, R20, R21, RZ, 0x4 ;  /* 0x0000001514077211 */ /* 0x000fe200078f20ff */
[----:B------:R-:W-:Y:S01]  /*1210*/  IMAD.MOV.U32 R77, RZ, RZ, c[0x0][0x27c] ;  /* 0x00009f00ff4d7624 */ /* 0x000fe200078e00ff */
[C---:B------:R-:W-:Y:S01]  /*1220*/  LEA.HI R0, R10.reuse, R35, RZ, 0x1 ;  /* 0x000000230a007211 */ /* 0x040fe200078f08ff */
[----:B------:R1:W-:Y:S01]  /*1230*/  @P1 LDGSTS.E.BYPASS.LTC128B.128 [R89+0x4880], [R4.64+0x40], !P5 ;  /* 0x0488004004591fae */ /* 0x0003e2000e901d4c */
[----:B------:R-:W-:Y:S01]  /*1240*/  LOP3.LUT R10, R10, 0xfffffffe, RZ, 0xc0, !PT ;  /* 0xfffffffe0a0a7812 */ /* 0x000fe200078ec0ff */
[----:B------:R-:W-:Y:S01]  /*1250*/  IMAD.SHL.U32 R7, R7, 0x10, RZ ;  /* 0x0000001007077824 */ /* 0x000fe200078e00ff */
[----:B------:R-:W-:Y:S01]  /*1260*/  LOP3.LUT R0, R0, 0x7fffffe, RZ, 0xc0, !PT ;  /* 0x07fffffe00007812 */ /* 0x000fe200078ec0ff */
[----:B------:R1:W-:Y:S01]  /*1270*/  @P1 LDGSTS.E.BYPASS.LTC128B.128 [R89+0x5480], [R4.64+0x80], !P3 ;  /* 0x0548008004591fae */ /* 0x0003e2000d901d4c */
[----:B------:R-:W-:Y:S01]  /*1280*/  @P0 IADD3 R6, P1, R6, UR8, RZ ;  /* 0x0000000806060c10 */ /* 0x000fe2000ff3e0ff */
[----:B------:R-:W-:Y:S01]  /*1290*/  IMAD.SHL.U32 R77, R77, 0x2, RZ ;  /* 0x000000024d4d7824 */ /* 0x000fe200078e00ff */
[----:B------:R-:W-:Y:S01]  /*12a0*/  LOP3.LUT R7, R7, 0xffffff00, RZ, 0xc0, !PT ;  /* 0xffffff0007077812 */ /* 0x000fe200078ec0ff */
[----:B------:R-:W-:Y:S01]  /*12b0*/  IMAD.IADD R0, R35, 0x1, -R0 ;  /* 0x0000000123007824 */ /* 0x000fe200078e0a00 */
[----:B------:R-:W-:-:S02]  /*12c0*/  SHF.R.S32.HI R20, RZ, 0x1f, R35 ;  /* 0x0000001fff147819 */ /* 0x000fc40000011423 */
[----:B------:R-:W-:Y:S01]  /*12d0*/  P2R R117, PR, RZ, 0x8 ;  /* 0x00000008ff757803 */ /* 0x000fe20000000000 */
[----:B------:R-:W-:Y:S01]  /*12e0*/  IMAD R7, R0, 0x20, R7 ;  /* 0x0000002000077824 */ /* 0x000fe200078e0207 */
[----:B------:R-:W-:Y:S01]  /*12f0*/  P2R R118, PR, RZ, 0x20 ;  /* 0x00000020ff767803 */ /* 0x000fe20000000000 */
[----:B------:R-:W-:Y:S01]  /*1300*/  IMAD R0, R20, c[0x0][0x280], RZ ;  /* 0x0000a00014007a24 */ /* 0x000fe200078e02ff */
[----:B------:R-:W-:Y:S01]  /*1310*/  ISETP.NE.AND P4, PT, R158, 0x1, PT ;  /* 0x000000019e00780c */ /* 0x000fe20003f85270 */
[----:B------:R-:W-:Y:S02]  /*1320*/  IMAD R20, R20, c[0x0][0x290], RZ ;  /* 0x0000a40014147a24 */ /* 0x000fe400078e02ff */
[C---:B------:R-:W-:Y:S02]  /*1330*/  IMAD R0, R35.reuse, c[0x0][0x284], R0 ;  /* 0x0000a10023007a24 */ /* 0x040fe400078e0200 */
[----:B------:R-:W-:Y:S01]  /*1340*/  IMAD R20, R35, c[0x0][0x294], R20 ;  /* 0x0000a50023147a24 */ /* 0x000fe200078e0214 */
[----:B-1----:R-:W-:Y:S01]  /*1350*/  @P0 IADD3.X R5, R3, UR9, RZ, P1, !PT ;  /* 0x0000000903050c10 */ /* 0x002fe20008ffe4ff */
[----:B------:R-:W-:Y:S01]  /*1360*/  IMAD.IADD R3, R21, 0x1, -R10 ;  /* 0x0000000115037824 */ /* 0x000fe200078e0a0a */
[----:B------:R-:W-:-:S03]  /*1370*/  @P0 LEA R4, P1, R6, c[0x0][0x220], 0x1 ;  /* 0x0000880006040a11 */ /* 0x000fc600078208ff */
[C---:B------:R-:W-:Y:S01]  /*1380*/  IMAD.SHL.U32 R36, R3.reuse, 0x4, RZ ;  /* 0x0000000403247824 */ /* 0x040fe200078e00ff */
[----:B------:R-:W-:Y:S01]  /*1390*/  @P0 LEA.HI.X R5, R6, c[0x0][0x224], R5, 0x1, P1 ;  /* 0x0000890006050a11 */ /* 0x000fe200008f0c05 */
[----:B------:R-:W-:Y:S01]  /*13a0*/  IMAD.SHL.U32 R28, R3, 0x8, RZ ;  /* 0x00000008031c7824 */ /* 0x000fe200078e00ff */
[----:B------:R-:W-:Y:S02]  /*13b0*/  LEA.HI R6, R11, R119, RZ, 0x2 ;  /* 0x000000770b067211 */ /* 0x000fe400078f10ff */
[----:B------:R-:W-:Y:S01]  /*13c0*/  SHF.R.S32.HI R37, RZ, 0x1f, R36 ;  /* 0x0000001fff257819 */ /* 0x000fe20000011424 */
[----:B------:R1:W-:Y:S01]  /*13d0*/  @P0 LDGSTS.E.BYPASS.LTC128B.128 [R89+0x4480], [R4.64], !P6 ;  /* 0x0448000004590fae */ /* 0x0003e2000f101d4c */
[----:B------:R-:W-:Y:S02]  /*13e0*/  LOP3.LUT R6, R6, 0xfffffffc, RZ, 0xc0, !PT ;  /* 0xfffffffc06067812 */ /* 0x000fe400078ec0ff */
[----:B------:R-:W-:Y:S01]  /*13f0*/  SHF.R.S32.HI R29, RZ, 0x1f, R28 ;  /* 0x0000001fff1d7819 */ /* 0x000fe2000001141c */
[----:B------:R-:W-:Y:S01]  /*1400*/  IMAD.WIDE.U32 R16, R35, c[0x0][0x280], R36 ;  /* 0x0000a00023107a25 */ /* 0x000fe200078e0024 */
[----:B------:R1:W-:Y:S01]  /*1410*/  @P0 LDGSTS.E.BYPASS.LTC128B.128 [R89+0x5080], [R4.64+0x40], !P5 ;  /* 0x0508004004590fae */ /* 0x0003e2000e901d4c */
[----:B------:R-:W-:-:S02]  /*1420*/  IADD3 R39, R36, 0x10, RZ ;  /* 0x0000001024277810 */ /* 0x000fc40007ffe0ff */
[----:B------:R-:W-:Y:S01]  /*1430*/  IMAD.IADD R6, R119, 0x1, -R6 ;  /* 0x0000000177067824 */ /* 0x000fe200078e0a06 */
[----:B------:R1:W-:Y:S01]  /*1440*/  @P0 LDGSTS.E.BYPASS.LTC128B.128 [R89+0x5c80], [R4.64+0x80], !P3 ;  /* 0x05c8008004590fae */ /* 0x0003e2000d901d4c */
[C---:B------:R-:W-:Y:S01]  /*1450*/  IMAD.WIDE.U32 R14, R35.reuse, c[0x0][0x290], R36 ;  /* 0x0000a400230e7a25 */ /* 0x040fe200078e0024 */
[----:B------:R-:W-:Y:S02]  /*1460*/  IADD3 R38, R36, 0x20, RZ ;  /* 0x0000002024267810 */ /* 0x000fe40007ffe0ff */
[C---:B------:R-:W-:Y:S01]  /*1470*/  LOP3.LUT P1, RZ, R6.reuse, 0x2, RZ, 0xc0, !PT ;  /* 0x0000000206ff7812 */ /* 0x040fe2000782c0ff */
[----:B------:R-:W-:Y:S01]  /*1480*/  IMAD.SHL.U32 R6, R6, 0x40, RZ ;  /* 0x0000004006067824 */ /* 0x000fe200078e00ff */
[----:B------:R-:W-:Y:S01]  /*1490*/  IADD3 R103, R28, 0x30, RZ ;  /* 0x000000301c677810 */ /* 0x000fe20007ffe0ff */
[----:B------:R-:W-:Y:S01]  /*14a0*/  IMAD.IADD R27, R36, 0x1, R39 ;  /* 0x00000001241b7824 */ /* 0x000fe200078e0227 */
[----:B------:R-:W0:Y:S01]  /*14b0*/  LDGDEPBAR ;  /* 0x00000000000079af */ /* 0x000e220000000000 */
[----:B------:R-:W-:Y:S01]  /*14c0*/  IMAD.WIDE.U32 R10, R35, c[0x0][0x290], R28 ;  /* 0x0000a400230a7a25 */ /* 0x000fe200078e001c */
[----:B------:R-:W-:-:S02]  /*14d0*/  LOP3.LUT R106, R6, 0xc0, RZ, 0xc0, !PT ;  /* 0x000000c0066a7812 */ /* 0x000fc400078ec0ff */
[----:B------:R-:W-:Y:S01]  /*14e0*/  IADD3 R102, R28, 0x40, RZ ;  /* 0x000000401c667810 */ /* 0x000fe20007ffe0ff */
[----:B------:R-:W-:Y:S01]  /*14f0*/  IMAD R6, R31, c[0x0][0x260], RZ ;  /* 0x000098001f067a24 */ /* 0x000fe200078e02ff */
[----:B------:R-:W-:Y:S01]  /*1500*/  SHF.R.U32.HI R107, RZ, 0x3, R106 ;  /* 0x00000003ff6b7819 */ /* 0x000fe2000001166a */
[----:B------:R-:W-:Y:S01]  /*1510*/  IMAD.IADD R30, R36, 0x1, R38 ;  /* 0x00000001241e7824 */ /* 0x000fe200078e0226 */
[----:B------:R-:W-:Y:S01]  /*1520*/  IADD3 R101, R28, 0x50, RZ ;  /* 0x000000501c657810 */ /* 0x000fe20007ffe0ff */
[----:B------:R-:W-:Y:S01]  /*1530*/  IMAD R6, R26, c[0x0][0x264], R6 ;  /* 0x000099001a067a24 */ /* 0x000fe200078e0206 */
[----:B------:R-:W-:Y:S01]  /*1540*/  IADD3 R42, R36, 0x28, RZ ;  /* 0x00000028242a7810 */ /* 0x000fe20007ffe0ff */
[----:B------:R-:W-:Y:S01]  /*1550*/  IMAD.IADD R21, R20, 0x1, R11 ;  /* 0x0000000114157824 */ /* 0x000fe200078e020b */
[----:B------:R-:W-:Y:S01]  /*1560*/  BAR.SYNC.DEFER_BLOCKING 0x0 ;  /* 0x0000000000007b1d */ /* 0x000fe20000010000 */
[----:B------:R-:W-:Y:S01]  /*1570*/  ISETP.GE.AND P3, PT, R30, c[0x0][0x27c], PT ;  /* 0x00009f001e007a0c */ /* 0x000fe20003f66270 */
[----:B------:R-:W-:Y:S01]  /*1580*/  IMAD.MOV.U32 R22, RZ, RZ, R16 ;  /* 0x000000ffff167224 */ /* 0x000fe200078e0010 */
[C---:B------:R-:W-:Y:S01]  /*1590*/  IADD3 R41, R36.reuse, 0x8, RZ ;  /* 0x0000000824297810 */ /* 0x040fe20007ffe0ff */
[----:B------:R-:W-:Y:S01]  /*15a0*/  IMAD.MOV.U32 R16, RZ, RZ, R14 ;  /* 0x000000ffff107224 */ /* 0x000fe200078e000e */
[----:B------:R-:W-:-:S02]  /*15b0*/  IADD3 R40, R36, 0x18, RZ ;  /* 0x0000001824287810 */ /* 0x000fc40007ffe0ff */
[----:B------:R-:W-:Y:S02]  /*15c0*/  ISETP.GE.AND P0, PT, R156, 0x1, PT ;  /* 0x000000019c00780c */ /* 0x000fe40003f06270 */
[----:B---3--:R-:W-:Y:S01]  /*15d0*/  @P2 SHF.R.S32.HI R19, RZ, 0x1f, R18 ;  /* 0x0000001fff132819 */ /* 0x008fe20000011412 */
[----:B------:R-:W-:Y:S02]  /*15e0*/  @!P2 IMAD.MOV.U32 R19, RZ, RZ, R12 ;  /* 0x000000ffff13a224 */ /* 0x000fe400078e000c */
[----:B------:R-:W-:-:S04]  /*15f0*/  IMAD.WIDE.U32 R12, R35, c[0x0][0x280], R28 ;  /* 0x0000a000230c7a25 */ /* 0x000fc800078e001c */
[----:B------:R-:W-:Y:S01]  /*1600*/  @!P2 IMAD.MOV.U32 R18, RZ, RZ, R23 ;  /* 0x000000ffff12a224 */ /* 0x000fe200078e0017 */
[----:B------:R-:W-:Y:S01]  /*1610*/  ISETP.GE.AND P2, PT, R28, c[0x0][0x27c], PT ;  /* 0x00009f001c007a0c */ /* 0x000fe20003f46270 */
[----:B------:R-:W-:Y:S02]  /*1620*/  IMAD.IADD R23, R17, 0x1, R0 ;  /* 0x0000000111177824 */ /* 0x000fe400078e0200 */
[----:B------:R-:W-:Y:S02]  /*1630*/  IMAD.IADD R17, R15, 0x1, R20 ;  /* 0x000000010f117824 */ /* 0x000fe400078e0214 */
[----:B------:R-:W-:Y:S01]  /*1640*/  IMAD.IADD R15, R0, 0x1, R13 ;  /* 0x00000001000f7824 */ /* 0x000fe200078e020d */
[----:B------:R-:W-:Y:S01]  /*1650*/  LOP3.LUT R0, R106, 0x8, R28, 0xf8, !PT ;  /* 0x000000086a007812 */ /* 0x000fe200078ef81c */
[----:B------:R-:W-:Y:S02]  /*1660*/  IMAD.MOV.U32 R20, RZ, RZ, R10 ;  /* 0x000000ffff147224 */ /* 0x000fe400078e000a */
[----:B------:R-:W-:Y:S01]  /*1670*/  IMAD.MOV.U32 R14, RZ, RZ, R12 ;  /* 0x000000ffff0e7224 */ /* 0x000fe200078e000c */
[----:B-1----:R-:W-:Y:S01]  /*1680*/  LOP3.LUT R4, R0, R107, RZ, 0x3c, !PT ;  /* 0x0000006b00047212 */ /* 0x002fe200078e3cff */
[----:B------:R-:W-:Y:S01]  /*1690*/  IMAD.WIDE.U32 R134, R18, c[0x0][0x2b0], RZ ;  /* 0x0000ac0012867a25 */ /* 0x000fe200078e00ff */
[----:B------:R-:W-:-:S03]  /*16a0*/  SEL R0, RZ, c[0x0][0x27c], !P2 ;  /* 0x00009f00ff007a07 */ /* 0x000fc60005000000 */
[----:B------:R-:W-:Y:S02]  /*16b0*/  IMAD.IADD R90, R7, 0x1, R4 ;  /* 0x00000001075a7824 */ /* 0x000fe400078e0204 */
[----:B------:R-:W-:Y:S02]  /*16c0*/  IMAD.IADD R0, R28, 0x1, R0 ;  /* 0x000000011c007824 */ /* 0x000fe400078e0200 */
[----:B------:R-:W-:Y:S01]  /*16d0*/  IMAD.WIDE.U32 R4, R26, c[0x0][0x260], R8 ;  /* 0x000098001a047a25 */ /* 0x000fe200078e0008 */
[----:B------:R-:W-:Y:S02]  /*16e0*/  LEA R90, R90, 0x1880, 0x1 ;  /* 0x000018805a5a7811 */ /* 0x000fe400078e08ff */
[----:B------:R-:W-:Y:S01]  /*16f0*/  SHF.R.S32.HI R8, RZ, 0x1f, R0 ;  /* 0x0000001fff087819 */ /* 0x000fe20000011400 */
[----:B------:R-:W-:Y:S01]  /*1700*/  IMAD.IADD R5, R5, 0x1, R6 ;  /* 0x0000000105057824 */ /* 0x000fe200078e0206 */
[C---:B------:R-:W-:Y:S01]  /*1710*/  IADD3 R91, R90.reuse, 0x20, RZ ;  /* 0x000000205a5b7810 */ /* 0x040fe20007ffe0ff */
[----:B-----5:R-:W-:Y:S01]  /*1720*/  IMAD.WIDE.U32 R132, R159, c[0x0][0x280], R22 ;  /* 0x0000a0009f847a25 */ /* 0x020fe200078e0016 */
[----:B------:R-:W-:-:S02]  /*1730*/  @P1 IADD3 R91, R90, -0x20, RZ ;  /* 0xffffffe05a5b1810 */ /* 0x000fc40007ffe0ff */
[----:B------:R-:W-:Y:S01]  /*1740*/  ISETP.GE.AND P1, PT, R27, c[0x0][0x27c], PT ;  /* 0x00009f001b007a0c */ /* 0x000fe20003f26270 */
[C---:B------:R-:W-:Y:S01]  /*1750*/  IMAD.WIDE.U32 R130, R159.reuse, c[0x0][0x290], R16 ;  /* 0x0000a4009f827a25 */ /* 0x040fe200078e0010 */
[CC--:B------:R-:W-:Y:S02]  /*1760*/  LEA.HI R6, R8.reuse, R0.reuse, RZ, 0x3 ;  /* 0x0000000008067211 */ /* 0x0c0fe400078f18ff */
[----:B------:R-:W-:Y:S01]  /*1770*/  LEA.HI R10, R8, R0, RZ, 0x5 ;  /* 0x00000000080a7211 */ /* 0x000fe200078f28ff */
[----:B------:R-:W-:Y:S01]  /*1780*/  IMAD R0, R24, c[0x0][0x268], RZ ;  /* 0x00009a0018007a24 */ /* 0x000fe200078e02ff */
[----:B------:R-:W-:Y:S01]  /*1790*/  SEL R8, RZ, c[0x0][0x27c], !P1 ;  /* 0x00009f00ff087a07 */ /* 0x000fe20004800000 */
[----:B------:R-:W-:Y:S01]  /*17a0*/  IMAD.WIDE.U32 R128, R159, c[0x0][0x280], R14 ;  /* 0x0000a0009f807a25 */ /* 0x000fe200078e000e */
[----:B------:R-:W-:Y:S02]  /*17b0*/  SEL R9, RZ, c[0x0][0x27c], !P3 ;  /* 0x00009f00ff097a07 */ /* 0x000fe40005800000 */
[----:B------:R-:W-:Y:S01]  /*17c0*/  SHF.R.S32.HI R10, RZ, 0x5, R10 ;  /* 0x00000005ff0a7819 */ /* 0x000fe2000001140a */
[----:B------:R-:W-:Y:S01]  /*17d0*/  IMAD.IADD R8, R8, 0x1, R27 ;  /* 0x0000000108087824 */ /* 0x000fe200078e021b */
[----:B------:R-:W-:Y:S01]  /*17e0*/  LOP3.LUT R11, R106, 0x18, R6, 0xf8, !PT ;  /* 0x000000186a0b7812 */ /* 0x000fe200078ef806 */
[----:B------:R-:W-:Y:S01]  /*17f0*/  IMAD R116, R114, c[0x0][0x26c], R0 ;  /* 0x00009b0072747a24 */ /* 0x000fe200078e0200 */
[----:B------:R-:W-:Y:S01]  /*1800*/  SHF.R.S32.HI R75, RZ, 0x3, R6 ;  /* 0x00000003ff4b7819 */ /* 0x000fe20000011406 */
[----:B------:R-:W-:Y:S01]  /*1810*/  IMAD.IADD R0, R9, 0x1, R30 ;  /* 0x0000000109007824 */ /* 0x000fe200078e021e */
[----:B------:R-:W-:Y:S01]  /*1820*/  LOP3.LUT R6, R6, 0xfffffff8, RZ, 0xc0, !PT ;  /* 0xfffffff806067812 */ /* 0x000fe200078ec0ff */
[----:B------:R-:W-:Y:S01]  /*1830*/  IMAD.WIDE.U32 R114, R114, c[0x0][0x268], R4 ;  /* 0x00009a0072727a25 */ /* 0x000fe200078e0004 */
[----:B------:R-:W-:-:S02]  /*1840*/  SHF.R.S32.HI R4, RZ, 0x1f, R8 ;  /* 0x0000001fff047819 */ /* 0x000fc40000011408 */
[----:B------:R-:W-:Y:S01]  /*1850*/  SHF.R.S32.HI R9, RZ, 0x1f, R0 ;  /* 0x0000001fff097819 */ /* 0x000fe20000011400 */
[----:B------:R-:W-:Y:S01]  /*1860*/  IMAD R10, R10, 0x600, R7 ;  /* 0x000006000a0a7824 */ /* 0x000fe200078e0207 */
[-C--:B------:R-:W-:Y:S01]  /*1870*/  LEA.HI R5, R4, R8.reuse, RZ, 0x3 ;  /* 0x0000000804057211 */ /* 0x080fe200078f18ff */
[----:B------:R-:W-:Y:S01]  /*1880*/  IMAD.SHL.U32 R143, R6, 0x2, RZ ;  /* 0x00000002068f7824 */ /* 0x000fe200078e00ff */
[----:B------:R-:W-:Y:S01]  /*1890*/  LEA.HI R12, R4, R8, RZ, 0x5 ;  /* 0x00000008040c7211 */ /* 0x000fe200078f28ff */
[----:B------:R-:W-:Y:S01]  /*18a0*/  IMAD.WIDE.U32 R124, R159, c[0x0][0x290], R20 ;  /* 0x0000a4009f7c7a25 */ /* 0x000fe200078e0014 */
[----:B------:R-:W-:Y:S02]  /*18b0*/  LOP3.LUT R8, R11, R107, RZ, 0x3c, !PT ;  /* 0x0000006b0b087212 */ /* 0x000fe400078e3cff */
[-C--:B------:R-:W-:Y:S01]  /*18c0*/  LEA.HI R4, R9, R0.reuse, RZ, 0x3 ;  /* 0x0000000009047211 */ /* 0x080fe200078f18ff */
[----:B------:R-:W-:Y:S01]  /*18d0*/  IMAD.IADD R116, R115, 0x1, R116 ;  /* 0x0000000173747824 */ /* 0x000fe200078e0274 */
[----:B------:R-:W-:Y:S01]  /*18e0*/  LEA.HI R0, R9, R0, RZ, 0x5 ;  /* 0x0000000009007211 */ /* 0x000fe200078f28ff */
[----:B------:R-:W-:Y:S01]  /*18f0*/  IMAD.IADD R25, R10, 0x1, R8 ;  /* 0x000000010a197824 */ /* 0x000fe200078e0208 */
[----:B------:R-:W-:-:S02]  /*1900*/  SHF.R.S32.HI R9, RZ, 0x5, R12 ;  /* 0x00000005ff097819 */ /* 0x000fc4000001140c */
[----:B------:R-:W-:Y:S01]  /*1910*/  SHF.R.S32.HI R0, RZ, 0x5, R0 ;  /* 0x00000005ff007819 */ /* 0x000fe20000011400 */
[----:B------:R-:W-:Y:S01]  /*1920*/  IMAD.SHL.U32 R142, R25, 0x2, RZ ;  /* 0x00000002198e7824 */ /* 0x000fe200078e00ff */
[C---:B------:R-:W-:Y:S01]  /*1930*/  LOP3.LUT R8, R106.reuse, 0x18, R5, 0xf8, !PT ;  /* 0x000000186a087812 */ /* 0x040fe200078ef805 */
[--C-:B------:R-:W-:Y:S01]  /*1940*/  IMAD R11, R9, 0x600, R7.reuse ;  /* 0x00000600090b7824 */ /* 0x100fe200078e0207 */
[----:B------:R-:W-:Y:S02]  /*1950*/  LOP3.LUT R10, R106, 0x18, R4, 0xf8, !PT ;  /* 0x000000186a0a7812 */ /* 0x000fe400078ef804 */
[-C--:B------:R-:W-:Y:S01]  /*1960*/  LOP3.LUT R9, R8, R107.reuse, RZ, 0x3c, !PT ;  /* 0x0000006b08097212 */ /* 0x080fe200078e3cff */
[----:B------:R-:W-:Y:S01]  /*1970*/  IMAD R8, R0, 0x600, R7 ;  /* 0x0000060000087824 */ /* 0x000fe200078e0207 */
[----:B------:R-:W-:Y:S01]  /*1980*/  LOP3.LUT R0, R10, R107, RZ, 0x3c, !PT ;  /* 0x0000006b0a007212 */ /* 0x000fe200078e3cff */
[----:B------:R-:W-:Y:S01]  /*1990*/  IMAD R10, R31, c[0x0][0x1e8], RZ ;  /* 0x00007a001f0a7a24 */ /* 0x000fe200078e02ff */
[----:B------:R-:W-:Y:S01]  /*19a0*/  SHF.R.S32.HI R12, RZ, 0x1f, R102 ;  /* 0x0000001fff0c7819 */ /* 0x000fe20000011466 */
[----:B------:R-:W-:Y:S01]  /*19b0*/  IMAD.IADD R24, R11, 0x1, R9 ;  /* 0x000000010b187824 */ /* 0x000fe200078e0209 */
[----:B------:R-:W-:Y:S01]  /*19c0*/  SHF.R.S32.HI R74, RZ, 0x3, R5 ;  /* 0x00000003ff4a7819 */ /* 0x000fe20000011405 */
[----:B------:R-:W-:Y:S01]  /*19d0*/  IMAD.IADD R13, R8, 0x1, R0 ;  /* 0x00000001080d7824 */ /* 0x000fe200078e0200 */
[----:B------:R-:W-:Y:S01]  /*19e0*/  SHF.R.S32.HI R0, RZ, 0x1f, R159 ;  /* 0x0000001fff007819 */ /* 0x000fe2000001149f */
[----:B------:R-:W-:Y:S01]  /*19f0*/  IMAD R11, R31, c[0x0][0x210], RZ ;  /* 0x000084001f0b7a24 */ /* 0x000fe200078e02ff */
[----:B------:R-:W-:Y:S01]  /*1a00*/  LEA.HI R12, R12, R102, RZ, 0x3 ;  /* 0x000000660c0c7211 */ /* 0x000fe200078f18ff */
[----:B------:R-:W-:Y:S01]  /*1a10*/  IMAD R10, R26, c[0x0][0x1ec], R10 ;  /* 0x00007b001a0a7a24 */ /* 0x000fe200078e020a */
[----:B------:R-:W-:Y:S01]  /*1a20*/  SHF.R.S32.HI R73, RZ, 0x3, R4 ;  /* 0x00000003ff497819 */ /* 0x000fe20000011404 */
[----:B------:R-:W-:Y:S01]  /*1a30*/  IMAD R9, R0, c[0x0][0x280], RZ ;  /* 0x0000a00000097a24 */ /* 0x000fe200078e02ff */
[----:B------:R-:W-:Y:S01]  /*1a40*/  LOP3.LUT R98, R12, 0xfffffff8, RZ, 0xc0, !PT ;  /* 0xfffffff80c627812 */ /* 0x000fe200078ec0ff */
[----:B------:R-:W-:-:S02]  /*1a50*/  IMAD R8, R0, c[0x0][0x290], RZ ;  /* 0x0000a40000087a24 */ /* 0x000fc400078e02ff */
[----:B------:R-:W-:Y:S01]  /*1a60*/  IMAD R0, R26, c[0x0][0x214], R11 ;  /* 0x000085001a007a24 */ /* 0x000fe200078e020b */
[----:B------:R-:W-:Y:S01]  /*1a70*/  SHF.R.S32.HI R11, RZ, 0x1f, R101 ;  /* 0x0000001fff0b7819 */ /* 0x000fe20000011465 */
[----:B------:R-:W-:Y:S01]  /*1a80*/  IMAD.IADD R152, R165, 0x1, R10 ;  /* 0x00000001a5987824 */ /* 0x000fe200078e020a */
[----:B------:R-:W-:Y:S01]  /*1a90*/  SHF.R.S32.HI R10, RZ, 0x1f, R27 ;  /* 0x0000001fff0a7819 */ /* 0x000fe2000001141b */
[----:B------:R-:W-:Y:S01]  /*1aa0*/  IMAD.IADD R151, R163, 0x1, R0 ;  /* 0x00000001a3977824 */ /* 0x000fe200078e0200 */
[----:B------:R-:W-:Y:S01]  /*1ab0*/  LEA.HI R11, R11, R101, RZ, 0x3 ;  /* 0x000000650b0b7211 */ /* 0x000fe200078f18ff */
[----:B------:R-:W-:Y:S01]  /*1ac0*/  IMAD R0, R3, 0x40, R35 ;  /* 0x0000004003007824 */ /* 0x000fe200078e0223 */
[----:B------:R-:W-:Y:S01]  /*1ad0*/  SHF.R.S32.HI R3, RZ, 0x1f, R103 ;  /* 0x0000001fff037819 */ /* 0x000fe20000011467 */
[C---:B------:R-:W-:Y:S01]  /*1ae0*/  IMAD R9, R159.reuse, c[0x0][0x284], R9 ;  /* 0x0000a1009f097a24 */ /* 0x040fe200078e0209 */
[----:B------:R-:W-:Y:S01]  /*1af0*/  LEA.HI R10, R10, R27, RZ, 0x3 ;  /* 0x0000001b0a0a7211 */ /* 0x000fe200078f18ff */
[----:B------:R-:W-:Y:S01]  /*1b00*/  IMAD R8, R159, c[0x0][0x294], R8 ;  /* 0x0000a5009f087a24 */ /* 0x000fe200078e0208 */
[----:B------:R-:W-:Y:S01]  /*1b10*/  LEA.HI R99, R3, R103, RZ, 0x3 ;  /* 0x0000006703637211 */ /* 0x000fe200078f18ff */
[----:B------:R-:W-:Y:S01]  /*1b20*/  IMAD.IADD R149, R133, 0x1, R9 ;  /* 0x0000000185957824 */ /* 0x000fe200078e0209 */
[----:B------:R-:W-:Y:S01]  /*1b30*/  SHF.R.S32.HI R3, RZ, 0x1f, R30 ;  /* 0x0000001fff037819 */ /* 0x000fe2000001141e */
[----:B------:R-:W-:Y:S01]  /*1b40*/  IMAD.IADD R146, R9, 0x1, R129 ;  /* 0x0000000109927824 */ /* 0x000fe200078e0281 */
[----:B------:R-:W-:Y:S01]  /*1b50*/  LOP3.LUT R99, R99, 0xfffffff8, RZ, 0xc0, !PT ;  /* 0xfffffff863637812 */ /* 0x000fe200078ec0ff */
[----:B------:R-:W-:Y:S01]  /*1b60*/  IMAD.IADD R147, R131, 0x1, R8 ;  /* 0x0000000183937824 */ /* 0x000fe200078e0208 */
[----:B------:R-:W-:Y:S01]  /*1b70*/  LEA.HI R95, R3, R30, RZ, 0x3 ;  /* 0x0000001e035f7211 */ /* 0x000fe200078f18ff */
[----:B------:R-:W-:Y:S01]  /*1b80*/  IMAD R3, R19, c[0x0][0x2b0], RZ ;  /* 0x0000ac0013037a24 */ /* 0x000fe200078e02ff */
[----:B------:R-:W-:Y:S01]  /*1b90*/  LOP3.LUT R97, R11, 0xfffffff8, RZ, 0xc0, !PT ;  /* 0xfffffff80b617812 */ /* 0x000fe200078ec0ff */
[----:B------:R-:W-:Y:S01]  /*1ba0*/  IMAD.IADD R145, R8, 0x1, R125 ;  /* 0x0000000108917824 */ /* 0x000fe200078e027d */
[----:B------:R-:W-:Y:S01]  /*1bb0*/  LOP3.LUT R96, R10, 0xfffffff8, RZ, 0xc0, !PT ;  /* 0xfffffff80a607812 */ /* 0x000fe200078ec0ff */
[----:B------:R-:W-:Y:S01]  /*1bc0*/  IMAD R3, R18, c[0x0][0x2b4], R3 ;  /* 0x0000ad0012037a24 */ /* 0x000fe200078e0203 */
        /* <DEDUP_REMOVED lines=9> */
[----:B------:R-:W-:Y:S02]  /*1c60*/  LOP3.LUT R3, R4, 0xfffffff8, RZ, 0xc0, !PT ;  /* 0xfffffff804037812 */ /* 0x000fe400078ec0ff */
[----:B------:R-:W-:Y:S01]  /*1c70*/  SHF.R.S32.HI R5, RZ, 0x1f, R6 ;  /* 0x0000001fff057819 */ /* 0x000fe20000011406 */
[----:B------:R-:W-:Y:S01]  /*1c80*/  IMAD.SHL.U32 R140, R6, 0x2, RZ ;  /* 0x00000002068c7824 */ /* 0x000fe200078e00ff */
[----:B------:R-:W-:Y:S01]  /*1c90*/  SHF.R.S32.HI R4, RZ, 0x1f, R3 ;  /* 0x0000001fff047819 */ /* 0x000fe20000011403 */
[----:B------:R-:W-:Y:S01]  /*1ca0*/  IMAD.SHL.U32 R138, R3, 0x2, RZ ;  /* 0x00000002038a7824 */ /* 0x000fe200078e00ff */
[----:B------:R-:W-:-:S02]  /*1cb0*/  SHF.R.S32.HI R110, RZ, 0x1f, R97 ;  /* 0x0000001fff6e7819 */ /* 0x000fc40000011461 */
[----:B------:R-:W-:Y:S02]  /*1cc0*/  SHF.R.S32.HI R109, RZ, 0x1f, R96 ;  /* 0x0000001fff6d7819 */ /* 0x000fe40000011460 */
[----:B------:R-:W-:Y:S02]  /*1cd0*/  SHF.R.S32.HI R108, RZ, 0x1f, R95 ;  /* 0x0000001fff6c7819 */ /* 0x000fe4000001145f */
[----:B------:R-:W-:Y:S02]  /*1ce0*/  SHF.L.U64.HI R141, R6, 0x1, R5 ;  /* 0x00000001068d7819 */ /* 0x000fe40000010205 */
[----:B------:R-:W-:Y:S02]  /*1cf0*/  SHF.L.U64.HI R139, R3, 0x1, R4 ;  /* 0x00000001038b7819 */ /* 0x000fe40000010204 */
.L_x_432:
[----:B------:R-:W-:Y:S01]  /*1d00*/  IMAD R3, R43, 0x30, R0 ;  /* 0x000000302b037824 */ /* 0x000fe200078e0200 */
[----:B------:R-:W-:Y:S01]  /*1d10*/  ISETP.NE.AND P4, PT, R158, 0x1, PT ;  /* 0x000000019e00780c */ /* 0x000fe20003f85270 */
[----:B------:R-:W-:Y:S01]  /*1d20*/  IMAD.MOV.U32 R93, RZ, RZ, RZ ;  /* 0x000000ffff5d7224 */ /* 0x000fe200078e00ff */
[----:B------:R-:W-:Y:S04]  /*1d30*/  DEPBAR.LE SB0, 0x0 ;  /* 0x000080000000791a */ /* 0x000fe80000000000 */
[----:B-1-3--:R-:W-:Y:S01]  /*1d40*/  IMAD.IADD R4, R153, 0x1, R3 ;  /* 0x0000000199047824 */ /* 0x00afe200078e0203 */
[----:B------:R-:W-:Y:S01]  /*1d50*/  ISETP.GE.AND P0, PT, R3, R2, PT ;  /* 0x000000020300720c */ /* 0x000fe20003f06270 */
[----:B------:R-:W-:Y:S01]  /*1d60*/  BSSY B1, `(.L_x_407) ;  /* 0x00003d6000017945 */ /* 0x000fe20003800000 */
[----:B------:R-:W-:Y:S01]  /*1d70*/  ISETP.GE.AND P5, PT, R156, 0x1, PT ;  /* 0x000000019c00780c */ /* 0x000fe20003fa6270 */
[--C-:B------:R-:W-:Y:S01]  /*1d80*/  IMAD.MOV.U32 R3, RZ, RZ, R4.reuse ;  /* 0x000000ffff037224 */ /* 0x100fe200078e0004 */
[----:B------:R-:W-:Y:S02]  /*1d90*/  ISETP.GT.OR P0, PT, R0, 0x2f, P0 ;  /* 0x0000002f0000780c */ /* 0x000fe40000704670 */
[----:B------:R-:W-:Y:S05]  /*1da0*/  @P4 IMAD.HI.U32 R5, R4, c[0x0][0x2bc], RZ ;  /* 0x0000af0004054a27 */ /* 0x000fea00078e00ff */
[----:B------:R-:W-:Y:S06]  /*1db0*/  @P4 SHF.R.U32.HI R3, RZ, c[0x0][0x2c0], R5 ;  /* 0x0000b000ff034a19 */ /* 0x000fec0000011605 */
[C---:B------:R-:W-:Y:S04]  /*1dc0*/  @!P0 IADD3 R5, P4, R3.reuse, R134, RZ ;  /* 0x0000008603058210 */ /* 0x040fe80007f9e0ff */
[----:B------:R-:W-:Y:S01]  /*1dd0*/  @!P0 LEA.HI.X.SX32 R6, R3, R148, 0x1, P4 ;  /* 0x0000009403068211 */ /* 0x000fe200020f0eff */
[----:B------:R-:W-:Y:S01]  /*1de0*/  IMAD.MOV R3, RZ, RZ, -R3 ;  /* 0x000000ffff037224 */ /* 0x000fe200078e0a03 */
[----:B------:R-:W-:Y:S03]  /*1df0*/  @!P0 LEA R8, P4, R5, c[0x0][0x2a0], 0x2 ;  /* 0x0000a80005088a11 */ /* 0x000fe600078810ff */
        /* <DEDUP_REMOVED lines=18> */
[C---:B------:R-:W-:Y:S01]  /*1f20*/  IMAD R6, R43.reuse, UR14, RZ ;  /* 0x0000000e2b067c24 */ /* 0x040fe2000f8e02ff */
[----:B------:R-:W-:Y:S01]  /*1f30*/  ISETP.NE.AND P0, PT, RZ, UR4, PT ;  /* 0x00000004ff007c0c */ /* 0x000fe2000bf05270 */
[C---:B------:R-:W-:Y:S01]  /*1f40*/  IMAD R5, R43.reuse, UR5, RZ ;  /* 0x000000052b057c24 */ /* 0x040fe2000f8e02ff */
[----:B------:R-:W-:Y:S01]  /*1f50*/  SHF.R.S32.HI R4, RZ, 0x1f, R43 ;  /* 0x0000001fff047819 */ /* 0x000fe2000001142b */
[C---:B------:R-:W-:Y:S02]  /*1f60*/  IMAD R3, R43.reuse, -0x30, R2 ;  /* 0xffffffd02b037824 */ /* 0x040fe400078e0202 */
[----:B------:R-:W-:Y:S03]  /*1f70*/  IMAD.WIDE.U32 R24, R43, UR16, RZ ;  /* 0x000000102b187c25 */ /* 0x000fe6000f8e00ff */
[----:B------:R-:W-:Y:S01]  /*1f80*/  IMNMX R92, R3, 0x30, PT ;  /* 0x00000030035c7817 */ /* 0x000fe20003800200 */
[C---:B------:R-:W-:Y:S02]  /*1f90*/  IMAD R6, R4.reuse, UR16, R6 ;  /* 0x0000001004067c24 */ /* 0x040fe4000f8e0206 */
[----:B------:R-:W-:Y:S02]  /*1fa0*/  IMAD R5, R4, UR18, R5 ;  /* 0x0000001204057c24 */ /* 0x000fe4000f8e0205 */
[----:B------:R-:W-:Y:S01]  /*1fb0*/  IMAD.WIDE.U32 R32, R43, UR18, RZ ;  /* 0x000000122b207c25 */ /* 0x000fe2000f8e00ff */
        /* <DEDUP_REMOVED lines=62> */
.L_x_411:
[----:B------:R-:W-:Y:S05]  /*23a0*/  BSYNC B0 ;  /* 0x0000000000007941 */ /* 0x000fea0003800000 */
.L_x_410:
        /* <DEDUP_REMOVED lines=11> */
[----:B--2---:R-:W-:Y:S01]  /*2460*/  PRMT R31, R3, 0x5410, R6 ;  /* 0x00005410031f7816 */ /* 0x004fe20000000006 */
        /* <DEDUP_REMOVED lines=58> */
[----:B------:R-:W-:Y:S01]  /*2810*/  @!P0 FMUL.FTZ R4, R4, R6 ;  /* 0x0000000604048220 */ /* 0x000fe20000410000 */
        /* <DEDUP_REMOVED lines=23> */
.L_x_414:
[----:B------:R-:W-:Y:S05]  /*2990*/  BSYNC B0 ;  /* 0x0000000000007941 */ /* 0x000fea0003800000 */
.L_x_413:
        /* <DEDUP_REMOVED lines=10> */
[----:B------:R-:W-:Y:S02]  /*2a40*/  @!P0 SHF.R.U64 R3, R12, 0x10, R13 ;  /* 0x000000100c038819 */ /* 0x000fe4000000120d */
[----:B------:R-:W-:Y:S02]  /*2a50*/  @!P0 PRMT R6, R58, 0x5410, R6 ;  /* 0x000054103a068816 */ /* 0x000fe40000000006 */
[----:B------:R-:W-:Y:S02]  /*2a60*/  @!P0 PRMT R3, R24, 0x5432, R3 ;  /* 0x0000543218038816 */ /* 0x000fe40000000003 */
[----:B------:R-:W-:Y:S01]  /*2a70*/  @!P0 SHF.R.U32.HI R12, RZ, 0x10, R13 ;  /* 0x00000010ff0c8819 */ /* 0x000fe2000001160d */
[----:B------:R-:W-:Y:S01]  /*2a80*/  @!P0 IMAD.U32 R18, R6, 0x10000, RZ ;  /* 0x0001000006128824 */ /* 0x000fe200078e00ff */
[----:B------:R-:W-:Y:S01]  /*2a90*/  @!P0 SHF.R.U32.HI R34, RZ, 0x10, R49 ;  /* 0x00000010ff228819 */ /* 0x000fe20000011631 */
[C---:B------:R-:W-:Y:S01]  /*2aa0*/  @!P0 IMAD.U32 R13, R3.reuse, 0x10000, RZ ;  /* 0x00010000030d8824 */ /* 0x040fe200078e00ff */
        /* <DEDUP_REMOVED lines=13> */
[-C--:B------:R-:W-:Y:S01]  /*2b80*/  @!P0 FMUL.FTZ R4, R5, R6.reuse ;  /* 0x0000000605048220 */ /* 0x080fe20000410000 */
        /* <DEDUP_REMOVED lines=13> */
[-C--:B------:R-:W-:Y:S02]  /*2c60*/  @!P0 FMUL.FTZ R6, R6, R12.reuse ;  /* 0x0000000c06068220 */ /* 0x080fe40000410000 */
        /* <DEDUP_REMOVED lines=13> */
.L_x_416:
[----:B------:R-:W-:Y:S05]  /*2d40*/  BSYNC B0 ;  /* 0x0000000000007941 */ /* 0x000fea0003800000 */
.L_x_415:
        /* <DEDUP_REMOVED lines=14> */
[C---:B------:R-:W-:Y:S01]  /*2e30*/  @!P0 IMAD.U32 R13, R18.reuse, 0x10000, RZ ;  /* 0x00010000120d8824 */ /* 0x040fe200078e00ff */
[----:B------:R-:W-:Y:S01]  /*2e40*/  @!P0 SHF.R.U32.HI R24, RZ, 0x10, R51 ;  /* 0x00000010ff188819 */ /* 0x000fe20000011633 */
[C---:B------:R-:W-:Y:S01]  /*2e50*/  @!P0 IMAD.U32 R12, R3.reuse, 0x10000, RZ ;  /* 0x00010000030c8824 */ /* 0x040fe200078e00ff */
[----:B------:R-:W-:Y:S02]  /*2e60*/  @!P0 LOP3.LUT R18, R18, 0xffff0000, RZ, 0xc0, !PT ;  /* 0xffff000012128812 */ /* 0x000fe400078ec0ff */
[----:B------:R-:W-:Y:S02]  /*2e70*/  @!P0 LOP3.LUT R6, R3, 0xffff0000, RZ, 0xc0, !PT ;  /* 0xffff000003068812 */ /* 0x000fe400078ec0ff */
[----:B------:R-:W-:Y:S02]  /*2e80*/  @!P0 PRMT R14, R25, 0x5410, R14 ;  /* 0x00005410190e8816 */ /* 0x000fe4000000000e */
[----:B------:R-:W-:Y:S01]  /*2e90*/  @!P0 PRMT R24, R59, 0x5432, R24 ;  /* 0x000054323b188816 */ /* 0x000fe20000000018 */
[C---:B-1----:R-:W-:Y:S01]  /*2ea0*/  @!P0 IMAD.U32 R15, R8.reuse, 0x10000, RZ ;  /* 0x00010000080f8824 */ /* 0x042fe200078e00ff */
[----:B------:R-:W-:Y:S02]  /*2eb0*/  @!P0 LOP3.LUT R4, R8, 0xffff0000, RZ, 0xc0, !PT ;  /* 0xffff000008048812 */ /* 0x000fe400078ec0ff */
[C---:B------:R-:W-:Y:S02]  /*2ec0*/  @!P0 LOP3.LUT R5, R9.reuse, 0xffff0000, RZ, 0xc0, !PT ;  /* 0xffff000009058812 */ /* 0x040fe400078ec0ff */
[----:B------:R-:W-:Y:S01]  /*2ed0*/  @!P0 SHF.L.U32 R19, R9, 0x10, RZ ;  /* 0x0000001009138819 */ /* 0x000fe200000006ff */
[C---:B------:R-:W-:Y:S02]  /*2ee0*/  @!P0 FMUL.FTZ R25, R4.reuse, R13 ;  /* 0x0000000d04198220 */ /* 0x040fe40000410000 */
[----:B------:R-:W-:Y:S02]  /*2ef0*/  @!P0 FMUL.FTZ R3, R4, R12 ;  /* 0x0000000c04038220 */ /* 0x000fe40000410000 */
        /* <DEDUP_REMOVED lines=31> */
.L_x_418:
[----:B------:R-:W-:Y:S05]  /*30f0*/  BSYNC B0 ;  /* 0x0000000000007941 */ /* 0x000fea0003800000 */
.L_x_417:
        /* <DEDUP_REMOVED lines=58> */
.L_x_420:
[----:B------:R-:W-:Y:S05]  /*34a0*/  BSYNC B0 ;  /* 0x0000000000007941 */ /* 0x000fea0003800000 */
.L_x_419:
        /* <DEDUP_REMOVED lines=58> */
.L_x_422:
[----:B------:R-:W-:Y:S05]  /*3850*/  BSYNC B0 ;  /* 0x0000000000007941 */ /* 0x000fea0003800000 */
.L_x_421:
        /* <DEDUP_REMOVED lines=58> */
.L_x_409:
        /* <DEDUP_REMOVED lines=31> */
[----:B------:R-:W-:Y:S01]  /*3df0*/  LEA.HI.X R13, R3, c[0x0][0x274], R4, 0x1, P0 ;  /* 0x00009d00030d7a11 */ /* 0x000fe200000f0c04 */
[----:B------:R-:W-:Y:S01]  /*3e00*/  CS2R R68, SRZ ;  /* 0x0000000000447805 */ /* 0x000fe2000001ff00 */
[C---:B------:R-:W-:Y:S04]  /*3e10*/  LEA R4, P0, R5.reuse, c[0x0][0x288], 0x1 ;  /* 0x0000a20005047a11 */ /* 0x040fe800078008ff */
[----:B------:R-:W-:Y:S02]  /*3e20*/  LEA.HI.X R5, R5, c[0x0][0x28c], R6, 0x1, P0 ;  /* 0x0000a30005057a11 */ /* 0x000fe400000f0c06 */
[----:B------:R-:W-:Y:S11]  /*3e30*/  ISETP.GE.AND P0, PT, R28, c[0x0][0x27c], PT ;  /* 0x00009f001c007a0c */ /* 0x000ff60003f06270 */
[----:B------:R-:W-:Y:S02]  /*3e40*/  @!UPT UIADD3 URZ, URZ, URZ, URZ ;  /* 0x0000003f3f3ff290 */ /* 0x000fe4000fffe03f */
        /* <DEDUP_REMOVED lines=10> */
.L_x_424:
[----:B------:R-:W-:Y:S05]  /*3ef0*/  BSYNC B0 ;  /* 0x0000000000007941 */ /* 0x000fea0003800000 */
.L_x_423:
[----:B------:R2:W3:Y:S04]  /*3f00*/  SHFL.IDX PT, R79, R26, RZ, 0x1e1f ;  /* 0x001e1fff1a4f7589 */ /* 0x0004e800000e0000 */
[----:B------:R2:W4:Y:S01]  /*3f10*/  SHFL.IDX PT, R78, R31, RZ, 0x1e1f ;  /* 0x001e1fff1f4e7589 */ /* 0x00052200000e0000 */
[----:B------:R-:W-:-:S05]  /*3f20*/  @P4 BRA `(.L_x_412) ;  /* 0x00001b9000004947 */ /* 0x000fca0003800000 */
[----:B------:R-:W-:Y:S01]  /*3f30*/  ISETP.GE.AND P0, PT, R28, c[0x0][0x1d4], PT ;  /* 0x000075001c007a0c */ /* 0x000fe20003f06270 */
[----:B-----5:R-:W-:Y:S01]  /*3f40*/  IMAD.MOV.U32 R6, RZ, RZ, R22 ;  /* 0x000000ffff067224 */ /* 0x020fe200078e0016 */
[----:B------:R-:W-:Y:S01]  /*3f50*/  IADD3 R76, -R77, c[0x0][0x1d4], RZ ;  /* 0x000075004d4c7a10 */ /* 0x000fe20007ffe1ff */
[----:B-1----:R-:W-:Y:S01]  /*3f60*/  IMAD.MOV.U32 R5, RZ, RZ, R23 ;  /* 0x000000ffff057224 */ /* 0x002fe200078e0017 */
        /* <DEDUP_REMOVED lines=24> */
[----:B------:R-:W-:Y:S01]  /*40f0*/  SEL R3, R77, R76, !P2 ;  /* 0x0000004c4d037207 */ /* 0x000fe20005000000 */
[----:B------:R-:W1:Y:S01]  /*4100*/  LDS.128 R60, [R142+0x3c80] ;  /* 0x003c80008e3c7984 */ /* 0x000e620000000c00 */
[----:B------:R-:W-:Y:S01]  /*4110*/  ISETP.GE.AND P0, PT, R28, c[0x0][0x27c], PT ;  /* 0x00009f001c007a0c */ /* 0x000fe20003f06270 */
[----:B------:R-:W-:Y:S01]  /*4120*/  IMAD.MOV.U32 R25, RZ, RZ, R8 ;  /* 0x000000ffff197224 */ /* 0x000fe200078e0008 */
[----:B------:R-:W-:Y:S01]  /*4130*/  SHF.R.S32.HI R4, RZ, 0x1f, R3 ;  /* 0x0000001fff047819 */ /* 0x000fe20000011403 */
[----:B------:R-:W-:Y:S01]  /*4140*/  IMAD.MOV.U32 R5, RZ, RZ, R10 ;  /* 0x000000ffff057224 */ /* 0x000fe200078e000a */
[----:B------:R-:W-:Y:S01]  /*4150*/  MOV R50, R44 ;  /* 0x0000002c00327202 */ /* 0x000fe20000000f00 */
[----:B------:R-:W-:Y:S01]  /*4160*/  IMAD.MOV.U32 R24, RZ, RZ, R9 ;  /* 0x000000ffff187224 */ /* 0x000fe200078e0009 */
[----:B------:R-:W-:Y:S01]  /*4170*/  LEA.HI R3, R4, R3, RZ, 0x4 ;  /* 0x0000000304037211 */ /* 0x000fe200078f20ff */
[----:B------:R-:W-:Y:S02]  /*4180*/  IMAD.MOV.U32 R48, RZ, RZ, R47 ;  /* 0x000000ffff307224 */ /* 0x000fe400078e002f */
[--C-:B------:R-:W-:Y:S01]  /*4190*/  IMAD.MOV.U32 R52, RZ, RZ, R45.reuse ;  /* 0x000000ffff347224 */ /* 0x100fe200078e002d */
[----:B------:R-:W-:Y:S03]  /*41a0*/  LEA.HI.SX32 R3, R3, R75, 0x1c ;  /* 0x0000004b03037211 */ /* 0x000fe600078fe2ff */
[----:B------:R-:W-:Y:S02]  /*41b0*/  @!P0 SHF.R.U64 R51, R44, 0x10, R45 ;  /* 0x000000102c338819 */ /* 0x000fe4000000122d */
[----:B------:R-:W-:Y:S01]  /*41c0*/  IMAD.SHL.U32 R80, R3, 0x8, RZ ;  /* 0x0000000803507824 */ /* 0x000fe200078e00ff */
[----:B------:R-:W-:Y:S02]  /*41d0*/  SHF.R.S32.HI R4, RZ, 0x1f, R3 ;  /* 0x0000001fff047819 */ /* 0x000fe40000011403 */
[----:B------:R-:W-:Y:S02]  /*41e0*/  @!P0 SHF.R.U64 R26, R8, 0x10, R9 ;  /* 0x00000010081a8819 */ /* 0x000fe40000001209 */
[----:B------:R-:W-:Y:S02]  /*41f0*/  LEA.HI R4, R4, R3, RZ, 0x2 ;  /* 0x0000000304047211 */ /* 0x000fe400078f10ff */
[----:B------:R-:W-:Y:S02]  /*4200*/  @!P0 PRMT R50, R50, 0x5410, R51 ;  /* 0x0000541032328816 */ /* 0x000fe40000000033 */
[----:B------:R-:W-:Y:S02]  /*4210*/  SHF.R.S32.HI R3, RZ, 0x2, R4 ;  /* 0x00000002ff037819 */ /* 0x000fe40000011404 */
[----:B------:R-:W-:Y:S02]  /*4220*/  LOP3.LUT R4, R106, 0x18, R80, 0xf8, !PT ;  /* 0x000000186a047812 */ /* 0x000fe400078ef850 */
[----:B------:R-:W-:Y:S01]  /*4230*/  @!P0 SHF.R.U64 R8, R10, 0x10, R11 ;  /* 0x000000100a088819 */ /* 0x000fe2000000120b */
[----:B------:R-:W-:Y:S01]  /*4240*/  IMAD R3, R3, 0x600, R7 ;  /* 0x0000060003037824 */ /* 0x000fe200078e0207 */
[----:B------:R-:W-:Y:S02]  /*4250*/  LOP3.LUT R4, R4, R107, RZ, 0x3c, !PT ;  /* 0x0000006b04047212 */ /* 0x000fe400078e3cff */
[----:B------:R-:W-:Y:S02]  /*4260*/  @!P0 SHF.R.U32.HI R6, RZ, 0x10, R9 ;  /* 0x00000010ff068819 */ /* 0x000fe40000011609 */
[----:B------:R-:W-:Y:S01]  /*4270*/  @!P0 SHF.R.U32.HI R44, RZ, 0x10, R47 ;  /* 0x00000010ff2c8819 */ /* 0x000fe2000001162f */
[----:B------:R-:W-:Y:S01]  /*4280*/  IMAD.IADD R3, R3, 0x1, R4 ;  /* 0x0000000103037824 */ /* 0x000fe200078e0204 */
[----:B------:R-:W-:Y:S01]  /*4290*/  @!P0 PRMT R9, R25, 0x5410, R26 ;  /* 0x0000541019098816 */ /* 0x000fe2000000001a */
[----:B------:R-:W-:Y:S01]  /*42a0*/  IMAD.MOV.U32 R4, RZ, RZ, R11 ;  /* 0x000000ffff047224 */ /* 0x000fe200078e000b */
[----:B------:R-:W-:Y:S01]  /*42b0*/  @!P0 LOP3.LUT R26, R50, 0xffff0000, RZ, 0xc0, !PT ;  /* 0xffff0000321a8812 */ /* 0x000fe200078ec0ff */
[----:B------:R-:W-:Y:S01]  /*42c0*/  IMAD.SHL.U32 R3, R3, 0x2, RZ ;  /* 0x0000000203037824 */ /* 0x000fe200078e00ff */
[----:B------:R-:W-:Y:S01]  /*42d0*/  @!P0 SHF.R.U32.HI R49, RZ, 0x10, R45 ;  /* 0x00000010ff318819 */ /* 0x000fe2000001162d */
[----:B-1----:R-:W-:Y:S01]  /*42e0*/  @!P0 IMAD.U32 R54, R63, 0x10000, RZ ;  /* 0x000100003f368824 */ /* 0x002fe200078e00ff */
[----:B------:R-:W-:Y:S02]  /*42f0*/  @!P0 PRMT R10, R24, 0x5410, R6 ;  /* 0x00005410180a8816 */ /* 0x000fe40000000006 */
[----:B------:R1:W2:Y:S01]  /*4300*/  LDS.128 R12, [R3+0x3c80] ;  /* 0x003c8000030c7984 */ /* 0x0002a20000000c00 */
[----:B------:R-:W-:Y:S02]  /*4310*/  @!P0 PRMT R55, R48, 0x5410, R44 ;  /* 0x0000541030378816 */ /* 0x000fe4000000002c */
[----:B------:R-:W-:Y:S02]  /*4320*/  @!P0 LOP3.LUT R6, R9, 0xffff0000, RZ, 0xc0, !PT ;  /* 0xffff000009068812 */ /* 0x000fe400078ec0ff */
[----:B------:R-:W-:Y:S02]  /*4330*/  @!P0 LOP3.LUT R44, R60, 0xffff0000, RZ, 0xc0, !PT ;  /* 0xffff00003c2c8812 */ /* 0x000fe400078ec0ff */
[----:B------:R-:W-:Y:S02]  /*4340*/  @!P0 PRMT R49, R52, 0x5410, R49 ;  /* 0x0000541034318816 */ /* 0x000fe40000000031 */
[----:B------:R-:W-:Y:S02]  /*4350*/  @!P0 SHF.L.U32 R24, R60, 0x10, RZ ;  /* 0x000000103c188819 */ /* 0x000fe400000006ff */
[----:B------:R-:W-:Y:S02]  /*4360*/  @!P0 LOP3.LUT R48, R61, 0xffff0000, RZ, 0xc0, !PT ;  /* 0xffff00003d308812 */ /* 0x000fe400078ec0ff */
[----:B------:R-:W-:Y:S02]  /*4370*/  @!P0 LOP3.LUT R52, R62, 0xffff0000, RZ, 0xc0, !PT ;  /* 0xffff00003e348812 */ /* 0x000fe400078ec0ff */
[----:B------:R-:W-:Y:S02]  /*4380*/  @!P0 LOP3.LUT R56, R63, 0xffff0000, RZ, 0xc0, !PT ;  /* 0xffff00003f388812 */ /* 0x000fe400078ec0ff */
[----:B------:R-:W-:Y:S02]  /*4390*/  MOV R45, R46 ;  /* 0x0000002e002d7202 */ /* 0x000fe40000000f00 */
[----:B------:R-:W-:Y:S02]  /*43a0*/  @!P0 SHF.R.U64 R46, R46, 0x10, R47 ;  /* 0x000000102e2e8819 */ /* 0x000fe4000000122f */
[----:B------:R-:W-:Y:S02]  /*43b0*/  @!P0 LOP3.LUT R47, R49, 0xffff0000, RZ, 0xc0, !PT ;  /* 0xffff0000312f8812 */ /* 0x000fe400078ec0ff */
[----:B-1----:R-:W-:Y:S02]  /*43c0*/  @!P0 SHF.R.U32.HI R3, RZ, 0x10, R11 ;  /* 0x00000010ff038819 */ /* 0x002fe4000001160b */
[----:B------:R-:W-:Y:S01]  /*43d0*/  @!P0 PRMT R11, R5, 0x5410, R8 ;  /* 0x00005410050b8816 */ /* 0x000fe20000000008 */
[----:B------:R-:W-:Y:S01]  /*43e0*/  @!P0 IMAD.U32 R8, R50, 0x10000, RZ ;  /* 0x0001000032088824 */ /* 0x000fe200078e00ff */
[----:B------:R-:W-:Y:S01]  /*43f0*/  @!P0 PRMT R25, R4, 0x5410, R3 ;  /* 0x0000541004198816 */ /* 0x000fe20000000003 */
[----:B------:R-:W-:Y:S01]  /*4400*/  @!P0 IMAD.U32 R5, R9, 0x10000, RZ ;  /* 0x0001000009058824 */ /* 0x000fe200078e00ff */
[----:B------:R-:W-:Y:S02]  /*4410*/  @!P0 PRMT R51, R45, 0x5410, R46 ;  /* 0x000054102d338816 */ /* 0x000fe4000000002e */
[----:B------:R-:W-:Y:S02]  /*4420*/  @!P0 SHF.L.U32 R46, R61, 0x10, RZ ;  /* 0x000000103d2e8819 */ /* 0x000fe400000006ff */
[----:B------:R-:W-:Y:S01]  /*4430*/  @!P0 SHF.L.U32 R50, R62, 0x10, RZ ;  /* 0x000000103e328819 */ /* 0x000fe200000006ff */
[C---:B--2---:R-:W-:Y:S01]  /*4440*/  @!P0 IMAD.U32 R3, R12.reuse, 0x10000, RZ ;  /* 0x000100000c038824 */ /* 0x044fe200078e00ff */
[----:B------:R-:W-:Y:S03]  /*4450*/  @!P0 LOP3.LUT R4, R12, 0xffff0000, RZ, 0xc0, !PT ;  /* 0xffff00000c048812 */ /* 0x000fe600078ec0ff */
[----:B------:R-:W-:Y:S02]  /*4460*/  @!P0 FMUL.FTZ R9, R3, R8 ;  /* 0x0000000803098220 */ /* 0x000fe40000410000 */
[C---:B------:R-:W-:Y:S02]  /*4470*/  @!P0 FMUL.FTZ R45, R4.reuse, R26 ;  /* 0x0000001a042d8220 */ /* 0x040fe40000410000 */
[-C--:B------:R-:W-:Y:S02]  /*4480*/  @!P0 FMUL.FTZ R4, R4, R6.reuse ;  /* 0x0000000604048220 */ /* 0x080fe40000410000 */
[----:B------:R-:W-:Y:S01]  /*4490*/  @!P0 FFMA.FTZ R87, R44, R6, -R45 ;  /* 0x000000062c578223 */ /* 0x000fe2000001082d */
[----:B------:R-:W-:Y:S01]  /*44a0*/  @!P0 LOP3.LUT R6, R13, 0xffff0000, RZ, 0xc0, !PT ;  /* 0xffff00000d068812 */ /* 0x000fe200078ec0ff */
[-C--:B------:R-:W-:Y:S02]  /*44b0*/  @!P0 FMUL.FTZ R3, R3, R5.reuse ;  /* 0x0000000503038220 */ /* 0x080fe40000410000 */
[----:B------:R-:W-:Y:S01]  /*44c0*/  @!P0 FFMA.FTZ R88, R24, R5, -R9 ;  /* 0x0000000518588223 */ /* 0x000fe20000010809 */
[----:B------:R-:W-:Y:S01]  /*44d0*/  @!P0 LOP3.LUT R9, R10, 0xffff0000, RZ, 0xc0, !PT ;  /* 0xffff00000a098812 */ /* 0x000fe200078ec0ff */
[----:B------:R-:W-:Y:S02]  /*44e0*/  @!P0 IMAD.U32 R45, R49, 0x10000, RZ ;  /* 0x00010000312d8824 */ /* 0x000fe400078e00ff */
[----:B------:R-:W-:Y:S02]  /*44f0*/  @!P0 IMAD.U32 R5, R13, 0x10000, RZ ;  /* 0x000100000d058824 */ /* 0x000fe400078e00ff */
[----:B------:R-:W-:Y:S02]  /*4500*/  @!P0 FFMA.FTZ R3, R8, R24, R3 ;  /* 0x0000001808038223 */ /* 0x000fe40000010003 */
[----:B------:R-:W-:Y:S02]  /*4510*/  @!P0 IMAD.U32 R8, R10, 0x10000, RZ ;  /* 0x000100000a088824 */ /* 0x000fe400078e00ff */
[C---:B------:R-:W-:Y:S02]  /*4520*/  @!P0 FMUL.FTZ R10, R5.reuse, R45 ;  /* 0x0000002d050a8220 */ /* 0x040fe40000410000 */
[----:B------:R-:W-:Y:S02]  /*4530*/  @!P0 FMUL.FTZ R24, R6, R47 ;  /* 0x0000002f06188220 */ /* 0x000fe40000410000 */
[-C--:B------:R-:W-:Y:S02]  /*4540*/  @!P0 FMUL.FTZ R5, R5, R8.reuse ;  /* 0x0000000805058220 */ /* 0x080fe40000410000 */
[----:B------:R-:W-:Y:S01]  /*4550*/  @!P0 FFMA.FTZ R86, R46, R8, -R10 ;  /* 0x000000082e568223 */ /* 0x000fe2000001080a */
[C---:B------:R-:W-:Y:S01]  /*4560*/  @!P0 SHF.L.U32 R10, R11.reuse, 0x10, RZ ;  /* 0x000000100b0a8819 */ /* 0x040fe200000006ff */
[-C--:B------:R-:W-:Y:S01]  /*4570*/  @!P0 FMUL.FTZ R6, R6, R9.reuse ;  /* 0x0000000906068220 */ /* 0x080fe20000410000 */
[----:B------:R-:W-:Y:S01]  /*4580*/  @!P0 LOP3.LUT R11, R11, 0xffff0000, RZ, 0xc0, !PT ;  /* 0xffff00000b0b8812 */ /* 0x000fe200078ec0ff */
[----:B------:R-:W-:Y:S01]  /*4590*/  @!P0 FFMA.FTZ R85, R48, R9, -R24 ;  /* 0x0000000930558223 */ /* 0x000fe20000010818 */
[C---:B------:R-:W-:Y:S01]  /*45a0*/  @!P0 LOP3.LUT R9, R14.reuse, 0xffff0000, RZ, 0xc0, !PT ;  /* 0xffff00000e098812 */ /* 0x040fe200078ec0ff */
[C---:B------:R-:W-:Y:S01]  /*45b0*/  @!P0 IMAD.U32 R49, R51.reuse, 0x10000, RZ ;  /* 0x0001000033318824 */ /* 0x040fe200078e00ff */
[----:B------:R-:W-:Y:S01]  /*45c0*/  @!P0 LOP3.LUT R51, R51, 0xffff0000, RZ, 0xc0, !PT ;  /* 0xffff000033338812 */ /* 0x000fe200078ec0ff */
[----:B------:R-:W-:Y:S02]  /*45d0*/  @!P0 IMAD.U32 R8, R14, 0x10000, RZ ;  /* 0x000100000e088824 */ /* 0x000fe400078e00ff */
[----:B------:R-:W-:Y:S01]  /*45e0*/  @!P0 FFMA.FTZ R4, R26, R44, R4 ;  /* 0x0000002c1a048223 */ /* 0x000fe20000010004 */
[----:B------:R-:W-:Y:S01]  /*45f0*/  @!P0 F2FP.BF16.PACK_AB R26, R87, R88 ;  /* 0x00000058571a823e */ /* 0x000fe200000010ff */
[----:B------:R-:W-:Y:S01]  /*4600*/  @!P0 FMUL.FTZ R24, R8, R49 ;  /* 0x0000003108188220 */ /* 0x000fe20000410000 */
[----:B------:R-:W-:Y:S01]  /*4610*/  @!P0 F2FP.BF16.PACK_AB R44, R85, R86 ;  /* 0x00000056552c823e */ /* 0x000fe200000010ff */
[----:B------:R-:W-:Y:S01]  /*4620*/  @!P0 FMUL.FTZ R53, R9, R51 ;  /* 0x0000003309358220 */ /* 0x000fe20000410000 */
[----:B------:R-:W-:Y:S01]  /*4630*/  @!P0 F2FP.BF16.PACK_AB R3, R4, R3 ;  /* 0x000000030403823e */ /* 0x000fe200000010ff */
[----:B------:R-:W-:Y:S01]  /*4640*/  @!P0 FMUL.FTZ R8, R8, R10 ;  /* 0x0000000a08088220 */ /* 0x000fe20000410000 */
[----:B------:R-:W-:Y:S01]  /*4650*/  @!P0 MOV R61, R44 ;  /* 0x0000002c003d8202 */ /* 0x000fe20000000f00 */
[----:B------:R-:W-:Y:S01]  /*4660*/  @!P0 FFMA.FTZ R84, R50, R10, -R24 ;  /* 0x0000000a32548223 */ /* 0x000fe20000010818 */
[----:B------:R-:W-:Y:S01]  /*4670*/  @!P0 SHF.L.U32 R10, R15, 0x10, RZ ;  /* 0x000000100f0a8819 */ /* 0x000fe200000006ff */
[----:B------:R-:W-:Y:S01]  /*4680*/  @!P0 FMUL.FTZ R9, R9, R11 ;  /* 0x0000000b09098220 */ /* 0x000fe20000410000 */
[----:B------:R-:W-:Y:S01]  /*4690*/  @!P0 MOV R12, R3 ;  /* 0x00000003000c8202 */ /* 0x000fe20000000f00 */
[----:B------:R-:W-:Y:S01]  /*46a0*/  @!P0 FFMA.FTZ R83, R52, R11, -R53 ;  /* 0x0000000b34538223 */ /* 0x000fe20000010835 */
[----:B------:R-:W-:Y:S01]  /*46b0*/  @!P0 LOP3.LUT R11, R15, 0xffff0000, RZ, 0xc0, !PT ;  /* 0xffff00000f0b8812 */ /* 0x000fe200078ec0ff */
[C---:B------:R-:W-:Y:S01]  /*46c0*/  @!P0 IMAD.U32 R53, R55.reuse, 0x10000, RZ ;  /* 0x0001000037358824 */ /* 0x040fe200078e00ff */
[----:B------:R-:W-:Y:S01]  /*46d0*/  @!P0 LOP3.LUT R55, R55, 0xffff0000, RZ, 0xc0, !PT ;  /* 0xffff000037378812 */ /* 0x000fe200078ec0ff */
[C---:B------:R-:W-:Y:S01]  /*46e0*/  @!P0 IMAD.U32 R24, R25.reuse, 0x10000, RZ ;  /* 0x0001000019188824 */ /* 0x040fe200078e00ff */
[----:B------:R-:W-:Y:S01]  /*46f0*/  @!P0 LOP3.LUT R25, R25, 0xffff0000, RZ, 0xc0, !PT ;  /* 0xffff000019198812 */ /* 0x000fe200078ec0ff */
[----:B------:R-:W-:Y:S02]  /*4700*/  @!P0 FFMA.FTZ R5, R45, R46, R5 ;  /* 0x0000002e2d058223 */ /* 0x000fe40000010005 */
[----:B------:R-:W-:Y:S02]  /*4710*/  @!P0 FFMA.FTZ R6, R47, R48, R6 ;  /* 0x000000302f068223 */ /* 0x000fe40000010006 */
[C---:B------:R-:W-:Y:S02]  /*4720*/  @!P0 FMUL.FTZ R81, R10.reuse, R53 ;  /* 0x000000350a518220 */ /* 0x040fe40000410000 */
        /* <DEDUP_REMOVED lines=26> */
.L_x_426:
[----:B------:R-:W-:Y:S05]  /*48d0*/  BSYNC B0 ;  /* 0x0000000000007941 */ /* 0x000fea0003800000 */
.L_x_425:
[----:B------:R-:W-:Y:S01]  /*48e0*/  ISETP.GE.AND P0, PT, R27, c[0x0][0x1d4], PT ;  /* 0x000075001b007a0c */ /* 0x000fe20003f06270 */
[----:B------:R-:W-:Y:S01]  /*48f0*/  @!UPT UIADD3 URZ, URZ, URZ, URZ ;  /* 0x0000003f3f3ff290 */ /* 0x000fe2000fffe03f */
[----:B------:R-:W-:Y:S11]  /*4900*/  BSSY B0, `(.L_x_427) ;  /* 0x0000078000007945 */ /* 0x000ff60003800000 */
[----:B------:R-:W-:-:S05]  /*4910*/  @P0 BRA `(.L_x_428) ;  /* 0x0000076000000947 */ /* 0x000fca0003800000 */
[----:B------:R-:W-:Y:S01]  /*4920*/  SEL R3, R77, R76, !P1 ;  /* 0x0000004c4d037207 */ /* 0x000fe20004800000 */
[----:B------:R-:W2:Y:S01]  /*4930*/  LDS.128 R52, [R137+0x3c80] ;  /* 0x003c800089347984 */ /* 0x000ea20000000c00 */
[----:B------:R-:W-:Y:S02]  /*4940*/  ISETP.GE.AND P0, PT, R27, c[0x0][0x27c], PT ;  /* 0x00009f001b007a0c */ /* 0x000fe40003f06270 */
[----:B-1----:R-:W-:Y:S04]  /*4950*/  SHF.R.S32.HI R4, RZ, 0x1f, R3 ;  /* 0x0000001fff047819 */ /* 0x002fe80000011403 */
[----:B------:R-:W-:Y:S04]  /*4960*/  LEA.HI R3, R4, R3, RZ, 0x4 ;  /* 0x0000000304037211 */ /* 0x000fe800078f20ff */
[----:B------:R-:W-:Y:S03]  /*4970*/  LEA.HI.SX32 R3, R3, R74, 0x1c ;  /* 0x0000004a03037211 */ /* 0x000fe600078fe2ff */
[----:B------:R-:W-:Y:S02]  /*4980*/  @!P0 SHF.R.U64 R8, R64, 0x10, R65 ;  /* 0x0000001040088819 */ /* 0x000fe40000001241 */
[----:B------:R-:W-:Y:S01]  /*4990*/  IMAD.SHL.U32 R60, R3, 0x8, RZ ;  /* 0x00000008033c7824 */ /* 0x000fe200078e00ff */
[----:B------:R-:W-:Y:S02]  /*49a0*/  SHF.R.S32.HI R4, RZ, 0x1f, R3 ;  /* 0x0000001fff047819 */ /* 0x000fe40000011403 */
[----:B------:R-:W-:Y:S02]  /*49b0*/  @!P0 SHF.R.U32.HI R10, RZ, 0x10, R65 ;  /* 0x00000010ff0a8819 */ /* 0x000fe40000011641 */
[----:B------:R-:W-:Y:S02]  /*49c0*/  LEA.HI R4, R4, R3, RZ, 0x2 ;  /* 0x0000000304047211 */ /* 0x000fe400078f10ff */
[----:B------:R-:W-:Y:S02]  /*49d0*/  @!P0 SHF.R.U64 R5, R16, 0x10, R17 ;  /* 0x0000001010058819 */ /* 0x000fe40000001211 */
[----:B------:R-:W-:Y:S02]  /*49e0*/  SHF.R.S32.HI R3, RZ, 0x2, R4 ;  /* 0x00000002ff037819 */ /* 0x000fe40000011404 */
[----:B------:R-:W-:Y:S02]  /*49f0*/  LOP3.LUT R4, R106, 0x18, R60, 0xf8, !PT ;  /* 0x000000186a047812 */ /* 0x000fe400078ef83c */
[----:B------:R-:W-:Y:S01]  /*4a00*/  @!P0 SHF.R.U32.HI R6, RZ, 0x10, R19 ;  /* 0x00000010ff068819 */ /* 0x000fe20000011613 */
[----:B------:R-:W-:Y:S01]  /*4a10*/  IMAD R3, R3, 0x600, R7 ;  /* 0x0000060003037824 */ /* 0x000fe200078e0207 */
[----:B------:R-:W-:Y:S02]  /*4a20*/  LOP3.LUT R4, R4, R107, RZ, 0x3c, !PT ;  /* 0x0000006b04047212 */ /* 0x000fe400078e3cff */
[----:B------:R-:W-:Y:S02]  /*4a30*/  @!P0 PRMT R9, R31, 0x5432, R5 ;  /* 0x000054321f098816 */ /* 0x000fe40000000005 */
[----:B------:R-:W-:Y:S01]  /*4a40*/  @!P0 SHF.R.U32.HI R16, RZ, 0x10, R67 ;  /* 0x00000010ff108819 */ /* 0x000fe20000011643 */
[----:B------:R-:W-:Y:S01]  /*4a50*/  IMAD.IADD R3, R3, 0x1, R4 ;  /* 0x0000000103037824 */ /* 0x000fe200078e0204 */
[----:B------:R-:W-:Y:S02]  /*4a60*/  @!P0 SHF.R.U32.HI R4, RZ, 0x10, R17 ;  /* 0x00000010ff048819 */ /* 0x000fe40000011611 */
[----:B------:R-:W-:Y:S01]  /*4a70*/  @!P0 SHF.R.U64 R11, R66, 0x10, R67 ;  /* 0x00000010420b8819 */ /* 0x000fe20000001243 */
[----:B------:R-:W-:Y:S01]  /*4a80*/  IMAD.SHL.U32 R3, R3, 0x2, RZ ;  /* 0x0000000203037824 */ /* 0x000fe200078e00ff */
[----:B------:R-:W-:Y:S01]  /*4a90*/  @!P0 PRMT R44, R58, 0x5410, R16 ;  /* 0x000054103a2c8816 */ /* 0x000fe20000000010 */
[----:B--2---:R-:W-:Y:S01]  /*4aa0*/  @!P0 IMAD.U32 R25, R53, 0x10000, RZ ;  /* 0x0001000035198824 */ /* 0x004fe200078e00ff */
[----:B------:R-:W-:Y:S01]  /*4ab0*/  @!P0 PRMT R16, R32, 0x5410, R6 ;  /* 0x0000541020108816 */ /* 0x000fe20000000006 */
[C---:B------:R-:W-:Y:S01]  /*4ac0*/  @!P0 IMAD.U32 R48, R55.reuse, 0x10000, RZ ;  /* 0x0001000037308824 */ /* 0x040fe200078e00ff */
[----:B------:R1:W2:Y:S01]  /*4ad0*/  LDS.128 R12, [R3+0x3c80] ;  /* 0x003c8000030c7984 */ /* 0x0002a20000000c00 */
[----:B------:R-:W-:Y:S01]  /*4ae0*/  @!P0 IMAD.U32 R47, R44, 0x10000, RZ ;  /* 0x000100002c2f8824 */ /* 0x000fe200078e00ff */
[----:B------:R-:W-:Y:S01]  /*4af0*/  @!P0 PRMT R45, R58, 0x5432, R11 ;  /* 0x000054323a2d8816 */ /* 0x000fe2000000000b */
[----:B------:R-:W-:Y:S01]  /*4b00*/  @!P0 IMAD.U32 R11, R52, 0x10000, RZ ;  /* 0x00010000340b8824 */ /* 0x000fe200078e00ff */
[----:B------:R-:W-:Y:S01]  /*4b10*/  @!P0 LOP3.LUT R49, R44, 0xffff0000, RZ, 0xc0, !PT ;  /* 0xffff00002c318812 */ /* 0x000fe200078ec0ff */
[C---:B------:R-:W-:Y:S01]  /*4b20*/  @!P0 IMAD.U32 R44, R54.reuse, 0x10000, RZ ;  /* 0x00010000362c8824 */ /* 0x040fe200078e00ff */
[----:B------:R-:W-:Y:S02]  /*4b30*/  @!P0 LOP3.LUT R50, R55, 0xffff0000, RZ, 0xc0, !PT ;  /* 0xffff000037328812 */ /* 0x000fe400078ec0ff */
[----:B------:R-:W-:Y:S02]  /*4b40*/  @!P0 LOP3.LUT R46, R54, 0xffff0000, RZ, 0xc0, !PT ;  /* 0xffff0000362e8812 */ /* 0x000fe400078ec0ff */
[----:B-1----:R-:W-:Y:S02]  /*4b50*/  @!P0 SHF.R.U64 R3, R18, 0x10, R19 ;  /* 0x0000001012038819 */ /* 0x002fe40000001213 */
[C---:B------:R-:W-:Y:S02]  /*4b60*/  @!P0 PRMT R19, R57.reuse, 0x5410, R8 ;  /* 0x0000541039138816 */ /* 0x040fe40000000008 */
[----:B------:R-:W-:Y:S02]  /*4b70*/  @!P0 PRMT R18, R57, 0x5432, R10 ;  /* 0x0000543239128816 */ /* 0x000fe4000000000a */
[----:B------:R-:W-:Y:S02]  /*4b80*/  @!P0 SHF.L.U32 R10, R19, 0x10, RZ ;  /* 0x00000010130a8819 */ /* 0x000fe400000006ff */
[----:B------:R-:W-:Y:S01]  /*4b90*/  @!P0 PRMT R8, R31, 0x5410, R4 ;  /* 0x000054101f088816 */ /* 0x000fe20000000004 */
[----:B------:R-:W-:Y:S01]  /*4ba0*/  @!P0 IMAD.U32 R24, R18, 0x10000, RZ ;  /* 0x0001000012188824 */ /* 0x000fe200078e00ff */
[----:B------:R-:W-:Y:S01]  /*4bb0*/  @!P0 PRMT R17, R32, 0x5432, R3 ;  /* 0x0000543220118816 */ /* 0x000fe20000000003 */
[C---:B------:R-:W-:Y:S01]  /*4bc0*/  @!P0 IMAD.U32 R4, R9.reuse, 0x10000, RZ ;  /* 0x0001000009048824 */ /* 0x040fe200078e00ff */
[C---:B------:R-:W-:Y:S02]  /*4bd0*/  @!P0 SHF.L.U32 R6, R8.reuse, 0x10, RZ ;  /* 0x0000001008068819 */ /* 0x040fe400000006ff */
[----:B------:R-:W-:Y:S02]  /*4be0*/  @!P0 LOP3.LUT R9, R9, 0xffff0000, RZ, 0xc0, !PT ;  /* 0xffff000009098812 */ /* 0x000fe400078ec0ff */
[----:B------:R-:W-:Y:S01]  /*4bf0*/  @!P0 LOP3.LUT R8, R8, 0xffff0000, RZ, 0xc0, !PT ;  /* 0xffff000008088812 */ /* 0x000fe200078ec0ff */
[----:B--2---:R-:W-:Y:S02]  /*4c00*/  @!P0 IMAD.U32 R3, R12, 0x10000, RZ ;  /* 0x000100000c038824 */ /* 0x004fe400078e00ff */
[----:B------:R-:W-:Y:S02]  /*4c10*/  @!P0 IMAD.U32 R5, R13, 0x10000, RZ ;  /* 0x000100000d058824 */ /* 0x000fe400078e00ff */
[----:B------:R-:W-:Y:S02]  /*4c20*/  @!P0 FMUL.FTZ R26, R3, R10 ;  /* 0x0000000a031a8220 */ /* 0x000fe40000410000 */
[----:B------:R-:W-:Y:S02]  /*4c30*/  @!P0 FMUL.FTZ R31, R5, R24 ;  /* 0x00000018051f8220 */ /* 0x000fe40000410000 */
[-C--:B------:R-:W-:Y:S02]  /*4c40*/  @!P0 FMUL.FTZ R3, R3, R4.reuse ;  /* 0x0000000403038220 */ /* 0x080fe40000410000 */
[----:B------:R-:W-:Y:S01]  /*4c50*/  @!P0 FFMA.FTZ R64, R11, R4, -R26 ;  /* 0x000000040b408223 */ /* 0x000fe2000001081a */
[----:B------:R-:W-:Y:S01]  /*4c60*/  @!P0 LOP3.LUT R26, R18, 0xffff0000, RZ, 0xc0, !PT ;  /* 0xffff0000121a8812 */ /* 0x000fe200078ec0ff */
[-C--:B------:R-:W-:Y:S01]  /*4c70*/  @!P0 FMUL.FTZ R5, R5, R6.reuse ;  /* 0x0000000605058220 */ /* 0x080fe20000410000 */
[----:B------:R-:W-:Y:S01]  /*4c80*/  @!P0 LOP3.LUT R18, R19, 0xffff0000, RZ, 0xc0, !PT ;  /* 0xffff000013128812 */ /* 0x000fe200078ec0ff */
[----:B------:R-:W-:Y:S01]  /*4c90*/  @!P0 FFMA.FTZ R63, R25, R6, -R31 ;  /* 0x00000006193f8223 */ /* 0x000fe2000001081f */
[----:B------:R-:W-:Y:S01]  /*4ca0*/  @!P0 LOP3.LUT R4, R12, 0xffff0000, RZ, 0xc0, !PT ;  /* 0xffff00000c048812 */ /* 0x000fe200078ec0ff */
[----:B------:R-:W-:Y:S01]  /*4cb0*/  @!P0 FFMA.FTZ R3, R10, R11, R3 ;  /* 0x0000000b0a038223 */ /* 0x000fe20000010003 */
[----:B------:R-:W-:Y:S02]  /*4cc0*/  @!P0 LOP3.LUT R6, R13, 0xffff0000, RZ, 0xc0, !PT ;  /* 0xffff00000d068812 */ /* 0x000fe400078ec0ff */
[----:B------:R-:W-:Y:S01]  /*4cd0*/  @!P0 LOP3.LUT R19, R52, 0xffff0000, RZ, 0xc0, !PT ;  /* 0xffff000034138812 */ /* 0x000fe200078ec0ff */
[----:B------:R-:W-:Y:S01]  /*4ce0*/  @!P0 FMUL.FTZ R11, R4, R18 ;  /* 0x00000012040b8220 */ /* 0x000fe20000410000 */
[----:B------:R-:W-:Y:S01]  /*4cf0*/  @!P0 LOP3.LUT R31, R53, 0xffff0000, RZ, 0xc0, !PT ;  /* 0xffff0000351f8812 */ /* 0x000fe200078ec0ff */
[C---:B------:R-:W-:Y:S02]  /*4d00*/  @!P0 FMUL.FTZ R10, R6.reuse, R26 ;  /* 0x0000001a060a8220 */ /* 0x040fe40000410000 */
[----:B------:R-:W-:Y:S01]  /*4d10*/  @!P0 FFMA.FTZ R61, R19, R9, -R11 ;  /* 0x00000009133d8223 */ /* 0x000fe2000001080b */
[----:B------:R-:W-:Y:S01]  /*4d20*/  @!P0 LOP3.LUT R11, R15, 0xffff0000, RZ, 0xc0, !PT ;  /* 0xffff00000f0b8812 */ /* 0x000fe200078ec0ff */
[-C--:B------:R-:W-:Y:S01]  /*4d30*/  @!P0 FFMA.FTZ R62, R31, R8.reuse, -R10 ;  /* 0x000000081f3e8223 */ /* 0x080fe2000001080a */
[----:B------:R-:W-:Y:S01]  /*4d40*/  @!P0 SHF.L.U32 R10, R15, 0x10, RZ ;  /* 0x000000100f0a8819 */ /* 0x000fe200000006ff */
[----:B------:R-:W-:Y:S01]  /*4d50*/  @!P0 FMUL.FTZ R6, R6, R8 ;  /* 0x0000000806068220 */ /* 0x000fe20000410000 */
[----:B------:R-:W-:Y:S01]  /*4d60*/  @!P0 LOP3.LUT R8, R16, 0xffff0000, RZ, 0xc0, !PT ;  /* 0xffff000010088812 */ /* 0x000fe200078ec0ff */
[C---:B------:R-:W-:Y:S02]  /*4d70*/  @!P0 FMUL.FTZ R32, R11.reuse, R49 ;  /* 0x000000310b208220 */ /* 0x040fe40000410000 */
[----:B------:R-:W-:Y:S02]  /*4d80*/  @!P0 FMUL.FTZ R4, R4, R9 ;  /* 0x0000000904048220 */ /* 0x000fe40000410000 */
[----:B------:R-:W-:Y:S02]  /*4d90*/  @!P0 IMAD.U32 R9, R16, 0x10000, RZ ;  /* 0x0001000010098824 */ /* 0x000fe400078e00ff */
[----:B------:R-:W-:Y:S02]  /*4da0*/  @!P0 FMUL.FTZ R16, R10, R47 ;  /* 0x0000002f0a108220 */ /* 0x000fe40000410000 */
[-C--:B------:R-:W-:Y:S02]  /*4db0*/  @!P0 FMUL.FTZ R11, R11, R8.reuse ;  /* 0x000000080b0b8220 */ /* 0x080fe40000410000 */
[----:B------:R-:W-:Y:S01]  /*4dc0*/  @!P0 FFMA.FTZ R57, R50, R8, -R32 ;  /* 0x0000000832398223 */ /* 0x000fe20000010820 */
[----:B------:R-:W-:Y:S01]  /*4dd0*/  @!P0 SHF.L.U32 R8, R14, 0x10, RZ ;  /* 0x000000100e088819 */ /* 0x000fe200000006ff */
[-C--:B------:R-:W-:Y:S02]  /*4de0*/  @!P0 FFMA.FTZ R58, R48, R9.reuse, -R16 ;  /* 0x00000009303a8223 */ /* 0x080fe40000010810 */
[C---:B------:R-:W-:Y:S01]  /*4df0*/  @!P0 IMAD.U32 R32, R45.reuse, 0x10000, RZ ;  /* 0x000100002d208824 */ /* 0x040fe200078e00ff */
[----:B------:R-:W-:Y:S01]  /*4e00*/  @!P0 LOP3.LUT R45, R45, 0xffff0000, RZ, 0xc0, !PT ;  /* 0xffff00002d2d8812 */ /* 0x000fe200078ec0ff */
[C---:B------:R-:W-:Y:S01]  /*4e10*/  @!P0 IMAD.U32 R16, R17.reuse, 0x10000, RZ ;  /* 0x0001000011108824 */ /* 0x040fe200078e00ff */
[----:B------:R-:W-:Y:S01]  /*4e20*/  @!P0 LOP3.LUT R17, R17, 0xffff0000, RZ, 0xc0, !PT ;  /* 0xffff000011118812 */ /* 0x000fe200078ec0ff */
[----:B------:R-:W-:Y:S01]  /*4e30*/  @!P0 FMUL.FTZ R10, R10, R9 ;  /* 0x000000090a0a8220 */ /* 0x000fe20000410000 */
[----:B------:R-:W-:Y:S01]  /*4e40*/  @!P0 LOP3.LUT R9, R14, 0xffff0000, RZ, 0xc0, !PT ;  /* 0xffff00000e098812 */ /* 0x000fe200078ec0ff */
[----:B------:R-:W-:Y:S01]  /*4e50*/  @!P0 FFMA.FTZ R4, R18, R19, R4 ;  /* 0x0000001312048223 */ /* 0x000fe20000010004 */
[----:B------:R-:W-:Y:S01]  /*4e60*/  @!P0 F2FP.BF16.PACK_AB R19, R62, R63 ;  /* 0x0000003f3e13823e */ /* 0x000fe200000010ff */
[C---:B------:R-:W-:Y:S01]  /*4e70*/  @!P0 FMUL.FTZ R51, R8.reuse, R32 ;  /* 0x0000002008338220 */ /* 0x040fe20000410000 */
[----:B------:R-:W-:Y:S01]  /*4e80*/  @!P0 F2FP.BF16.PACK_AB R18, R61, R64 ;  /* 0x000000403d12823e */ /* 0x000fe200000010ff */
[----:B------:R-:W-:Y:S01]  /*4e90*/  @!P0 FMUL.FTZ R8, R8, R16 ;  /* 0x0000001008088220 */ /* 0x000fe20000410000 */
[----:B------:R-:W-:Y:S01]  /*4ea0*/  @!P0 F2FP.BF16.PACK_AB R3, R4, R3 ;  /* 0x000000030403823e */ /* 0x000fe200000010ff */
[----:B------:R-:W-:Y:S02]  /*4eb0*/  @!P0 FFMA.FTZ R5, R24, R25, R5 ;  /* 0x0000001918058223 */ /* 0x000fe40000010005 */
[C---:B------:R-:W-:Y:S02]  /*4ec0*/  @!P0 FMUL.FTZ R56, R9.reuse, R45 ;  /* 0x0000002d09388220 */ /* 0x040fe40000410000 */
[----:B------:R-:W-:Y:S02]  /*4ed0*/  @!P0 FMUL.FTZ R9, R9, R17 ;  /* 0x0000001109098220 */ /* 0x000fe40000410000 */
[----:B------:R-:W-:Y:S02]  /*4ee0*/  @!P0 FFMA.FTZ R6, R26, R31, R6 ;  /* 0x0000001f1a068223 */ /* 0x000fe40000010006 */
[----:B------:R-:W-:Y:S02]  /*4ef0*/  @!P0 FFMA.FTZ R8, R32, R44, R8 ;  /* 0x0000002c20088223 */ /* 0x000fe40000010008 */
[----:B------:R-:W-:Y:S01]  /*4f00*/  @!P0 FFMA.FTZ R9, R45, R46, R9 ;  /* 0x0000002e2d098223 */ /* 0x000fe20000010009 */
[----:B------:R-:W-:Y:S01]  /*4f10*/  @!P0 F2FP.BF16.PACK_AB R5, R6, R5 ;  /* 0x000000050605823e */ /* 0x000fe200000010ff */
[----:B------:R-:W-:Y:S02]  /*4f20*/  @!P0 FFMA.FTZ R10, R47, R48, R10 ;  /* 0x000000302f0a8223 */ /* 0x000fe4000001000a */
[----:B------:R-:W-:Y:S01]  /*4f30*/  @!P0 FFMA.FTZ R11, R49, R50, R11 ;  /* 0x00000032310b8223 */ /* 0x000fe2000001000b */
[----:B------:R-:W-:Y:S01]  /*4f40*/  @!P0 F2FP.BF16.PACK_AB R8, R9, R8 ;  /* 0x000000080908823e */ /* 0x000fe200000010ff */
[----:B------:R-:W-:Y:S02]  /*4f50*/  @!P0 FFMA.FTZ R51, R44, R16, -R51 ;  /* 0x000000102c338223 */ /* 0x000fe40000010833 */
[----:B------:R-:W-:Y:S01]  /*4f60*/  @!P0 FFMA.FTZ R56, R46, R17, -R56 ;  /* 0x000000112e388223 */ /* 0x000fe20000010838 */
[----:B------:R-:W-:Y:S01]  /*4f70*/  @!P0 F2FP.BF16.PACK_AB R17, R57, R58 ;  /* 0x0000003a3911823e */ /* 0x000fe200000010ff */
[----:B------:R-:W-:Y:S01]  /*4f80*/  @!P0 IMAD.MOV.U32 R52, RZ, RZ, R18 ;  /* 0x000000ffff348224 */ /* 0x000fe200078e0012 */
[----:B------:R-:W-:Y:S01]  /*4f90*/  @!P0 F2FP.BF16.PACK_AB R10, R11, R10 ;  /* 0x0000000a0b0a823e */ /* 0x000fe200000010ff */
[----:B------:R-:W-:Y:S01]  /*4fa0*/  @!P0 IMAD.MOV.U32 R53, RZ, RZ, R19 ;  /* 0x000000ffff358224 */ /* 0x000fe200078e0013 */
[----:B------:R-:W-:Y:S01]  /*4fb0*/  @!P0 F2FP.BF16.PACK_AB R16, R56, R51 ;  /* 0x000000333810823e */ /* 0x000fe200000010ff */
[----:B------:R-:W-:Y:S01]  /*4fc0*/  @!P0 IMAD.MOV.U32 R55, RZ, RZ, R17 ;  /* 0x000000ffff378224 */ /* 0x000fe200078e0011 */
[----:B------:R-:W-:Y:S01]  /*4fd0*/  @!P0 MOV R14, R8 ;  /* 0x00000008000e8202 */ /* 0x000fe20000000f00 */
[----:B------:R-:W-:Y:S01]  /*4fe0*/  @!P0 IMAD.MOV.U32 R12, RZ, RZ, R3 ;  /* 0x000000ffff0c8224 */ /* 0x000fe200078e0003 */
[----:B------:R-:W-:Y:S01]  /*4ff0*/  @!P0 MOV R54, R16 ;  /* 0x0000001000368202 */ /* 0x000fe20000000f00 */
        /* <DEDUP_REMOVED lines=8> */
.L_x_428:
[----:B------:R-:W-:Y:S05]  /*5080*/  BSYNC B0 ;  /* 0x0000000000007941 */ /* 0x000fea0003800000 */
.L_x_427:
[----:B------:R-:W-:Y:S11]  /*5090*/  ISETP.GE.AND P0, PT, R30, c[0x0][0x1d4], PT ;  /* 0x000075001e007a0c */ /* 0x000ff60003f06270 */
[----:B------:R-:W-:Y:S02]  /*50a0*/  @!UPT UIADD3 URZ, URZ, URZ, URZ ;  /* 0x0000003f3f3ff290 */ /* 0x000fe4000fffe03f */
[----:B------:R-:W-:-:S05]  /*50b0*/  @P0 BRA `(.L_x_412) ;  /* 0x00000a0000000947 */ /* 0x000fca0003800000 */
[----:B------:R-:W-:Y:S01]  /*50c0*/  SEL R3, R77, R76, !P3 ;  /* 0x0000004c4d037207 */ /* 0x000fe20005800000 */
[----:B------:R-:W2:Y:S01]  /*50d0*/  LDS.128 R48, [R136+0x3c80] ;  /* 0x003c800088307984 */ /* 0x000ea20000000c00 */
[----:B-1--4-:R-:W-:Y:S02]  /*50e0*/  IADD3 R60, P0, R78, R138, RZ ;  /* 0x0000008a4e3c7210 */ /* 0x012fe40007f1e0ff */
[----:B------:R-:W-:Y:S03]  /*50f0*/  SHF.R.S32.HI R4, RZ, 0x1f, R3 ;  /* 0x0000001fff047819 */ /* 0x000fe60000011403 */
[----:B---3--:R-:W-:Y:S01]  /*5100*/  IMAD.X R61, R79, 0x1, R139, P0 ;  /* 0x000000014f3d7824 */ /* 0x008fe200000e068b */
[----:B------:R-:W-:Y:S02]  /*5110*/  LEA.HI R3, R4, R3, RZ, 0x4 ;  /* 0x0000000304037211 */ /* 0x000fe400078f20ff */
[----:B------:R-:W-:Y:S02]  /*5120*/  ISETP.GE.AND P0, PT, R30, c[0x0][0x27c], PT ;  /* 0x00009f001e007a0c */ /* 0x000fe40003f06270 */
[----:B------:R-:W-:Y:S04]  /*5130*/  LEA.HI.SX32 R3, R3, R73, 0x1c ;  /* 0x0000004903037211 */ /* 0x000fe800078fe2ff */
[----:B------:R-:W-:Y:S01]  /*5140*/  SHF.R.S32.HI R4, RZ, 0x1f, R3 ;  /* 0x0000001fff047819 */ /* 0x000fe20000011403 */
[----:B------:R-:W-:Y:S03]  /*5150*/  IMAD.SHL.U32 R45, R3, 0x8, RZ ;  /* 0x00000008032d7824 */ /* 0x000fe600078e00ff */
[----:B------:R-:W-:Y:S03]  /*5160*/  LEA.HI R4, R4, R3, RZ, 0x2 ;  /* 0x0000000304047211 */ /* 0x000fe600078f10ff */
[----:B------:R-:W-:Y:S02]  /*5170*/  @!P0 SHF.R.U64 R11, R70, 0x10, R71 ;  /* 0x00000010460b8819 */ /* 0x000fe40000001247 */
[----:B------:R-:W-:Y:S02]  /*5180*/  SHF.R.S32.HI R3, RZ, 0x2, R4 ;  /* 0x00000002ff037819 */ /* 0x000fe40000011404 */
[----:B------:R-:W-:Y:S02]  /*5190*/  LOP3.LUT R4, R106, 0x18, R45, 0xf8, !PT ;  /* 0x000000186a047812 */ /* 0x000fe400078ef82d */
[----:B------:R-:W-:Y:S01]  /*51a0*/  @!P0 PRMT R26, R72, 0x5432, R11 ;  /* 0x00005432481a8816 */ /* 0x000fe2000000000b */
[----:B------:R-:W-:Y:S01]  /*51b0*/  IMAD R3, R3, 0x600, R7 ;  /* 0x0000060003037824 */ /* 0x000fe200078e0207 */
[----:B------:R-:W-:Y:S02]  /*51c0*/  LOP3.LUT R4, R4, R107, RZ, 0x3c, !PT ;  /* 0x0000006b04047212 */ /* 0x000fe400078e3cff */
[----:B------:R-:W-:Y:S02]  /*51d0*/  @!P0 SHF.R.U64 R8, R68, 0x10, R69 ;  /* 0x0000001044088819 */ /* 0x000fe40000001245 */
[----:B------:R-:W-:Y:S01]  /*51e0*/  @!P0 SHF.R.U64 R5, R22, 0x10, R23 ;  /* 0x0000001016058819 */ /* 0x000fe20000001217 */
[----:B------:R-:W-:Y:S01]  /*51f0*/  IMAD.IADD R3, R3, 0x1, R4 ;  /* 0x0000000103037824 */ /* 0x000fe200078e0204 */
[----:B------:R-:W-:Y:S02]  /*5200*/  @!P0 SHF.R.U32.HI R4, RZ, 0x10, R21 ;  /* 0x00000010ff048819 */ /* 0x000fe40000011615 */
[----:B------:R-:W-:Y:S01]  /*5210*/  @!P0 PRMT R18, R59, 0x5410, R8 ;  /* 0x000054103b128816 */ /* 0x000fe20000000008 */
[----:B------:R-:W-:Y:S01]  /*5220*/  IMAD.SHL.U32 R3, R3, 0x2, RZ ;  /* 0x0000000203037824 */ /* 0x000fe200078e00ff */
[----:B--2---:R-:W-:Y:S01]  /*5230*/  @!P0 SHF.L.U32 R11, R48, 0x10, RZ ;  /* 0x00000010300b8819 */ /* 0x004fe200000006ff */
[C---:B------:R-:W-:Y:S01]  /*5240*/  @!P0 IMAD.U32 R25, R50.reuse, 0x10000, RZ ;  /* 0x0001000032198824 */ /* 0x040fe200078e00ff */
[----:B------:R-:W-:Y:S02]  /*5250*/  @!P0 LOP3.LUT R44, R51, 0xffff0000, RZ, 0xc0, !PT ;  /* 0xffff0000332c8812 */ /* 0x000fe400078ec0ff */
[----:B------:R1:W2:Y:S01]  /*5260*/  LDS.128 R12, [R3+0x3c80] ;  /* 0x003c8000030c7984 */ /* 0x0002a20000000c00 */
[----:B------:R-:W-:Y:S02]  /*5270*/  @!P0 LOP3.LUT R31, R50, 0xffff0000, RZ, 0xc0, !PT ;  /* 0xffff0000321f8812 */ /* 0x000fe400078ec0ff */
[----:B------:R-:W-:Y:S02]  /*5280*/  @!P0 PRMT R8, R33, 0x5410, R4 ;  /* 0x0000541021088816 */ /* 0x000fe40000000004 */
[C---:B------:R-:W-:Y:S02]  /*5290*/  @!P0 PRMT R17, R34.reuse, 0x5432, R5 ;  /* 0x0000543222118816 */ /* 0x040fe40000000005 */
[----:B------:R-:W-:Y:S02]  /*52a0*/  @!P0 SHF.R.U32.HI R6, RZ, 0x10, R23 ;  /* 0x00000010ff068819 */ /* 0x000fe40000011617 */
[----:B------:R-:W-:Y:S02]  /*52b0*/  @!P0 SHF.R.U32.HI R10, RZ, 0x10, R69 ;  /* 0x00000010ff0a8819 */ /* 0x000fe40000011645 */
[----:B------:R-:W-:Y:S01]  /*52c0*/  @!P0 PRMT R16, R34, 0x5410, R6 ;  /* 0x0000541022108816 */ /* 0x000fe20000000006 */
[C---:B------:R-:W-:Y:S01]  /*52d0*/  @!P0 IMAD.U32 R6, R8.reuse, 0x10000, RZ ;  /* 0x0001000008068824 */ /* 0x040fe200078e00ff */
[----:B------:R-:W-:Y:S02]  /*52e0*/  @!P0 LOP3.LUT R8, R8, 0xffff0000, RZ, 0xc0, !PT ;  /* 0xffff000008088812 */ /* 0x000fe400078ec0ff */
[----:B------:R-:W-:Y:S01]  /*52f0*/  @!P0 PRMT R22, R59, 0x5432, R10 ;  /* 0x000054323b168816 */ /* 0x000fe2000000000a */
[C---:B------:R-:W-:Y:S01]  /*5300*/  @!P0 IMAD.U32 R10, R18.reuse, 0x10000, RZ ;  /* 0x00010000120a8824 */ /* 0x040fe200078e00ff */
[----:B------:R-:W-:Y:S02]  /*5310*/  @!P0 LOP3.LUT R18, R18, 0xffff0000, RZ, 0xc0, !PT ;  /* 0xffff000012128812 */ /* 0x000fe400078ec0ff */
[----:B------:R-:W-:Y:S02]  /*5320*/  @!P0 SHF.R.U32.HI R24, RZ, 0x10, R71 ;  /* 0x00000010ff188819 */ /* 0x000fe40000011647 */
[----:B-1----:R-:W-:Y:S01]  /*5330*/  @!P0 SHF.R.U64 R3, R20, 0x10, R21 ;  /* 0x0000001014038819 */ /* 0x002fe20000001215 */
[C---:B------:R-:W-:Y:S01]  /*5340*/  @!P0 IMAD.U32 R20, R22.reuse, 0x10000, RZ ;  /* 0x0001000016148824 */ /* 0x040fe200078e00ff */
[----:B------:R-:W-:Y:S01]  /*5350*/  @!P0 LOP3.LUT R22, R22, 0xffff0000, RZ, 0xc0, !PT ;  /* 0xffff000016168812 */ /* 0x000fe200078ec0ff */
[----:B------:R-:W-:Y:S01]  /*5360*/  @!P0 IMAD.U32 R21, R49, 0x10000, RZ ;  /* 0x0001000031158824 */ /* 0x000fe200078e00ff */
[----:B------:R-:W-:Y:S01]  /*5370*/  @!P0 PRMT R9, R33, 0x5432, R3 ;  /* 0x0000543221098816 */ /* 0x000fe20000000003 */
[----:B------:R-:W-:Y:S01]  /*5380*/  @!P0 IMAD.U32 R33, R51, 0x10000, RZ ;  /* 0x0001000033218824 */ /* 0x000fe200078e00ff */
[----:B------:R-:W-:Y:S03]  /*5390*/  @!P0 PRMT R24, R72, 0x5410, R24 ;  /* 0x0000541048188816 */ /* 0x000fe60000000018 */
[C---:B------:R-:W-:Y:S01]  /*53a0*/  @!P0 IMAD.U32 R4, R9.reuse, 0x10000, RZ ;  /* 0x0001000009048824 */ /* 0x040fe200078e00ff */
[----:B------:R-:W-:Y:S02]  /*53b0*/  @!P0 LOP3.LUT R9, R9, 0xffff0000, RZ, 0xc0, !PT ;  /* 0xffff000009098812 */ /* 0x000fe400078ec0ff */
[C---:B------:R-:W-:Y:S02]  /*53c0*/  @!P0 SHF.L.U32 R32, R24.reuse, 0x10, RZ ;  /* 0x0000001018208819 */ /* 0x040fe400000006ff */
[----:B------:R-:W-:Y:S01]  /*53d0*/  @!P0 LOP3.LUT R34, R24, 0xffff0000, RZ, 0xc0, !PT ;  /* 0xffff000018228812 */ /* 0x000fe200078ec0ff */
[----:B--2---:R-:W-:Y:S01]  /*53e0*/  @!P0 IMAD.U32 R3, R12, 0x10000, RZ ;  /* 0x000100000c038824 */ /* 0x004fe200078e00ff */
[----:B------:R-:W-:Y:S03]  /*53f0*/  @!P0 SHF.L.U32 R5, R13, 0x10, RZ ;  /* 0x000000100d058819 */ /* 0x000fe600000006ff */
        /* <DEDUP_REMOVED lines=10> */
[----:B------:R-:W-:Y:S01]  /*54a0*/  @!P0 LOP3.LUT R6, R13, 0xffff0000, RZ, 0xc0, !PT ;  /* 0xffff00000d068812 */ /* 0x000fe200078ec0ff */
[C---:B------:R-:W-:Y:S02]  /*54b0*/  @!P0 FMUL.FTZ R11, R4.reuse, R18 ;  /* 0x00000012040b8220 */ /* 0x040fe40000410000 */
[-C--:B------:R-:W-:Y:S02]  /*54c0*/  @!P0 FMUL.FTZ R4, R4, R9.reuse ;  /* 0x0000000904048220 */ /* 0x080fe40000410000 */
[C---:B------:R-:W-:Y:S02]  /*54d0*/  @!P0 FMUL.FTZ R10, R6.reuse, R22 ;  /* 0x00000016060a8220 */ /* 0x040fe40000410000 */
[----:B------:R-:W-:Y:S01]  /*54e0*/  @!P0 FFMA.FTZ R54, R19, R9, -R11 ;  /* 0x0000000913368223 */ /* 0x000fe2000001080b */
[----:B------:R-:W-:Y:S01]  /*54f0*/  @!P0 LOP3.LUT R11, R15, 0xffff0000, RZ, 0xc0, !PT ;  /* 0xffff00000f0b8812 */ /* 0x000fe200078ec0ff */
[-C--:B------:R-:W-:Y:S02]  /*5500*/  @!P0 FFMA.FTZ R55, R23, R8.reuse, -R10 ;  /* 0x0000000817378223 */ /* 0x080fe4000001080a */
[----:B------:R-:W-:Y:S02]  /*5510*/  @!P0 IMAD.U32 R10, R15, 0x10000, RZ ;  /* 0x000100000f0a8824 */ /* 0x000fe400078e00ff */
[----:B------:R-:W-:Y:S01]  /*5520*/  @!P0 FMUL.FTZ R6, R6, R8 ;  /* 0x0000000806068220 */ /* 0x000fe20000410000 */
[C---:B------:R-:W-:Y:S01]  /*5530*/  @!P0 LOP3.LUT R8, R16.reuse, 0xffff0000, RZ, 0xc0, !PT ;  /* 0xffff000010088812 */ /* 0x040fe200078ec0ff */
[----:B------:R-:W-:Y:S02]  /*5540*/  @!P0 IMAD.U32 R9, R16, 0x10000, RZ ;  /* 0x0001000010098824 */ /* 0x000fe400078e00ff */
[C---:B------:R-:W-:Y:S02]  /*5550*/  @!P0 FMUL.FTZ R16, R10.reuse, R32 ;  /* 0x000000200a108220 */ /* 0x040fe40000410000 */
[----:B------:R-:W-:Y:S02]  /*5560*/  @!P0 FMUL.FTZ R24, R11, R34 ;  /* 0x000000220b188220 */ /* 0x000fe40000410000 */
[-C--:B------:R-:W-:Y:S02]  /*5570*/  @!P0 FMUL.FTZ R10, R10, R9.reuse ;  /* 0x000000090a0a8220 */ /* 0x080fe40000410000 */
[----:B------:R-:W-:Y:S01]  /*5580*/  @!P0 FFMA.FTZ R53, R33, R9, -R16 ;  /* 0x0000000921358223 */ /* 0x000fe20000010810 */
[----:B------:R-:W-:Y:S01]  /*5590*/  @!P0 LOP3.LUT R9, R14, 0xffff0000, RZ, 0xc0, !PT ;  /* 0xffff00000e098812 */ /* 0x000fe200078ec0ff */
[-C--:B------:R-:W-:Y:S01]  /*55a0*/  @!P0 FFMA.FTZ R52, R44, R8.reuse, -R24 ;  /* 0x000000082c348223 */ /* 0x080fe20000010818 */
[C---:B------:R-:W-:Y:S01]  /*55b0*/  @!P0 SHF.L.U32 R24, R26.reuse, 0x10, RZ ;  /* 0x000000101a188819 */ /* 0x040fe200000006ff */
[----:B------:R-:W-:Y:S01]  /*55c0*/  @!P0 FMUL.FTZ R11, R11, R8 ;  /* 0x000000080b0b8220 */ /* 0x000fe20000410000 */
[----:B------:R-:W-:Y:S01]  /*55d0*/  @!P0 LOP3.LUT R26, R26, 0xffff0000, RZ, 0xc0, !PT ;  /* 0xffff00001a1a8812 */ /* 0x000fe200078ec0ff */
[----:B------:R-:W-:Y:S02]  /*55e0*/  @!P0 IMAD.U32 R8, R14, 0x10000, RZ ;  /* 0x000100000e088824 */ /* 0x000fe400078e00ff */
[C---:B------:R-:W-:Y:S01]  /*55f0*/  @!P0 IMAD.U32 R16, R17.reuse, 0x10000, RZ ;  /* 0x0001000011108824 */ /* 0x040fe200078e00ff */
[----:B------:R-:W-:Y:S01]  /*5600*/  @!P0 LOP3.LUT R17, R17, 0xffff0000, RZ, 0xc0, !PT ;  /* 0xffff000011118812 */ /* 0x000fe200078ec0ff */
[----:B------:R-:W-:Y:S02]  /*5610*/  @!P0 FMUL.FTZ R46, R8, R24 ;  /* 0x00000018082e8220 */ /* 0x000fe40000410000 */
[----:B------:R-:W-:Y:S02]  /*5620*/  @!P0 FMUL.FTZ R47, R9, R26 ;  /* 0x0000001a092f8220 */ /* 0x000fe40000410000 */
[----:B------:R-:W-:Y:S01]  /*5630*/  @!P0 FFMA.FTZ R4, R18, R19, R4 ;  /* 0x0000001312048223 */ /* 0x000fe20000010004 */
[----:B------:R-:W-:Y:S01]  /*5640*/  @!P0 F2FP.BF16.PACK_AB R18, R54, R57 ;  /* 0x000000393612823e */ /* 0x000fe200000010ff */
[----:B------:R-:W-:Y:S01]  /*5650*/  @!P0 FMUL.FTZ R8, R8, R16 ;  /* 0x0000001008088220 */ /* 0x000fe20000410000 */
[----:B------:R-:W-:Y:S01]  /*5660*/  @!P0 F2FP.BF16.PACK_AB R19, R55, R56 ;  /* 0x000000383713823e */ /* 0x000fe200000010ff */
[----:B------:R-:W-:Y:S01]  /*5670*/  @!P0 FFMA.FTZ R46, R25, R16, -R46 ;  /* 0x00000010192e8223 */ /* 0x000fe2000001082e */
[----:B------:R-:W-:Y:S01]  /*5680*/  @!P0 F2FP.BF16.PACK_AB R3, R4, R3 ;  /* 0x000000030403823e */ /* 0x000fe200000010ff */
[----:B------:R-:W-:Y:S01]  /*5690*/  @!P0 FFMA.FTZ R47, R31, R17, -R47 ;  /* 0x000000111f2f8223 */ /* 0x000fe2000001082f */
[----:B------:R-:W-:Y:S01]  /*56a0*/  @!P0 MOV R49, R19 ;  /* 0x0000001300318202 */ /* 0x000fe20000000f00 */
[----:B------:R-:W-:Y:S02]  /*56b0*/  @!P0 FFMA.FTZ R5, R20, R21, R5 ;  /* 0x0000001514058223 */ /* 0x000fe40000010005 */
[----:B------:R-:W-:Y:S01]  /*56c0*/  @!P0 FMUL.FTZ R9, R9, R17 ;  /* 0x0000001109098220 */ /* 0x000fe20000410000 */
[----:B------:R-:W-:Y:S01]  /*56d0*/  @!P0 F2FP.BF16.PACK_AB R17, R52, R53 ;  /* 0x000000353411823e */ /* 0x000fe200000010ff */
[----:B------:R-:W-:Y:S01]  /*56e0*/  @!P0 FFMA.FTZ R6, R22, R23, R6 ;  /* 0x0000001716068223 */ /* 0x000fe20000010006 */
[----:B------:R-:W-:Y:S01]  /*56f0*/  @!P0 F2FP.BF16.PACK_AB R16, R47, R46 ;  /* 0x0000002e2f10823e */ /* 0x000fe200000010ff */
[----:B------:R-:W-:Y:S02]  /*5700*/  @!P0 FFMA.FTZ R8, R24, R25, R8 ;  /* 0x0000001918088223 */ /* 0x000fe40000010008 */
[----:B------:R-:W-:Y:S01]  /*5710*/  @!P0 FFMA.FTZ R9, R26, R31, R9 ;  /* 0x0000001f1a098223 */ /* 0x000fe20000010009 */
[----:B------:R-:W-:Y:S01]  /*5720*/  @!P0 F2FP.BF16.PACK_AB R5, R6, R5 ;  /* 0x000000050605823e */ /* 0x000fe200000010ff */
[----:B------:R-:W-:Y:S02]  /*5730*/  @!P0 FFMA.FTZ R10, R32, R33, R10 ;  /* 0x00000021200a8223 */ /* 0x000fe4000001000a */
[----:B------:R-:W-:Y:S01]  /*5740*/  @!P0 FFMA.FTZ R11, R34, R44, R11 ;  /* 0x0000002c220b8223 */ /* 0x000fe2000001000b */
[----:B------:R-:W-:Y:S01]  /*5750*/  @!P0 F2FP.BF16.PACK_AB R8, R9, R8 ;  /* 0x000000080908823e */ /* 0x000fe200000010ff */
[----:B------:R-:W-:Y:S01]  /*5760*/  @!P0 IMAD.MOV.U32 R48, RZ, RZ, R18 ;  /* 0x000000ffff308224 */ /* 0x000fe200078e0012 */
[----:B------:R-:W-:Y:S01]  /*5770*/  @!P0 MOV R13, R5 ;  /* 0x00000005000d8202 */ /* 0x000fe20000000f00 */
[----:B------:R-:W-:Y:S01]  /*5780*/  @!P0 IMAD.MOV.U32 R50, RZ, RZ, R16 ;  /* 0x000000ffff328224 */ /* 0x000fe200078e0010 */
[----:B------:R-:W-:Y:S01]  /*5790*/  @!P0 F2FP.BF16.PACK_AB R10, R11, R10 ;  /* 0x0000000a0b0a823e */ /* 0x000fe200000010ff */
        /* <DEDUP_REMOVED lines=12> */
.L_x_408:
[----:B------:R1:W2:Y:S01]  /*5860*/  SHFL.IDX PT, R5, R26, RZ, 0x1e1f ;  /* 0x001e1fff1a057589 */ /* 0x0002a200000e0000 */
[----:B------:R-:W-:Y:S03]  /*5870*/  IMAD R3, R43, -0x30, R2 ;  /* 0xffffffd02b037824 */ /* 0x000fe600078e0202 */
[----:B------:R1:W3:Y:S02]  /*5880*/  SHFL.IDX PT, R4, R31, RZ, 0x1e1f ;  /* 0x001e1fff1f047589 */ /* 0x0002e400000e0000 */
[----:B------:R-:W-:Y:S04]  /*5890*/  IMNMX R92, R3, 0x30, PT ;  /* 0x00000030035c7817 */ /* 0x000fe80003800200 */
[----:B------:R-:W-:Y:S11]  /*58a0*/  ISETP.GT.AND P0, PT, R92, R35, PT ;  /* 0x000000235c00720c */ /* 0x000ff60003f04270 */
[----:B------:R-:W-:Y:S02]  /*58b0*/  @!UPT UIADD3 URZ, URZ, URZ, URZ ;  /* 0x0000003f3f3ff290 */ /* 0x000fe4000fffe03f */
[----:B------:R-:W-:-:S05]  /*58c0*/  @!P0 BRA `(.L_x_412) ;  /* 0x000001f000008947 */ /* 0x000fca0003800000 */
[----:B------:R-:W-:Y:S02]  /*58d0*/  ISETP.GE.AND P4, PT, R28, c[0x0][0x1d4], PT ;  /* 0x000075001c007a0c */ /* 0x000fe40003f86270 */
[----:B------:R-:W-:Y:S11]  /*58e0*/  ISETP.GE.AND P6, PT, R30, c[0x0][0x1d4], PT ;  /* 0x000075001e007a0c */ /* 0x000ff60003fc6270 */
[----:B------:R-:W4:Y:S01]  /*58f0*/  @!P4 LDS.128 R16, [R90+0x2400] ;  /* 0x002400005a10c984 */ /* 0x000f220000000c00 */
[CC--:B---3--:R-:W-:Y:S04]  /*5900*/  @!P4 LEA R10, P0, R28.reuse, R4.reuse, 0x1 ;  /* 0x000000041c0ac211 */ /* 0x0c8fe800078008ff */
[-C--:B--2---:R-:W-:Y:S02]  /*5910*/  @!P4 LEA.HI.X R11, R28, R5.reuse, R29, 0x1, P0 ;  /* 0x000000051c0bc211 */ /* 0x084fe400000f0c1d */
[----:B------:R-:W-:Y:S11]  /*5920*/  ISETP.GE.AND P0, PT, R27, c[0x0][0x1d4], PT ;  /* 0x000075001b007a0c */ /* 0x000ff60003f06270 */
[----:B------:R-:W-:Y:S02]  /*5930*/  @!UPT UIADD3 URZ, URZ, URZ, URZ ;  /* 0x0000003f3f3ff290 */ /* 0x000fe4000fffe03f */
[CC--:B------:R-:W-:Y:S04]  /*5940*/  @!P0 LEA R8, P5, R96.reuse, R4.reuse, 0x1 ;  /* 0x0000000460088211 */ /* 0x0c0fe800078a08ff */
[-C--:B------:R-:W-:Y:S02]  /*5950*/  @!P0 LEA.HI.X R9, R96, R5.reuse, R109, 0x1, P5 ;  /* 0x0000000560098211 */ /* 0x080fe400028f0c6d */
[CC--:B------:R-:W-:Y:S04]  /*5960*/  @!P6 LEA R12, P5, R95.reuse, R4.reuse, 0x1 ;  /* 0x000000045f0ce211 */ /* 0x0c0fe800078a08ff */
[-C--:B------:R-:W-:Y:S02]  /*5970*/  @!P6 LEA.HI.X R13, R95, R5.reuse, R108, 0x1, P5 ;  /* 0x000000055f0de211 */ /* 0x080fe400028f0c6c */
[----:B------:R-:W-:Y:S01]  /*5980*/  ISETP.GE.AND P5, PT, R103, c[0x0][0x1d4], PT ;  /* 0x0000750067007a0c */ /* 0x000fe20003fa6270 */
[----:B----4-:R2:W-:Y:S04]  /*5990*/  @!P4 ST.E.128 [R10.64], R16 ;  /* 0x000000100a00c985 */ /* 0x0105e8000c101d0c */
[----:B------:R-:W3:Y:S08]  /*59a0*/  @!P0 LDS.128 R16, [R91+0x2400] ;  /* 0x002400005b108984 */ /* 0x000ef00000000c00 */
[CC--:B--2---:R-:W-:Y:S04]  /*59b0*/  @!P5 LEA R10, P4, R99.reuse, R4.reuse, 0x1 ;  /* 0x00000004630ad211 */ /* 0x0c4fe800078808ff */
[-C--:B------:R-:W-:Y:S02]  /*59c0*/  @!P5 LEA.HI.X R11, R99, R5.reuse, R112, 0x1, P4 ;  /* 0x00000005630bd211 */ /* 0x080fe400020f0c70 */
[----:B------:R-:W-:Y:S01]  /*59d0*/  ISETP.GE.AND P4, PT, R102, c[0x0][0x1d4], PT ;  /* 0x0000750066007a0c */ /* 0x000fe20003f86270 */
[----:B---3--:R2:W-:Y:S04]  /*59e0*/  @!P0 ST.E.128 [R8.64], R16 ;  /* 0x0000001008008985 */ /* 0x0085e8000c101d0c */
[----:B------:R-:W3:Y:S08]  /*59f0*/  @!P6 LDS.128 R16, [R90+0x3000] ;  /* 0x003000005a10e984 */ /* 0x000ef00000000c00 */
[CC--:B--2---:R-:W-:Y:S04]  /*5a00*/  @!P4 LEA R8, P0, R98.reuse, R4.reuse, 0x1 ;  /* 0x000000046208c211 */ /* 0x0c4fe800078008ff */
[-C--:B------:R-:W-:Y:S02]  /*5a10*/  @!P4 LEA.HI.X R9, R98, R5.reuse, R111, 0x1, P0 ;  /* 0x000000056209c211 */ /* 0x080fe400000f0c6f */
[----:B------:R-:W-:Y:S01]  /*5a20*/  ISETP.GE.AND P0, PT, R101, c[0x0][0x1d4], PT ;  /* 0x0000750065007a0c */ /* 0x000fe20003f06270 */
[----:B---3--:R-:W-:Y:S04]  /*5a30*/  @!P6 ST.E.128 [R12.64], R16 ;  /* 0x000000100c00e985 */ /* 0x008fe8000c101d0c */
[----:B------:R-:W2:Y:S08]  /*5a40*/  @!P5 LDS.128 R12, [R91+0x3000] ;  /* 0x003000005b0cd984 */ /* 0x000eb00000000c00 */
[C---:B------:R-:W-:Y:S04]  /*5a50*/  @!P0 LEA R4, P6, R97.reuse, R4, 0x1 ;  /* 0x0000000461048211 */ /* 0x040fe800078c08ff */
[----:B------:R-:W-:Y:S01]  /*5a60*/  @!P0 LEA.HI.X R5, R97, R5, R110, 0x1, P6 ;  /* 0x0000000561058211 */ /* 0x000fe200030f0c6e */
[----:B--2---:R-:W-:Y:S04]  /*5a70*/  @!P5 ST.E.128 [R10.64], R12 ;  /* 0x0000000c0a00d985 */ /* 0x004fe8000c101d0c */
[----:B------:R-:W2:Y:S04]  /*5a80*/  @!P4 LDS.128 R12, [R90+0x3c00] ;  /* 0x003c00005a0cc984 */ /* 0x000ea80000000c00 */
[----:B--2---:R-:W-:Y:S04]  /*5a90*/  @!P4 ST.E.128 [R8.64], R12 ;  /* 0x0000000c0800c985 */ /* 0x004fe8000c101d0c */
[----:B------:R-:W2:Y:S04]  /*5aa0*/  @!P0 LDS.128 R8, [R91+0x3c00] ;  /* 0x003c00005b088984 */ /* 0x000ea80000000c00 */
[----:B--2---:R2:W-:Y:S02]  /*5ab0*/  @!P0 ST.E.128 [R4.64], R8 ;  /* 0x0000000804008985 */ /* 0x0045e4000c101d0c */
.L_x_412:
[----:B------:R-:W-:Y:S05]  /*5ac0*/  BSYNC B1 ;  /* 0x0000000000017941 */ /* 0x000fea0003800000 */
.L_x_407:
[----:B------:R-:W-:Y:S01]  /*5ad0*/  IMAD.IADD R3, R92, 0x1, -R119 ;  /* 0x000000015c037824 */ /* 0x000fe200078e0a77 */
[----:B------:R-:W-:Y:S01]  /*5ae0*/  ISETP.NE.AND P6, PT, R117, RZ, PT ;  /* 0x000000ff7500720c */ /* 0x000fe20003fc5270 */
[----:B-12--5:R-:W-:Y:S01]  /*5af0*/  IMAD.WIDE R8, R43, 0x30, R120 ;  /* 0x000000302b087825 */ /* 0x026fe200078e0278 */
[----:B------:R-:W-:Y:S01]  /*5b00*/  P2R R13, PR, RZ, 0x2 ;  /* 0x00000002ff0d7803 */ /* 0x000fe20000000000 */
[----:B------:R-:W-:Y:S01]  /*5b10*/  BSSY B0, `(.L_x_429) ;  /* 0x0000058000007945 */ /* 0x000fe20003800000 */
[----:B------:R-:W-:Y:S01]  /*5b20*/  ISETP.GE.AND P0, PT, R3, 0x21, PT ;  /* 0x000000210300780c */ /* 0x000fe20003f06270 */
[----:B------:R-:W-:Y:S01]  /*5b30*/  IMAD R6, R105, c[0x0][0x218], RZ ;  /* 0x0000860069067a24 */ /* 0x000fe200078e02ff */
[----:B------:R-:W-:Y:S03]  /*5b40*/  ISETP.NE.AND P1, PT, R100, RZ, PT ;  /* 0x000000ff6400720c */ /* 0x000fe60003f25270 */
[----:B------:R-:W-:Y:S08]  /*5b50*/  IMAD R6, R93, c[0x0][0x21c], R6 ;  /* 0x000087005d067a24 */ /* 0x000ff000078e0206 */
[C---:B------:R-:W-:Y:S01]  /*5b60*/  @P0 IADD3 R12, P4, R8.reuse, 0x20, RZ ;  /* 0x00000020080c0810 */ /* 0x040fe20007f9e0ff */
[----:B------:R-:W-:Y:S04]  /*5b70*/  @P0 IMAD.MOV.U32 R11, RZ, RZ, R116 ;  /* 0x000000ffff0b0224 */ /* 0x000fe800078e0074 */
[----:B------:R-:W-:Y:S01]  /*5b80*/  @P0 IMAD.X R10, RZ, RZ, R9, P4 ;  /* 0x000000ffff0a0224 */ /* 0x000fe200020e0609 */
[----:B------:R-:W-:Y:S11]  /*5b90*/  ISETP.GE.AND P4, PT, R3, 0x1, PT ;  /* 0x000000010300780c */ /* 0x000ff60003f86270 */
[----:B------:R-:W-:Y:S02]  /*5ba0*/  @!UPT UIADD3 URZ, URZ, URZ, URZ ;  /* 0x0000003f3f3ff290 */ /* 0x000fe4000fffe03f */
[----:B------:R-:W-:Y:S01]  /*5bb0*/  @P4 MOV R5, R116 ;  /* 0x0000007400054202 */ /* 0x000fe20000000f00 */
[----:B------:R-:W-:Y:S02]  /*5bc0*/  @P4 IMAD R3, R9, c[0x0][0x258], RZ ;  /* 0x0000960009034a24 */ /* 0x000fe400078e02ff */
[----:B---3--:R-:W-:Y:S04]  /*5bd0*/  @P4 IMAD.MOV.U32 R4, RZ, RZ, R114 ;  /* 0x000000ffff044224 */ /* 0x008fe800078e0072 */
[C---:B------:R-:W-:Y:S04]  /*5be0*/  @P4 IMAD.WIDE.U32 R4, R8.reuse, c[0x0][0x258], R4 ;  /* 0x0000960008044a25 */ /* 0x040fe800078e0004 */
[----:B------:R-:W-:Y:S04]  /*5bf0*/  @P4 IMAD R8, R8, c[0x0][0x25c], R3 ;  /* 0x0000970008084a24 */ /* 0x000fe800078e0203 */
[----:B------:R-:W-:Y:S01]  /*5c00*/  @P4 IMAD.IADD R3, R5, 0x1, R8 ;  /* 0x0000000105034824 */ /* 0x000fe200078e0208 */
[C---:B------:R-:W-:Y:S04]  /*5c10*/  @P4 LEA R8, P5, R4.reuse, c[0x0][0x250], 0x1 ;  /* 0x0000940004084a11 */ /* 0x040fe800078a08ff */
[----:B------:R-:W-:Y:S01]  /*5c20*/  @P4 LEA.HI.X R9, R4, c[0x0][0x254], R3, 0x1, P5 ;  /* 0x0000950004094a11 */ /* 0x000fe200028f0c03 */
[----:B------:R-:W-:Y:S02]  /*5c30*/  IMAD R3, R104, c[0x0][0x208], RZ ;  /* 0x0000820068037a24 */ /* 0x000fe400078e02ff */
[C---:B------:R-:W-:Y:S02]  /*5c40*/  IMAD.WIDE.U32 R4, R94.reuse, c[0x0][0x208], RZ ;  /* 0x000082005e047a25 */ /* 0x040fe400078e00ff */
[----:B------:R-:W-:Y:S01]  /*5c50*/  @!PT LDS RZ, [RZ] ;  /* 0x00000000fffff984 */ /* 0x000fe20000000800 */
[----:B------:R-:W-:Y:S01]  /*5c60*/  @!PT LDS RZ, [RZ] ;  /* 0x00000000fffff984 */ /* 0x000fe20000000800 */
[----:B------:R-:W-:Y:S01]  /*5c70*/  @!PT LDS RZ, [RZ] ;  /* 0x00000000fffff984 */ /* 0x000fe20000000800 */
[----:B------:R1:W-:Y:S01]  /*5c80*/  @P4 LDGSTS.E.BYPASS.LTC128B.128 [R89+0x1880], [R8.64], !P1 ;  /* 0x0188000008594fae */ /* 0x0003e2000c901d4c */
[----:B------:R-:W-:Y:S01]  /*5c90*/  ISETP.NE.AND P1, PT, R13, RZ, PT ;  /* 0x000000ff0d00720c */ /* 0x000fe20003f25270 */
[----:B------:R-:W-:Y:S04]  /*5ca0*/  IMAD R3, R94, c[0x0][0x20c], R3 ;  /* 0x000083005e037a24 */ /* 0x000fe800078e0203 */
[----:B------:R-:W-:Y:S04]  /*5cb0*/  IMAD.IADD R5, R5, 0x1, R3 ;  /* 0x0000000105057824 */ /* 0x000fe800078e0203 */
[----:B------:R-:W-:Y:S05]  /*5cc0*/  IMAD.WIDE.U32 R4, R93, c[0x0][0x218], R4 ;  /* 0x000086005d047a25 */ /* 0x000fea00078e0004 */
[----:B------:R-:W-:Y:S01]  /*5cd0*/  IADD3 R3, P5, R162, R4, RZ ;  /* 0x00000004a2037210 */ /* 0x000fe20007fbe0ff */
[----:B------:R-:W-:Y:S01]  /*5ce0*/  @P0 IMAD R4, R10, c[0x0][0x258], RZ ;  /* 0x000096000a040a24 */ /* 0x000fe200078e02ff */
[----:B------:R-:W-:Y:S02]  /*5cf0*/  @P0 MOV R10, R114 ;  /* 0x00000072000a0202 */ /* 0x000fe40000000f00 */
[----:B------:R-:W-:Y:S01]  /*5d00*/  IADD3.X R6, R151, R5, R6, P5, !PT ;  /* 0x0000000597067210 */ /* 0x000fe20002ffe406 */
[C---:B------:R-:W-:Y:S02]  /*5d10*/  @P0 IMAD R4, R12.reuse, c[0x0][0x25c], R4 ;  /* 0x000097000c040a24 */ /* 0x040fe400078e0204 */
[----:B------:R-:W-:Y:S05]  /*5d20*/  @P0 IMAD.WIDE.U32 R10, R12, c[0x0][0x258], R10 ;  /* 0x000096000c0a0a25 */ /* 0x000fea00078e000a */
[----:B------:R-:W-:Y:S02]  /*5d30*/  @P0 IADD3 R5, R11, R4, RZ ;  /* 0x000000040b050210 */ /* 0x000fe40007ffe0ff */
[C---:B------:R-:W-:Y:S04]  /*5d40*/  @P0 LEA R4, P5, R10.reuse, c[0x0][0x250], 0x1 ;  /* 0x000094000a040a11 */ /* 0x040fe800078a08ff */
[----:B------:R-:W-:Y:S02]  /*5d50*/  @P0 LEA.HI.X R5, R10, c[0x0][0x254], R5, 0x1, P5 ;  /* 0x000095000a050a11 */ /* 0x000fe400028f0c05 */
[C---:B------:R-:W-:Y:S04]  /*5d60*/  LEA R10, P5, R3.reuse, c[0x0][0x1f8], 0x1 ;  /* 0x00007e00030a7a11 */ /* 0x040fe800078a08ff */
[----:B------:R-:W-:Y:S02]  /*5d70*/  LEA.HI.X R6, R3, c[0x0][0x1fc], R6, 0x1, P5 ;  /* 0x00007f0003067a11 */ /* 0x000fe400028f0c06 */
[----:B------:R1:W2:Y:S01]  /*5d80*/  SHFL.IDX PT, R3, R10, RZ, 0x1e1f ;  /* 0x001e1fff0a037589 */ /* 0x0002a200000e0000 */
[----:B------:R-:W-:Y:S11]  /*5d90*/  ISETP.NE.AND P5, PT, R118, RZ, PT ;  /* 0x000000ff7600720c */ /* 0x000ff60003fa5270 */
[----:B------:R-:W-:Y:S02]  /*5da0*/  @!UPT UIADD3 URZ, URZ, URZ, URZ ;  /* 0x0000003f3f3ff290 */ /* 0x000fe4000fffe03f */
[----:B------:R1:W-:Y:S04]  /*5db0*/  @P4 LDGSTS.E.BYPASS.LTC128B.128 [R89+0x2480], [R8.64+0x40], !P5 ;  /* 0x0248004008594fae */ /* 0x0003e8000e901d4c */
[----:B------:R1:W-:Y:S01]  /*5dc0*/  @P4 LDGSTS.E.BYPASS.LTC128B.128 [R89+0x3080], [R8.64+0x80], !P6 ;  /* 0x0308008008594fae */ /* 0x0003e2000f101d4c */
[----:B------:R-:W-:Y:S11]  /*5dd0*/  ISETP.NE.AND P4, PT, R100, RZ, PT ;  /* 0x000000ff6400720c */ /* 0x000ff60003f85270 */
[----:B------:R-:W-:Y:S02]  /*5de0*/  @!UPT UIADD3 URZ, URZ, URZ, URZ ;  /* 0x0000003f3f3ff290 */ /* 0x000fe4000fffe03f */
        /* <DEDUP_REMOVED lines=10> */
[----:B------:R-:W-:Y:S11]  /*5e90*/  ISETP.GE.AND P6, PT, R30, c[0x0][0x1d4], PT ;  /* 0x000075001e007a0c */ /* 0x000ff60003fc6270 */
[----:B------:R-:W2:Y:S01]  /*5ea0*/  @!P4 LDS.128 R16, [R90] ;  /* 0x000000005a10c984 */ /* 0x000ea20000000c00 */
[CC--:B-1----:R-:W-:Y:S04]  /*5eb0*/  @!P4 LEA R10, P0, R28.reuse, R3.reuse, 0x1 ;  /* 0x000000031c0ac211 */ /* 0x0c2fe800078008ff */
[-C--:B---3--:R-:W-:Y:S02]  /*5ec0*/  @!P4 LEA.HI.X R11, R28, R4.reuse, R29, 0x1, P0 ;  /* 0x000000041c0bc211 */ /* 0x088fe400000f0c1d */
[----:B------:R-:W-:Y:S11]  /*5ed0*/  ISETP.GE.AND P0, PT, R27, c[0x0][0x1d4], PT ;  /* 0x000075001b007a0c */ /* 0x000ff60003f06270 */
[----:B------:R-:W-:Y:S02]  /*5ee0*/  @!UPT UIADD3 URZ, URZ, URZ, URZ ;  /* 0x0000003f3f3ff290 */ /* 0x000fe4000fffe03f */
[CC--:B------:R-:W-:Y:S04]  /*5ef0*/  @!P0 LEA R8, P5, R96.reuse, R3.reuse, 0x1 ;  /* 0x0000000360088211 */ /* 0x0c0fe800078a08ff */
[-C--:B------:R-:W-:Y:S02]  /*5f00*/  @!P0 LEA.HI.X R9, R96, R4.reuse, R109, 0x1, P5 ;  /* 0x0000000460098211 */ /* 0x080fe400028f0c6d */
[CC--:B------:R-:W-:Y:S04]  /*5f10*/  @!P6 LEA R14, P5, R95.reuse, R3.reuse, 0x1 ;  /* 0x000000035f0ee211 */ /* 0x0c0fe800078a08ff */
[-C--:B------:R-:W-:Y:S02]  /*5f20*/  @!P6 LEA.HI.X R15, R95, R4.reuse, R108, 0x1, P5 ;  /* 0x000000045f0fe211 */ /* 0x080fe400028f0c6c */
[----:B------:R-:W-:Y:S01]  /*5f30*/  ISETP.GE.AND P5, PT, R103, c[0x0][0x1d4], PT ;  /* 0x0000750067007a0c */ /* 0x000fe20003fa6270 */
[----:B--2---:R-:W-:Y:S04]  /*5f40*/  @!P4 ST.E.128 [R10.64], R16 ;  /* 0x000000100a00c985 */ /* 0x004fe8000c101d0c */
[----:B------:R-:W1:Y:S08]  /*5f50*/  @!P0 LDS.128 R16, [R91] ;  /* 0x000000005b108984 */ /* 0x000e700000000c00 */
[CC--:B------:R-:W-:Y:S04]  /*5f60*/  @!P5 LEA R12, P4, R99.reuse, R3.reuse, 0x1 ;  /* 0x00000003630cd211 */ /* 0x0c0fe800078808ff */
[-C--:B------:R-:W-:Y:S02]  /*5f70*/  @!P5 LEA.HI.X R13, R99, R4.reuse, R112, 0x1, P4 ;  /* 0x00000004630dd211 */ /* 0x080fe400020f0c70 */
[----:B------:R-:W-:Y:S01]  /*5f80*/  ISETP.GE.AND P4, PT, R102, c[0x0][0x1d4], PT ;  /* 0x0000750066007a0c */ /* 0x000fe20003f86270 */
[----:B-1----:R-:W-:Y:S11]  /*5f90*/  @!P0 ST.E.128 [R8.64], R16 ;  /* 0x0000001008008985 */ /* 0x002ff6000c101d0c */
[----:B------:R-:W-:Y:S01]  /*5fa0*/  @!UPT UIADD3 URZ, URZ, URZ, URZ ;  /* 0x0000003f3f3ff290 */ /* 0x000fe2000fffe03f */
[CC--:B------:R-:W-:Y:S01]  /*5fb0*/  @!P4 LEA R10, P0, R98.reuse, R3.reuse, 0x1 ;  /* 0x00000003620ac211 */ /* 0x0c0fe200078008ff */
[----:B------:R-:W1:Y:S03]  /*5fc0*/  @!P6 LDS.128 R16, [R90+0xc00] ;  /* 0x000c00005a10e984 */ /* 0x000e660000000c00 */
[-C--:B------:R-:W-:Y:S02]  /*5fd0*/  @!P4 LEA.HI.X R11, R98, R4.reuse, R111, 0x1, P0 ;  /* 0x00000004620bc211 */ /* 0x080fe400000f0c6f */
[----:B------:R-:W-:Y:S01]  /*5fe0*/  ISETP.GE.AND P0, PT, R101, c[0x0][0x1d4], PT ;  /* 0x0000750065007a0c */ /* 0x000fe20003f06270 */
[----:B-1----:R-:W-:Y:S11]  /*5ff0*/  @!P6 ST.E.128 [R14.64], R16 ;  /* 0x000000100e00e985 */ /* 0x002ff6000c101d0c */
[----:B------:R-:W-:Y:S01]  /*6000*/  @!UPT UIADD3 URZ, URZ, URZ, URZ ;  /* 0x0000003f3f3ff290 */ /* 0x000fe2000fffe03f */
[C---:B------:R-:W-:Y:S01]  /*6010*/  @!P0 LEA R8, P6, R97.reuse, R3, 0x1 ;  /* 0x0000000361088211 */ /* 0x040fe200078c08ff */
[----:B------:R-:W1:Y:S03]  /*6020*/  @!P5 LDS.128 R16, [R91+0xc00] ;  /* 0x000c00005b10d984 */ /* 0x000e660000000c00 */
[----:B------:R-:W-:Y:S01]  /*6030*/  @!P0 LEA.HI.X R9, R97, R4, R110, 0x1, P6 ;  /* 0x0000000461098211 */ /* 0x000fe200030f0c6e */
[----:B-1----:R-:W-:Y:S04]  /*6040*/  @!P5 ST.E.128 [R12.64], R16 ;  /* 0x000000100c00d985 */ /* 0x002fe8000c101d0c */
[----:B------:R-:W1:Y:S04]  /*6050*/  @!P4 LDS.128 R12, [R90+0x1800] ;  /* 0x001800005a0cc984 */ /* 0x000e680000000c00 */
[----:B-1----:R-:W-:Y:S04]  /*6060*/  @!P4 ST.E.128 [R10.64], R12 ;  /* 0x0000000c0a00c985 */ /* 0x002fe8000c101d0c */
[----:B------:R-:W1:Y:S04]  /*6070*/  @!P0 LDS.128 R12, [R91+0x1800] ;  /* 0x001800005b0c8984 */ /* 0x000e680000000c00 */
[----:B-1----:R1:W-:Y:S02]  /*6080*/  @!P0 ST.E.128 [R8.64], R12 ;  /* 0x0000000c08008985 */ /* 0x0023e4000c101d0c */
.L_x_430:
[----:B--2---:R-:W-:Y:S05]  /*6090*/  BSYNC B0 ;  /* 0x0000000000007941 */ /* 0x004fea0003800000 */
.L_x_429:
[----:B------:R-:W-:Y:S11]  /*60a0*/  ISETP.GT.AND P5, PT, R43, R150, PT ;  /* 0x000000962b00720c */ /* 0x000ff60003fa4270 */
[----:B------:R-:W-:Y:S02]  /*60b0*/  @!UPT UIADD3 URZ, URZ, URZ, URZ ;  /* 0x0000003f3f3ff290 */ /* 0x000fe4000fffe03f */
[----:B------:R-:W-:-:S05]  /*60c0*/  @!P5 BRA `(.L_x_431) ;  /* 0x000002300000d947 */ /* 0x000fca0003800000 */
[----:B------:R-:W-:Y:S01]  /*60d0*/  IADD3 R3, R43, -0x1, RZ ;  /* 0xffffffff2b037810 */ /* 0x000fe20007ffe0ff */
[----:B---3--:R-:W-:Y:S01]  /*60e0*/  IMAD.MOV.U32 R4, RZ, RZ, R126 ;  /* 0x000000ffff047224 */ /* 0x008fe200078e007e */
[----:B------:R-:W-:Y:S01]  /*60f0*/  ISETP.GE.AND P4, PT, R113, 0x1, PT ;  /* 0x000000017100780c */ /* 0x000fe20003f86270 */
[----:B------:R-:W-:Y:S01]  /*6100*/  IMAD.MOV.U32 R5, RZ, RZ, R123 ;  /* 0x000000ffff057224 */ /* 0x000fe200078e007b */
[----:B-1----:R-:W-:Y:S01]  /*6110*/  SHF.R.S32.HI R8, RZ, 0x1f, R3 ;  /* 0x0000001fff087819 */ /* 0x002fe20000011403 */
[C---:B------:R-:W-:Y:S01]  /*6120*/  IMAD R6, R3.reuse, UR7, RZ ;  /* 0x0000000703067c24 */ /* 0x040fe2000f8e02ff */
[----:B------:R-:W-:Y:S01]  /*6130*/  P2R R11, PR, RZ, 0x4 ;  /* 0x00000004ff0b7803 */ /* 0x000fe20000000000 */
[----:B------:R-:W-:Y:S01]  /*6140*/  IMAD.WIDE.U32 R4, R3, UR10, R4 ;  /* 0x0000000a03047c25 */ /* 0x000fe2000f8e0004 */
[----:B------:R-:W-:Y:S02]  /*6150*/  ISETP.NE.AND P2, PT, R100, RZ, PT ;  /* 0x000000ff6400720c */ /* 0x000fe40003f45270 */
[----:B------:R-:W-:Y:S01]  /*6160*/  P2R R10, PR, RZ, 0x2 ;  /* 0x00000002ff0a7803 */ /* 0x000fe20000000000 */
[----:B------:R-:W-:Y:S01]  /*6170*/  IMAD R3, R8, UR10, R6 ;  /* 0x0000000a08037c24 */ /* 0x000fe2000f8e0206 */
[----:B------:R-:W-:Y:S03]  /*6180*/  ISETP.NE.AND P1, PT, R118, RZ, PT ;  /* 0x000000ff7600720c */ /* 0x000fe60003f25270 */
[----:B------:R-:W-:Y:S01]  /*6190*/  IMAD.IADD R3, R5, 0x1, R3 ;  /* 0x0000000105037824 */ /* 0x000fe200078e0203 */
[C---:B------:R-:W-:Y:S04]  /*61a0*/  @P4 LEA R8, P0, R4.reuse, c[0x0][0x220], 0x1 ;  /* 0x0000880004084a11 */ /* 0x040fe800078008ff */
[C---:B------:R-:W-:Y:S02]  /*61b0*/  @P4 LEA.HI.X R9, R4.reuse, c[0x0][0x224], R3, 0x1, P0 ;  /* 0x0000890004094a11 */ /* 0x040fe400000f0c03 */
[----:B------:R-:W-:Y:S03]  /*61c0*/  ISETP.GE.AND P0, PT, R113, 0x21, PT ;  /* 0x000000217100780c */ /* 0x000fe60003f06270 */
[----:B------:R-:W-:Y:S01]  /*61d0*/  @!PT LDS RZ, [RZ] ;  /* 0x00000000fffff984 */ /* 0x000fe20000000800 */
[----:B------:R-:W-:Y:S01]  /*61e0*/  @!PT LDS RZ, [RZ] ;  /* 0x00000000fffff984 */ /* 0x000fe20000000800 */
[----:B------:R-:W-:Y:S01]  /*61f0*/  @!PT LDS RZ, [RZ] ;  /* 0x00000000fffff984 */ /* 0x000fe20000000800 */
[----:B------:R1:W-:Y:S01]  /*6200*/  @P4 LDGSTS.E.BYPASS.LTC128B.128 [R89+0x3c80], [R8.64], !P2 ;  /* 0x03c8000008594fae */ /* 0x0003e2000d101d4c */
[----:B------:R-:W-:Y:S03]  /*6210*/  ISETP.NE.AND P2, PT, R11, RZ, PT ;  /* 0x000000ff0b00720c */ /* 0x000fe60003f45270 */
[----:B------:R1:W-:Y:S06]  /*6220*/  @P4 LDGSTS.E.BYPASS.LTC128B.128 [R89+0x4880], [R8.64+0x40], !P1 ;  /* 0x0488004008594fae */ /* 0x0003ec000c901d4c */
[----:B------:R-:W-:Y:S04]  /*6230*/  @P0 IADD3 R5, P6, R4, UR8, RZ ;  /* 0x0000000804050c10 */ /* 0x000fe8000ffde0ff */
[----:B------:R-:W-:Y:S02]  /*6240*/  @P0 IADD3.X R3, R3, UR9, RZ, P6, !PT ;  /* 0x0000000903030c10 */ /* 0x000fe4000b7fe4ff */
[C---:B------:R-:W-:Y:S04]  /*6250*/  @P0 LEA R4, P6, R5.reuse, c[0x0][0x220], 0x1 ;  /* 0x0000880005040a11 */ /* 0x040fe800078c08ff */
[----:B------:R-:W-:Y:S02]  /*6260*/  @P0 LEA.HI.X R5, R5, c[0x0][0x224], R3, 0x1, P6 ;  /* 0x0000890005050a11 */ /* 0x000fe400030f0c03 */
[----:B------:R-:W-:Y:S11]  /*6270*/  ISETP.NE.AND P6, PT, R117, RZ, PT ;  /* 0x000000ff7500720c */ /* 0x000ff60003fc5270 */
[----:B------:R-:W-:Y:S02]  /*6280*/  @!UPT UIADD3 URZ, URZ, URZ, URZ ;  /* 0x0000003f3f3ff290 */ /* 0x000fe4000fffe03f */
[----:B------:R1:W-:Y:S01]  /*6290*/  @P4 LDGSTS.E.BYPASS.LTC128B.128 [R89+0x5480], [R8.64+0x80], !P6 ;  /* 0x0548008008594fae */ /* 0x0003e2000f101d4c */
[----:B------:R-:W-:Y:S11]  /*62a0*/  ISETP.NE.AND P4, PT, R100, RZ, PT ;  /* 0x000000ff6400720c */ /* 0x000ff60003f85270 */
[----:B------:R-:W-:Y:S02]  /*62b0*/  @!UPT UIADD3 URZ, URZ, URZ, URZ ;  /* 0x0000003f3f3ff290 */ /* 0x000fe4000fffe03f */
[----:B------:R1:W-:Y:S04]  /*62c0*/  @P0 LDGSTS.E.BYPASS.LTC128B.128 [R89+0x4480], [R4.64], !P4 ;  /* 0x0448000004590fae */ /* 0x0003e8000e101d4c */
[----:B------:R1:W-:Y:S01]  /*62d0*/  @P0 LDGSTS.E.BYPASS.LTC128B.128 [R89+0x5080], [R4.64+0x40], !P1 ;  /* 0x0508004004590fae */ /* 0x0003e2000c901d4c */
[----:B------:R-:W-:Y:S03]  /*62e0*/  ISETP.NE.AND P1, PT, R10, RZ, PT ;  /* 0x000000ff0a00720c */ /* 0x000fe60003f25270 */
[----:B------:R1:W-:Y:S04]  /*62f0*/  @P0 LDGSTS.E.BYPASS.LTC128B.128 [R89+0x5c80], [R4.64+0x80], !P6 ;  /* 0x05c8008004590fae */ /* 0x0003e8000f101d4c */
.L_x_431:
[----:B------:R-:W0:Y:S01]  /*6300*/  LDGDEPBAR ;  /* 0x00000000000079af */ /* 0x000e220000000000 */
[----:B------:R-:W-:Y:S01]  /*6310*/  IADD3 R43, R43, -0x1, RZ ;  /* 0xffffffff2b2b7810 */ /* 0x000fe20007ffe0ff */
[----:B------:R-:W-:-:S05]  /*6320*/  @P5 BRA `(.L_x_432) ;  /* 0xffffb9d000005947 */ /* 0x000fca000383ffff */
[----:B------:R-:W-:Y:S06]  /*6330*/  BAR.SYNC.DEFER_BLOCKING 0x0 ;  /* 0x0000000000007b1d */ /* 0x000fec0000010000 */
.L_x_406:
[----:B------:R-:W-:Y:S01]  /*6340*/  IMAD.MOV.U32 R7, RZ, RZ, c[0x0][0x2c4] ;  /* 0x0000b100ff077624 */ /* 0x000fe200078e00ff */
[----:B------:R-:W-:Y:S01]  /*6350*/  IADD3 R0, R196, 0x7f, RZ ;  /* 0x0000007fc4007810 */ /* 0x000fe20007ffe0ff */
[----:B------:R-:W-:-:S03]  /*6360*/  IMAD.MOV.U32 R3, RZ, RZ, c[0x0][0x32c] ;  /* 0x0000cb00ff037624 */ /* 0x000fc600078e00ff */
[----:B------:R-:W-:Y:S02]  /*6370*/  ISETP.NE.AND P2, PT, R7, 0x1, PT ;  /* 0x000000010700780c */ /* 0x000fe40003f45270 */
[----:B------:R-:W-:-:S11]  /*6380*/  ISETP.GE.AND P1, PT, R3, 0x1, PT ;  /* 0x000000010300780c */ /* 0x000fd60003f26270 */
[----:B------:R-:W-:-:S05]  /*6390*/  @P2 IMAD.HI.U32 R2, R0, c[0x0][0x2c8], RZ ;  /* 0x0000b20000022a27 */ /* 0x000fca00078e00ff */
[----:B------:R-:W-:-:S05]  /*63a0*/  @P2 SHF.R.U32.HI R0, RZ, c[0x0][0x2cc], R2 ;  /* 0x0000b300ff002a19 */ /* 0x000fca0000011602 */
[----:B------:R-:W-:-:S05]  /*63b0*/  IMAD.IADD R0, R154, 0x1, R0 ;  /* 0x000000019a007824 */ /* 0x000fca00078e0200 */
[----:B------:R-:W-:Y:S01]  /*63c0*/  IADD3 R3, R0, c[0x0][0x328], RZ ;  /* 0x0000ca0000037a10 */ /* 0x000fe20007ffe0ff */
[----:B------:R-:W-:Y:S05]  /*63d0*/  @!P1 BRA `(.L_x_433) ;  /* 0x000000f000009947 */ /* 0x000fea0003800000 */
[C---:B------:R-:W-:Y:S01]  /*63e0*/  ISETP.GT.AND P0, PT, R0.reuse, RZ, PT ;  /* 0x000000ff0000720c */ /* 0x040fe20003f04270 */
[----:B-1-3--:R-:W-:Y:S01]  /*63f0*/  IMAD.MOV.U32 R4, RZ, RZ, c[0x0][0x32c] ;  /* 0x0000cb00ff047624 */ /* 0x00afe200078e00ff */
        /* <DEDUP_REMOVED lines=8> */
.L_x_434:
[----:B------:R-:W-:-:S13]  /*6480*/  ISETP.NE.AND P0, PT, R4, 0x1, PT ;  /* 0x000000010400780c */ /* 0x000fda0003f05270 */
[----:B------:R-:W-:-:S05]  /*6490*/  @P0 IMAD.HI.U32 R0, R2, c[0x0][0x330], RZ ;  /* 0x0000cc0002000a27 */ /* 0x000fca00078e00ff */
[----:B------:R-:W-:-:S05]  /*64a0*/  @P0 SHF.R.U32.HI R2, RZ, c[0x0][0x334], R0 ;  /* 0x0000cd00ff020a19 */ /* 0x000fca0000011600 */
.L_x_435:
[----:B------:R-:W-:-:S05]  /*64b0*/  IMAD R2, R2, R4, c[0x0][0x32c] ;  /* 0x0000cb0002027624 */ /* 0x000fca00078e0204 */
[----:B------:R-:W-:-:S04]  /*64c0*/  IMNMX R3, R3, R2, PT ;  /* 0x0000000203037217 */ /* 0x000fc80003800200 */
.L_x_433:
[----:B------:R-:W-:Y:S01]  /*64d0*/  IADD3 R3, R3, 0x2f, RZ ;  /* 0x0000002f03037810 */ /* 0x000fe20007ffe0ff */
[----:B------:R-:W-:-:S04]  /*64e0*/  @P2 IMAD.HI.U32 R2, R196, c[0x0][0x2c8], RZ ;  /* 0x0000b200c4022a27 */ /* 0x000fc800078e00ff */
[----:B------:R-:W-:-:S04]  /*64f0*/  IMAD.HI R3, R3, 0x2aaaaaab, RZ ;  /* 0x2aaaaaab03037827 */ /* 0x000fc800078e02ff */
[----:B------:R-:W-:Y:S01]  /*6500*/  IMAD.MOV.U32 R0, RZ, RZ, R196 ;  /* 0x000000ffff007224 */ /* 0x000fe200078e00c4 */
[----:B------:R-:W-:Y:S02]  /*6510*/  @P2 SHF.R.U32.HI R0, RZ, c[0x0][0x2cc], R2 ;  /* 0x0000b300ff002a19 */ /* 0x000fe40000011602 */
[----:B------:R-:W-:-:S03]  /*6520*/  SHF.R.U32.HI R2, RZ, 0x1f, R3 ;  /* 0x0000001fff027819 */ /* 0x000fc60000011603 */
        /* <DEDUP_REMOVED lines=14> */
.L_x_437:
[----:B------:R-:W-:-:S04]  /*6610*/  MOV R2, c[0x0][0x32c] ;  /* 0x0000cb0000027a02 */ /* 0x000fc80000000f00 */
[----:B------:R-:W-:-:S13]  /*6620*/  ISETP.NE.AND P0, PT, R2, 0x1, PT ;  /* 0x000000010200780c */ /* 0x000fda0003f05270 */
[----:B------:R-:W-:-:S05]  /*6630*/  @P0 IMAD.HI.U32 R2, R0, c[0x0][0x330], RZ ;  /* 0x0000cc0000020a27 */ /* 0x000fca00078e00ff */
[----:B------:R-:W-:-:S05]  /*6640*/  @P0 SHF.R.U32.HI R0, RZ, c[0x0][0x334], R2 ;  /* 0x0000cd00ff000a19 */ /* 0x000fca0000011602 */
.L_x_438:
[----:B------:R-:W-:-:S05]  /*6650*/  IMAD R0, R0, c[0x0][0x32c], RZ ;  /* 0x0000cb0000007a24 */ /* 0x000fca00078e02ff */
[----:B------:R-:W-:-:S05]  /*6660*/  IMNMX R3, R3, R0, !PT ;  /* 0x0000000003037217 */ /* 0x000fca0007800200 */
.L_x_436:
        /* <DEDUP_REMOVED lines=8> */
[----:B-1----:R-:W-:Y:S01]  /*66f0*/  CS2R R12, SRZ ;  /* 0x00000000000c7805 */ /* 0x002fe2000001ff00 */
[----:B------:R-:W-:Y:S01]  /*6700*/  LEA.HI.SX32 R0, R0, R2, 0x1d ;  /* 0x0000000200007211 */ /* 0x000fe200078feaff */
[----:B------:R-:W-:Y:S01]  /*6710*/  CS2R R88, SRZ ;  /* 0x0000000000587805 */ /* 0x000fe2000001ff00 */
[----:B------:R-:W-:Y:S01]  /*6720*/  MOV R90, RZ ;  /* 0x000000ff005a7202 */ /* 0x000fe20000000f00 */
[----:B------:R-:W-:Y:S01]  /*6730*/  CS2R R86, SRZ ;  /* 0x0000000000567805 */ /* 0x000fe2000001ff00 */
[----:B---3--:R-:W-:Y:S01]  /*6740*/  IMNMX R4, RZ, R0, !PT ;  /* 0x00000000ff047217 */ /* 0x008fe20007800200 */
[----:B------:R-:W-:Y:S01]  /*6750*/  CS2R R84, SRZ ;  /* 0x0000000000547805 */ /* 0x000fe2000001ff00 */
[----:B------:R-:W-:Y:S01]  /*6760*/  CS2R R14, SRZ ;  /* 0x00000000000e7805 */ /* 0x000fe2000001ff00 */
[----:B----4-:R-:W-:Y:S01]  /*6770*/  IMAD.MOV.U32 R78, RZ, RZ, RZ ;  /* 0x000000ffff4e7224 */ /* 0x010fe200078e00ff */
        /* <DEDUP_REMOVED lines=59> */
[----:B-1----:R-:W3:Y:S01]  /*6b30*/  LDL R10, [R1+0x48] ;  /* 0x00004800010a7983 */ /* 0x002ee20000100800 */
[----:B------:R-:W-:-:S03]  /*6b40*/  ISETP.NE.U32.AND P0, PT, RZ, c[0x0][0x340], PT ;  /* 0x0000d000ff007a0c */ /* 0x000fc60003f05070 */
[----:B------:R-:W1:Y:S01]  /*6b50*/  S2R R109, SR_TID.X ;  /* 0x00000000006d7919 */ /* 0x000e620000002100 */
[----:B------:R-:W-:Y:S02]  /*6b60*/  ISETP.NE.AND.EX P2, PT, RZ, c[0x0][0x344], PT, P0 ;  /* 0x0000d100ff007a0c */ /* 0x000fe40003f45300 */
[----:B------:R-:W-:-:S05]  /*6b70*/  SHF.R.S32.HI R0, RZ, 0x1f, R160 ;  /* 0x0000001fff007819 */ /* 0x000fca00000114a0 */
[----:B------:R-:W-:-:S06]  /*6b80*/  IMAD R0, R0, c[0x0][0x178], RZ ;  /* 0x00005e0000007a24 */ /* 0x000fcc00078e02ff */
[----:B------:R-:W-:Y:S02]  /*6b90*/  @P2 IMAD.MOV.U32 R2, RZ, RZ, 0x4 ;  /* 0x00000004ff022424 */ /* 0x000fe400078e00ff */
[----:B------:R-:W-:Y:S01]  /*6ba0*/  IMAD R0, R160, c[0x0][0x17c], R0 ;  /* 0x00005f00a0007a24 */ /* 0x000fe200078e0200 */
[----:B-1----:R-:W-:-:S04]  /*6bb0*/  SHF.R.S32.HI R9, RZ, 0x1f, R109 ;  /* 0x0000001fff097819 */ /* 0x002fc8000001146d */
[----:B------:R-:W-:-:S04]  /*6bc0*/  LEA.HI R4, R9, R109, RZ, 0x2 ;  /* 0x0000006d09047211 */ /* 0x000fc800078f10ff */
[----:B------:R-:W-:Y:S01]  /*6bd0*/  SHF.R.S32.HI R112, RZ, 0x2, R4 ;  /* 0x00000002ff707819 */ /* 0x000fe20000011404 */
[----:B------:R-:W1:Y:S01]  /*6be0*/  S2R R5, SR_CTAID.Y ;  /* 0x0000000000057919 */ /* 0x000e620000002600 */
[----:B---3--:R-:W-:-:S05]  /*6bf0*/  @P2 IMAD.WIDE R2, R10, R2, c[0x0][0x340] ;  /* 0x0000d0000a022625 */ /* 0x008fca00078e0202 */
[----:B------:R3:W5:Y:S01]  /*6c00*/  @P2 LDG.E R14, [R2.64] ;  /* 0x0000000c020e2981 */ /* 0x000762000c1e1900 */
[----:B------:R-:W-:Y:S02]  /*6c10*/  ISETP.NE.AND P5, PT, R7, 0x1, PT ;  /* 0x000000010700780c */ /* 0x000fe40003fa5270 */
[----:B-1----:R-:W-:Y:S01]  /*6c20*/  SHF.R.S32.HI R48, RZ, 0x1f, R5 ;  /* 0x0000001fff307819 */ /* 0x002fe20000011405 */
[----:B------:R-:W1:Y:S01]  /*6c30*/  S2R R29, SR_CTAID.Y ;  /* 0x00000000001d7919 */ /* 0x000e620000002600 */
[----:B------:R-:W-:-:S03]  /*6c40*/  ISETP.NE.U32.AND P0, PT, RZ, c[0x0][0x348], PT ;  /* 0x0000d200ff007a0c */ /* 0x000fc60003f05070 */
[----:B------:R-:W-:Y:S01]  /*6c50*/  IMAD R6, R48, c[0x0][0x1b8], RZ ;  /* 0x00006e0030067a24 */ /* 0x000fe200078e02ff */
[----:B------:R-:W-:Y:S01]  /*6c60*/  ISETP.NE.AND.EX P0, PT, RZ, c[0x0][0x34c], PT, P0 ;  /* 0x0000d300ff007a0c */ /* 0x000fe20003f05300 */
[----:B---3--:R-:W-:-:S04]  /*6c70*/  IMAD.WIDE.U32 R2, R160, c[0x0][0x178], RZ ;  /* 0x00005e00a0027a25 */ /* 0x008fc800078e00ff */
[----:B------:R-:W-:Y:S01]  /*6c80*/  IMAD.IADD R3, R3, 0x1, R0 ;  /* 0x0000000103037824 */ /* 0x000fe200078e0200 */
[----:B------:R-:W-:Y:S01]  /*6c90*/  LOP3.LUT R0, R4, 0xfffffffc, RZ, 0xc0, !PT ;  /* 0xfffffffc04007812 */ /* 0x000fe200078ec0ff */
[C---:B-1----:R-:W-:Y:S02]  /*6ca0*/  IMAD R6, R29.reuse, c[0x0][0x1bc], R6 ;  /* 0x00006f001d067a24 */ /* 0x042fe400078e0206 */
[----:B------:R-:W-:-:S04]  /*6cb0*/  IMAD.WIDE.U32 R2, R29, c[0x0][0x1b8], R2 ;  /* 0x00006e001d027a25 */ /* 0x000fc800078e0002 */
[----:B------:R-:W-:Y:S01]  /*6cc0*/  IMAD.IADD R121, R109, 0x1, -R0 ;  /* 0x000000016d797824 */ /* 0x000fe200078e0a00 */
[----:B------:R-:W-:-:S03]  /*6cd0*/  SHF.R.S32.HI R0, RZ, 0x1f, R10 ;  /* 0x0000001fff007819 */ /* 0x000fc6000001140a */
[----:B------:R-:W-:Y:S01]  /*6ce0*/  IMAD R15, R121, 0x20, R112 ;  /* 0x00000020790f7824 */ /* 0x000fe200078e0270 */
[----:B------:R-:W-:-:S03]  /*6cf0*/  SEL R7, R0, RZ, !P0 ;  /* 0x000000ff00077207 */ /* 0x000fc60004000000 */
[----:B------:R-:W-:Y:S01]  /*6d00*/  IMAD.IADD R5, R196, 0x1, R15 ;  /* 0x00000001c4057824 */ /* 0x000fe200078e020f */
[----:B------:R1:W-:Y:S04]  /*6d10*/  STL [R1+0x24], R15 ;  /* 0x0000240f01007387 */ /* 0x0003e80000100800 */
[----:B------:R-:W3:Y:S01]  /*6d20*/  LDL R11, [R1+0x18] ;  /* 0x00001800010b7983 */ /* 0x000ee20000100800 */
[----:B--2---:R-:W-:Y:S01]  /*6d30*/  @P5 IMAD.HI.U32 R8, R5, c[0x0][0x2c8], RZ ;  /* 0x0000b20005085a27 */ /* 0x004fe200078e00ff */
[----:B------:R-:W-:Y:S01]  /*6d40*/  SEL R4, R10, RZ, !P0 ;  /* 0x000000ff0a047207 */ /* 0x000fe20004000000 */
[----:B------:R-:W-:Y:S01]  /*6d50*/  BSSY B0, `(.L_x_440) ;  /* 0x000004b000007945 */ /* 0x000fe20003800000 */
[-C--:B------:R-:W-:Y:S01]  /*6d60*/  LEA.HI R108, R9, R109.reuse, RZ, 0x3 ;  /* 0x0000006d096c7211 */ /* 0x080fe200078f18ff */
[----:B------:R-:W-:Y:S01]  /*6d70*/  IMAD.IADD R3, R3, 0x1, R6 ;  /* 0x0000000103037824 */ /* 0x000fe200078e0206 */
[----:B------:R-:W-:Y:S01]  /*6d80*/  LEA.HI R126, R9, R109, RZ, 0x5 ;  /* 0x0000006d097e7211 */ /* 0x000fe200078f28ff */
[----:B------:R-:W-:Y:S01]  /*6d90*/  IMAD.MOV.U32 R0, RZ, RZ, R5 ;  /* 0x000000ffff007224 */ /* 0x000fe200078e0005 */
[----:B------:R-:W-:Y:S01]  /*6da0*/  @P5 SHF.R.U32.HI R0, RZ, c[0x0][0x2cc], R8 ;  /* 0x0000b300ff005a19 */ /* 0x000fe20000011608 */
[----:B------:R-:W-:Y:S01]  /*6db0*/  IMAD R6, R7, c[0x0][0x1c0], RZ ;  /* 0x0000700007067a24 */ /* 0x000fe200078e02ff */
[----:B------:R-:W-:Y:S01]  /*6dc0*/  SHF.R.S32.HI R107, RZ, 0x3, R108 ;  /* 0x00000003ff6b7819 */ /* 0x000fe2000001146c */
[----:B------:R-:W-:Y:S01]  /*6dd0*/  IMAD.WIDE.U32 R2, R4, c[0x0][0x1c0], R2 ;  /* 0x0000700004027a25 */ /* 0x000fe200078e0002 */
[----:B------:R-:W-:-:S03]  /*6de0*/  SHF.R.S32.HI R124, RZ, 0x5, R126 ;  /* 0x00000005ff7c7819 */ /* 0x000fc6000001147e */
[----:B------:R-:W-:Y:S01]  /*6df0*/  IMAD R7, R4, c[0x0][0x1c4], R6 ;  /* 0x0000710004077a24 */ /* 0x000fe200078e0206 */
[--C-:B------:R-:W-:Y:S01]  /*6e00*/  SHF.R.S32.HI R6, RZ, 0x1f, R0.reuse ;  /* 0x0000001fff067819 */ /* 0x100fe20000011400 */
[----:B------:R-:W-:Y:S02]  /*6e10*/  IMAD.MOV R4, RZ, RZ, -R0 ;  /* 0x000000ffff047224 */ /* 0x000fe400078e0a00 */
[----:B------:R-:W-:Y:S02]  /*6e20*/  IMAD.IADD R3, R3, 0x1, R7 ;  /* 0x0000000103037824 */ /* 0x000fe400078e0207 */
[----:B------:R-:W-:Y:S02]  /*6e30*/  IMAD R6, R6, c[0x0][0x1b0], RZ ;  /* 0x00006c0006067a24 */ /* 0x000fe400078e02ff */
[----:B------:R-:W-:Y:S02]  /*6e40*/  IMAD R4, R4, c[0x0][0x2c4], R5 ;  /* 0x0000b10004047a24 */ /* 0x000fe400078e0205 */
[C---:B------:R-:W-:Y:S01]  /*6e50*/  IMAD R5, R0.reuse, c[0x0][0x1b4], R6 ;  /* 0x00006d0000057a24 */ /* 0x040fe200078e0206 */
[----:B------:R-:W-:Y:S01]  /*6e60*/  LEA.HI R6, R9, R109, RZ, 0x4 ;  /* 0x0000006d09067211 */ /* 0x000fe200078f20ff */
[----:B------:R-:W-:Y:S01]  /*6e70*/  IMAD.WIDE.U32 R2, R0, c[0x0][0x1b0], R2 ;  /* 0x00006c0000027a25 */ /* 0x000fe200078e0002 */
[----:B------:R-:W-:-:S02]  /*6e80*/  SHF.R.S32.HI R0, RZ, 0x1f, R4 ;  /* 0x0000001fff007819 */ /* 0x000fc40000011404 */
[----:B------:R-:W-:Y:S01]  /*6e90*/  LOP3.LUT R6, R6, 0xfffffff0, RZ, 0xc0, !PT ;  /* 0xfffffff006067812 */ /* 0x000fe200078ec0ff */
[----:B------:R-:W-:Y:S02]  /*6ea0*/  IMAD.IADD R3, R3, 0x1, R5 ;  /* 0x0000000103037824 */ /* 0x000fe400078e0205 */
[----:B------:R-:W-:Y:S02]  /*6eb0*/  IMAD R5, R0, c[0x0][0x1a8], RZ ;  /* 0x00006a0000057a24 */ /* 0x000fe400078e02ff */
[----:B------:R-:W-:Y:S02]  /*6ec0*/  IMAD.SHL.U32 R0, R107, 0x40, RZ ;  /* 0x000000406b007824 */ /* 0x000fe400078e00ff */
[----:B------:R-:W-:Y:S02]  /*6ed0*/  IMAD.IADD R98, R109, 0x1, -R6 ;  /* 0x000000016d627824 */ /* 0x000fe400078e0a06 */
[----:B------:R-:W-:Y:S01]  /*6ee0*/  IMAD.SHL.U32 R227, R121, 0x8, RZ ;  /* 0x0000000879e37824 */ /* 0x000fe200078e00ff */
[----:B------:R-:W-:Y:S01]  /*6ef0*/  LOP3.LUT R0, R0, 0xc0, RZ, 0xc0, !PT ;  /* 0x000000c000007812 */ /* 0x000fe200078ec0ff */
[----:B------:R-:W-:Y:S01]  /*6f00*/  IMAD R7, R4, c[0x0][0x1ac], R5 ;  /* 0x00006b0004077a24 */ /* 0x000fe200078e0205 */
[----:B------:R-:W-:Y:S01]  /*6f10*/  LEA.HI R103, R98, R98, RZ, 0x1 ;  /* 0x0000006262677211 */ /* 0x000fe200078f08ff */
[----:B------:R-:W-:Y:S01]  /*6f20*/  IMAD.WIDE.U32 R2, R4, c[0x0][0x1a8], R2 ;  /* 0x00006a0004027a25 */ /* 0x000fe200078e0002 */
[----:B------:R-:W-:-:S02]  /*6f30*/  SHF.R.U32.HI R5, RZ, 0x3, R0 ;  /* 0x00000003ff057819 */ /* 0x000fc40000011600 */
[----:B------:R-:W-:Y:S01]  /*6f40*/  LOP3.LUT R4, R0, 0x18, R227, 0xf8, !PT ;  /* 0x0000001800047812 */ /* 0x000fe200078ef8e3 */
[----:B------:R-:W-:Y:S01]  /*6f50*/  IMAD.IADD R0, R3, 0x1, R7 ;  /* 0x0000000103007824 */ /* 0x000fe200078e0207 */
[C---:B------:R-:W-:Y:S02]  /*6f60*/  LEA R13, P0, R2.reuse, c[0x0][0x160], 0x1 ;  /* 0x00005800020d7a11 */ /* 0x040fe400078008ff */
[--C-:B------:R-:W-:Y:S02]  /*6f70*/  SHF.R.S32.HI R6, RZ, 0x1, R103.reuse ;  /* 0x00000001ff067819 */ /* 0x100fe40000011467 */
[----:B------:R-:W-:Y:S02]  /*6f80*/  SHF.R.S32.HI R3, RZ, 0x1f, R103 ;  /* 0x0000001fff037819 */ /* 0x000fe40000011467 */
[----:B------:R-:W-:Y:S02]  /*6f90*/  LEA.HI.X R12, R2, c[0x0][0x164], R0, 0x1, P0 ;  /* 0x00005900020c7a11 */ /* 0x000fe400000f0c00 */
[----:B------:R-:W-:Y:S01]  /*6fa0*/  LOP3.LUT R7, R4, R5, RZ, 0x3c, !PT ;  /* 0x0000000504077212 */ /* 0x000fe200078e3cff */
[----:B------:R1:W2:Y:S01]  /*6fb0*/  SHFL.IDX PT, R2, R13, RZ, 0x1c1f ;  /* 0x001c1fff0d027589 */ /* 0x0002a200000e0000 */
[----:B------:R-:W-:-:S02]  /*6fc0*/  LEA.HI R0, R3, R6, RZ, 0x2 ;  /* 0x0000000603007211 */ /* 0x000fc400078f10ff */
[----:B------:R-:W-:Y:S01]  /*6fd0*/  LEA.HI R5, R112, R112, RZ, 0x1 ;  /* 0x0000007070057211 */ /* 0x000fe200078f08ff */
[----:B------:R1:W4:Y:S01]  /*6fe0*/  SHFL.IDX PT, R3, R12, RZ, 0x1c1f ;  /* 0x001c1fff0c037589 */ /* 0x00032200000e0000 */
[----:B------:R-:W-:Y:S02]  /*6ff0*/  LOP3.LUT R4, R0, 0xfffffffc, RZ, 0xc0, !PT ;  /* 0xfffffffc00047812 */ /* 0x000fe400078ec0ff */
[----:B------:R-:W-:Y:S02]  /*7000*/  LOP3.LUT R0, R5, 0x7fffffe, RZ, 0xc0, !PT ;  /* 0x07fffffe05007812 */ /* 0x000fe400078ec0ff */
[C---:B------:R-:W-:Y:S01]  /*7010*/  IADD3 R111, R227.reuse, 0x20, RZ ;  /* 0x00000020e36f7810 */ /* 0x040fe20007ffe0ff */
[----:B------:R-:W-:Y:S01]  /*7020*/  IMAD.IADD R106, R6, 0x1, -R4 ;  /* 0x00000001066a7824 */ /* 0x000fe200078e0a04 */
[C---:B------:R-:W-:Y:S01]  /*7030*/  IADD3 R110, R227.reuse, 0x40, RZ ;  /* 0x00000040e36e7810 */ /* 0x040fe20007ffe0ff */
[----:B------:R-:W-:Y:S01]  /*7040*/  IMAD.IADD R0, R112, 0x1, -R0 ;  /* 0x0000000170007824 */ /* 0x000fe200078e0a00 */
[----:B------:R-:W-:Y:S01]  /*7050*/  ISETP.GE.AND P1, PT, R227, c[0x0][0x198], PT ;  /* 0x00006600e3007a0c */ /* 0x000fe20003f26270 */
[----:B------:R-:W-:Y:S01]  /*7060*/  IMAD.MOV.U32 R4, RZ, RZ, 0x10 ;  /* 0x00000010ff047424 */ /* 0x000fe200078e00ff */
[----:B------:R-:W-:Y:S01]  /*7070*/  LOP3.LUT P0, RZ, R106, 0x2, RZ, 0xc0, !PT ;  /* 0x000000026aff7812 */ /* 0x000fe2000780c0ff */
[----:B------:R-:W-:Y:S01]  /*7080*/  IMAD R0, R124, 0x8, R0 ;  /* 0x000000087c007824 */ /* 0x000fe200078e0200 */
[----:B------:R-:W-:-:S02]  /*7090*/  ISETP.GE.AND P3, PT, R110, c[0x0][0x198], PT ;  /* 0x000066006e007a0c */ /* 0x000fc40003f66270 */
[----:B------:R-:W-:Y:S01]  /*70a0*/  SEL R4, R4, 0xfffffff0, !P0 ;  /* 0xfffffff004047807 */ /* 0x000fe20004000000 */
[----:B------:R-:W-:Y:S02]  /*70b0*/  IMAD.U32 R222, R0, 0x20, R7 ;  /* 0x0000002000de7824 */ /* 0x000fe400078e0007 */
[----:B------:R-:W-:Y:S01]  /*70c0*/  @!P2 IMAD.MOV.U32 R14, RZ, RZ, R10 ;  /* 0x000000ffff0ea224 */ /* 0x000fe200078e000a */
[----:B------:R-:W-:Y:S01]  /*70d0*/  ISETP.GE.AND P2, PT, R111, c[0x0][0x198], PT ;  /* 0x000066006f007a0c */ /* 0x000fe20003f46270 */
[----:B---3--:R-:W-:Y:S02]  /*70e0*/  IMAD R40, R11, c[0x0][0x2c4], RZ ;  /* 0x0000b1000b287a24 */ /* 0x008fe400078e02ff */
[----:B------:R-:W-:-:S05]  /*70f0*/  IMAD.IADD R11, R196, 0x1, R112 ;  /* 0x00000001c40b7824 */ /* 0x000fca00078e0270 */
[----:B------:R-:W-:-:S13]  /*7100*/  ISETP.GE.AND P4, PT, R11, R40, PT ;  /* 0x000000280b00720c */ /* 0x000fda0003f86270 */
[----:B------:R-:W-:Y:S05]  /*7110*/  @P4 BRA `(.L_x_441) ;  /* 0x000000e000004947 */ /* 0x000fea0003800000 */
[----:B-12-4-:R-:W-:Y:S01]  /*7120*/  SHF.R.S32.HI R5, RZ, 0x1f, R111 ;  /* 0x0000001fff057819 */ /* 0x016fe2000001146f */
[----:B------:R-:W-:Y:S01]  /*7130*/  IMAD.WIDE R8, R227, 0x2, R2 ;  /* 0x00000002e3087825 */ /* 0x000fe200078e0202 */
        /* <DEDUP_REMOVED lines=12> */
.L_x_441:
[----:B-12-4-:R-:W-:Y:S05]  /*7200*/  BSYNC B0 ;  /* 0x0000000000007941 */ /* 0x016fea0003800000 */
.L_x_440:
        /* <DEDUP_REMOVED lines=20> */
.L_x_443:
[----:B------:R-:W-:Y:S05]  /*7350*/  BSYNC B0 ;  /* 0x0000000000007941 */ /* 0x000fea0003800000 */
.L_x_442:
        /* <DEDUP_REMOVED lines=20> */
.L_x_445:
[----:B------:R-:W-:Y:S05]  /*74a0*/  BSYNC B0 ;  /* 0x0000000000007941 */ /* 0x000fea0003800000 */
.L_x_444:
[----:B--2---:R-:W2:Y:S04]  /*74b0*/  LDL R16, [R1+0x14] ;  /* 0x0000140001107983 */ /* 0x004ea80000100800 */
[----:B---3--:R-:W3:Y:S04]  /*74c0*/  LDL R9, [R1+0x3c] ;  /* 0x00003c0001097983 */ /* 0x008ee80000100800 */
[----:B------:R-:W-:Y:S04]  /*74d0*/  SHFL.IDX PT, R2, R13, 0x3, 0x1c1f ;  /* 0x007c1f000d027f89 */ /* 0x000fe800000e0000 */
[----:B----4-:R-:W4:Y:S01]  /*74e0*/  SHFL.IDX PT, R3, R12, 0x3, 0x1c1f ;  /* 0x007c1f000c037f89 */ /* 0x010f2200000e0000 */
[----:B------:R-:W-:-:S04]  /*74f0*/  IADD3 R0, R11, 0x60, RZ ;  /* 0x000000600b007810 */ /* 0x000fc80007ffe0ff */
[----:B------:R-:W-:Y:S01]  /*7500*/  ISETP.GE.AND P0, PT, R0, R40, PT ;  /* 0x000000280000720c */ /* 0x000fe20003f06270 */
[----:B------:R-:W-:-:S05]  /*7510*/  IMAD.MOV.U32 R5, RZ, RZ, c[0x0][0x2b8] ;  /* 0x0000ae00ff057624 */ /* 0x000fca00078e00ff */
[----:B------:R-:W-:-:S07]  /*7520*/  ISETP.NE.AND P4, PT, R5, 0x1, PT ;  /* 0x000000010500780c */ /* 0x000fce0003f85270 */
[----:B------:R-:W-:Y:S01]  /*7530*/  @!P0 IMAD.SHL.U32 R11, R222, 0x2, RZ ;  /* 0x00000002de0b8824 */ /* 0x000fe200078e00ff */
[----:B------:R-:W-:Y:S01]  /*7540*/  @!P0 SHF.R.S32.HI R5, RZ, 0x1f, R111 ;  /* 0x0000001fff058819 */ /* 0x000fe2000001146f */
[----:B----4-:R-:W-:Y:S01]  /*7550*/  @!P0 IMAD.WIDE R6, R227, 0x2, R2 ;  /* 0x00000002e3068825 */ /* 0x010fe200078e0202 */
[----:B-----5:R-:W-:-:S04]  /*7560*/  SHF.R.S32.HI R8, RZ, 0x1f, R14 ;  /* 0x0000001fff087819 */ /* 0x020fc8000001140e */
[----:B------:R-:W-:Y:S01]  /*7570*/  @!PT LDS RZ, [RZ] ;  /* 0x00000000fffff984 */ /* 0x000fe20000000800 */
[----:B------:R4:W-:Y:S01]  /*7580*/  @!P0 LDGSTS.E.BYPASS.LTC128B.128 [R11+0x7880], [R6.64], !P1 ;  /* 0x07880000060b8fae */ /* 0x0009e2000c901d4c */
[----:B------:R-:W-:-:S04]  /*7590*/  IMAD.MOV.U32 R120, RZ, RZ, 0x30 ;  /* 0x00000030ff787424 */ /* 0x000fc800078e00ff */
[----:B------:R-:W-:-:S04]  /*75a0*/  IMAD R123, R247, R120, -0x30 ;  /* 0xffffffd0f77b7424 */ /* 0x000fc800078e0278 */
[----:B------:R-:W-:Y:S01]  /*75b0*/  IMAD.IADD R0, R15, 0x1, R123 ;  /* 0x000000010f007824 */ /* 0x000fe200078e027b */
[----:B----4-:R-:W-:Y:S01]  /*75c0*/  @!P0 LEA.HI R6, R5, R111, RZ, 0x3 ;  /* 0x0000006f05068211 */ /* 0x010fe200078f18ff */
[----:B------:R-:W-:-:S03]  /*75d0*/  IMAD R5, R8, c[0x0][0x2b0], RZ ;  /* 0x0000ac0008057a24 */ /* 0x000fc600078e02ff */
[----:B------:R-:W-:Y:S02]  /*75e0*/  @!P0 LOP3.LUT R6, R6, 0xfffffff8, RZ, 0xc0, !PT ;  /* 0xfffffff806068812 */ /* 0x000fe400078ec0ff */
[----:B------:R-:W-:-:S03]  /*75f0*/  @!P0 SHF.R.S32.HI R8, RZ, 0x1f, R110 ;  /* 0x0000001fff088819 */ /* 0x000fc6000001146e */
[----:B------:R-:W-:Y:S01]  /*7600*/  @!P0 IMAD.WIDE R6, R6, 0x2, R2 ;  /* 0x0000000206068825 */ /* 0x000fe200078e0202 */
[----:B------:R-:W-:-:S04]  /*7610*/  @!P0 LEA.HI R8, R8, R110, RZ, 0x3 ;  /* 0x0000006e08088211 */ /* 0x000fc800078f18ff */
[----:B------:R4:W-:Y:S01]  /*7620*/  @!P0 LDGSTS.E.BYPASS.LTC128B.128 [R11+0x9880], [R6.64], !P2 ;  /* 0x09880000060b8fae */ /* 0x0009e2000d101d4c */
[C---:B------:R-:W-:Y:S02]  /*7630*/  IMAD R10, R14.reuse, c[0x0][0x2b4], R5 ;  /* 0x0000ad000e0a7a24 */ /* 0x040fe400078e0205 */
[----:B------:R-:W-:Y:S01]  /*7640*/  IMAD.WIDE.U32 R18, R14, c[0x0][0x2b0], RZ ;  /* 0x0000ac000e127a25 */ /* 0x000fe200078e00ff */
[----:B----4-:R-:W-:-:S05]  /*7650*/  @!P0 LOP3.LUT R7, R8, 0xfffffff8, RZ, 0xc0, !PT ;  /* 0xfffffff808078812 */ /* 0x010fca00078ec0ff */
[----:B------:R-:W-:-:S05]  /*7660*/  @!P0 IMAD.WIDE R2, R7, 0x2, R2 ;  /* 0x0000000207028825 */ /* 0x000fca00078e0202 */
[----:B------:R4:W-:Y:S04]  /*7670*/  @!P0 LDGSTS.E.BYPASS.LTC128B.128 [R11+0xb880], [R2.64], !P3 ;  /* 0x0b880000020b8fae */ /* 0x0009e8000d901d4c */
[----:B------:R-:W0:Y:S01]  /*7680*/  LDGDEPBAR ;  /* 0x00000000000079af */ /* 0x000e220000000000 */
[----:B-1----:R-:W-:Y:S02]  /*7690*/  IMAD.IADD R12, R19, 0x1, R10 ;  /* 0x00000001130c7824 */ /* 0x002fe400078e020a */
[----:B------:R-:W-:Y:S01]  /*76a0*/  IMAD.MOV.U32 R224, RZ, RZ, RZ ;  /* 0x000000ffffe07224 */ /* 0x000fe200078e00ff */
[C---:B--2---:R-:W-:Y:S01]  /*76b0*/  ISETP.GE.AND P1, PT, R0.reuse, R16, PT ;  /* 0x000000100000720c */ /* 0x044fe20003f26270 */
[----:B---3--:R-:W-:-:S03]  /*76c0*/  IMAD.IADD R9, R0, 0x1, R9 ;  /* 0x0000000100097824 */ /* 0x008fc600078e0209 */
[----:B------:R-:W-:Y:S01]  /*76d0*/  ISETP.GT.OR P1, PT, R15, 0x2f, P1 ;  /* 0x0000002f0f00780c */ /* 0x000fe20000f24670 */
[----:B------:R-:W-:-:S04]  /*76e0*/  @P4 IMAD.HI.U32 R5, R9, c[0x0][0x2bc], RZ ;  /* 0x0000af0009054a27 */ /* 0x000fc800078e00ff */
[----:B------:R-:W-:Y:S01]  /*76f0*/  IMAD.MOV.U32 R0, RZ, RZ, R9 ;  /* 0x000000ffff007224 */ /* 0x000fe200078e0009 */
[----:B------:R-:W-:Y:S01]  /*7700*/  @P4 SHF.R.U32.HI R0, RZ, c[0x0][0x2c0], R5 ;  /* 0x0000b000ff004a19 */ /* 0x000fe20000011605 */
[----:B------:R-:W-:Y:S06]  /*7710*/  BAR.SYNC.DEFER_BLOCKING 0x0 ;  /* 0x0000000000007b1d */ /* 0x000fec0000010000 */
[----:B------:R-:W-:-:S04]  /*7720*/  @!P1 IADD3 R5, P2, R0, R18, RZ ;  /* 0x0000001200059210 */ /* 0x000fc80007f5e0ff */
[----:B------:R-:W-:Y:S02]  /*7730*/  @!P1 LEA.HI.X.SX32 R8, R0, R12, 0x1, P2 ;  /* 0x0000000c00089211 */ /* 0x000fe400010f0eff */
[----:B------:R-:W-:-:S04]  /*7740*/  @!P1 LEA R6, P2, R5, c[0x0][0x2a0], 0x2 ;  /* 0x0000a80005069a11 */ /* 0x000fc800078410ff */
[----:B------:R-:W-:-:S05]  /*7750*/  @!P1 LEA.HI.X R7, R5, c[0x0][0x2a4], R8, 0x2, P2 ;  /* 0x0000a90005079a11 */ /* 0x000fca00010f1408 */
[----:B------:R1:W2:Y:S01]  /*7760*/  @!P1 LDG.E R224, [R6.64] ;  /* 0x0000000c06e09981 */ /* 0x0002a2000c1e1900 */
[----:B------:R-:W-:-:S04]  /*7770*/  IMAD.MOV R0, RZ, RZ, -R0 ;  /* 0x000000ffff007224 */ /* 0x000fc800078e0a00 */
[----:B------:R-:W-:-:S05]  /*7780*/  IMAD R226, R0, c[0x0][0x2b8], R9 ;  /* 0x0000ae0000e27a24 */ /* 0x000fca00078e0209 */
[----:B------:R-:W-:Y:S01]  /*7790*/  SHF.R.S32.HI R104, RZ, 0x1f, R226 ;  /* 0x0000001fff687819 */ /* 0x000fe200000114e2 */
[----:B----4-:R-:W-:-:S04]  /*77a0*/  IMAD.WIDE.U32 R2, R226, c[0x0][0x1e0], RZ ;  /* 0x00007800e2027a25 */ /* 0x010fc800078e00ff */
[----:B------:R-:W-:-:S04]  /*77b0*/  IMAD R0, R104, c[0x0][0x1e0], RZ ;  /* 0x0000780068007a24 */ /* 0x000fc800078e02ff */
[----:B------:R-:W-:Y:S01]  /*77c0*/  IMAD R0, R226, c[0x0][0x1e4], R0 ;  /* 0x00007900e2007a24 */ /* 0x000fe200078e0200 */
[----:B------:R-:W-:Y:S03]  /*77d0*/  STL.64 [R1+0x30], R18 ;  /* 0x0000301201007387 */ /* 0x000fe60000100a00 */
[----:B------:R-:W-:Y:S02]  /*77e0*/  IMAD.IADD R3, R3, 0x1, R0 ;  /* 0x0000000103037824 */ /* 0x000fe400078e0200 */
[----:B------:R-:W-:Y:S01]  /*77f0*/  IMAD R0, R48, c[0x0][0x1e8], RZ ;  /* 0x00007a0030007a24 */ /* 0x000fe200078e02ff */
[----:B------:R3:W-:Y:S01]  /*7800*/  STL [R1+0x38], R12 ;  /* 0x0000380c01007387 */ /* 0x0007e20000100800 */
[----:B------:R-:W-:Y:S02]  /*7810*/  IMAD R120, R247, -0x30, R120 ;  /* 0xffffffd0f7787824 */ /* 0x000fe400078e0278 */
[----:B------:R-:W-:-:S02]  /*7820*/  IMAD R0, R29, c[0x0][0x1ec], R0 ;  /* 0x00007b001d007a24 */ /* 0x000fc400078e0200 */
[----:B------:R-:W-:-:S05]  /*7830*/  IMAD.IADD R122, R16, 0x1, R120 ;  /* 0x00000001107a7824 */ /* 0x000fca00078e0278 */
[----:B-1----:R-:W-:Y:S01]  /*7840*/  IMNMX R6, R122, 0x30, PT ;  /* 0x000000307a067817 */ /* 0x002fe20003800200 */
[----:B---3--:R-:W-:-:S04]  /*7850*/  IMAD.WIDE.U32 R12, R29, c[0x0][0x1e8], RZ ;  /* 0x00007a001d0c7a25 */ /* 0x008fc800078e00ff */
[----:B------:R-:W-:Y:S02]  /*7860*/  IMAD.IADD R10, R13, 0x1, R0 ;  /* 0x000000010d0a7824 */ /* 0x000fe400078e0200 */
[----:B------:R-:W-:Y:S01]  /*7870*/  IMAD.IADD R14, R6, 0x1, -R112 ;  /* 0x00000001060e7824 */ /* 0x000fe200078e0a70 */
[----:B------:R-:W-:Y:S02]  /*7880*/  LOP3.LUT R157, R157, 0xfffff7ff, RZ, 0xc0, !PT ;  /* 0xfffff7ff9d9d7812 */ /* 0x000fe400078ec0ff */
[----:B------:R-:W-:Y:S02]  /*7890*/  ISETP.GE.AND P2, PT, R227, c[0x0][0x1d4], PT ;  /* 0x00007500e3007a0c */ /* 0x000fe40003f46270 */
[----:B------:R-:W-:Y:S02]  /*78a0*/  @P4 LOP3.LUT R157, R157, 0x800, RZ, 0xfc, !PT ;  /* 0x000008009d9d4812 */ /* 0x000fe400078efcff */
[----:B------:R-:W-:Y:S02]  /*78b0*/  ISETP.GE.AND P6, PT, R111, c[0x0][0x1d4], PT ;  /* 0x000075006f007a0c */ /* 0x000fe40003fc6270 */
[----:B------:R-:W-:-:S02]  /*78c0*/  ISETP.GE.AND P4, PT, R110, c[0x0][0x1d4], PT ;  /* 0x000075006e007a0c */ /* 0x000fc40003f86270 */
[----:B------:R-:W-:-:S05]  /*78d0*/  LOP3.LUT R157, R157, 0xfffffdff, RZ, 0xc0, !PT ;  /* 0xfffffdff9d9d7812 */ /* 0x000fca00078ec0ff */
[----:B------:R-:W-:-:S04]  /*78e0*/  @P2 LOP3.LUT R157, R157, 0x200, RZ, 0xfc, !PT ;  /* 0x000002009d9d2812 */ /* 0x000fc800078efcff */
[----:B------:R-:W-:-:S04]  /*78f0*/  LOP3.LUT R157, R157, 0xfffffeff, RZ, 0xc0, !PT ;  /* 0xfffffeff9d9d7812 */ /* 0x000fc800078ec0ff */
[----:B------:R-:W-:-:S04]  /*7900*/  @P6 LOP3.LUT R157, R157, 0x100, RZ, 0xfc, !PT ;  /* 0x000001009d9d6812 */ /* 0x000fc800078efcff */
[----:B------:R-:W-:-:S04]  /*7910*/  LOP3.LUT R157, R157, 0xffffff7f, RZ, 0xc0, !PT ;  /* 0xffffff7f9d9d7812 */ /* 0x000fc800078ec0ff */
[----:B------:R-:W-:-:S04]  /*7920*/  @P4 LOP3.LUT R157, R157, 0x80, RZ, 0xfc, !PT ;  /* 0x000000809d9d4812 */ /* 0x000fc800078efcff */
[----:B------:R-:W-:Y:S01]  /*7930*/  LOP3.LUT R157, R157, 0xffffffbf, RZ, 0xc0, !PT ;  /* 0xffffffbf9d9d7812 */ /* 0x000fe200078ec0ff */
[----:B------:R-:W-:Y:S01]  /*7940*/  IMAD.WIDE.U32 R114, R29, c[0x0][0x210], RZ ;  /* 0x000084001d727a25 */ /* 0x000fe200078e00ff */
[----:B------:R-:W-:Y:S02]  /*7950*/  IADD3 R125, R247, -0x1, RZ ;  /* 0xfffffffff77d7810 */ /* 0x000fe40007ffe0ff */
        /* <DEDUP_REMOVED lines=8> */
[----:B------:R-:W-:Y:S01]  /*79e0*/  ISETP.GE.AND P0, PT, R14, 0x1, PT ;  /* 0x000000010e00780c */ /* 0x000fe20003f06270 */
[----:B------:R-:W-:Y:S04]  /*79f0*/  SHFL.IDX PT, R2, R13, RZ, 0x1c1f ;  /* 0x001c1fff0d027589 */ /* 0x000fe800000e0000 */
[----:B------:R-:W1:Y:S08]  /*7a00*/  SHFL.IDX PT, R3, R12, RZ, 0x1c1f ;  /* 0x001c1fff0c037589 */ /* 0x000e7000000e0000 */
[----:B------:R-:W-:-:S02]  /*7a10*/  @P0 SHF.R.S32.HI R5, RZ, 0x1f, R111 ;  /* 0x0000001fff050819 */ /* 0x000fc4000001146f */
[----:B------:R-:W-:Y:S02]  /*7a20*/  @P0 SHF.R.S32.HI R0, RZ, 0x1f, R110 ;  /* 0x0000001fff000819 */ /* 0x000fe4000001146e */
[----:B------:R-:W-:Y:S02]  /*7a30*/  @P0 LEA.HI R5, R5, R111, RZ, 0x3 ;  /* 0x0000006f05050211 */ /* 0x000fe400078f18ff */
[----:B------:R-:W-:Y:S02]  /*7a40*/  @P0 LEA.HI R0, R0, R110, RZ, 0x3 ;  /* 0x0000006e00000211 */ /* 0x000fe400078f18ff */
[----:B------:R-:W-:Y:S02]  /*7a50*/  @P0 LOP3.LUT R8, R5, 0xfffffff8, RZ, 0xc0, !PT ;  /* 0xfffffff805080812 */ /* 0x000fe400078ec0ff */
[----:B------:R-:W-:Y:S01]  /*7a60*/  @P0 LOP3.LUT R0, R0, 0xfffffff8, RZ, 0xc0, !PT ;  /* 0xfffffff800000812 */ /* 0x000fe200078ec0ff */
[----:B------:R-:W-:Y:S02]  /*7a70*/  @P0 IMAD.SHL.U32 R5, R222, 0x2, RZ ;  /* 0x00000002de050824 */ /* 0x000fe400078e00ff */
[----:B-1----:R-:W-:-:S04]  /*7a80*/  @P0 IMAD.WIDE R10, R227, 0x2, R2 ;  /* 0x00000002e30a0825 */ /* 0x002fc800078e0202 */
[--C-:B------:R-:W-:Y:S01]  /*7a90*/  @P0 IMAD.WIDE R8, R8, 0x2, R2.reuse ;  /* 0x0000000208080825 */ /* 0x100fe200078e0202 */
[----:B------:R-:W-:Y:S01]  /*7aa0*/  @!PT LDS RZ, [RZ] ;  /* 0x00000000fffff984 */ /* 0x000fe20000000800 */
[----:B------:R1:W-:Y:S03]  /*7ab0*/  @P0 LDGSTS.E.BYPASS.LTC128B.128 [R5+0x3c80], [R10.64], !P2 ;  /* 0x03c800000a050fae */ /* 0x0003e6000d101d4c */
[----:B------:R-:W-:Y:S01]  /*7ac0*/  @P0 IMAD.WIDE R6, R0, 0x2, R2 ;  /* 0x0000000200060825 */ /* 0x000fe200078e0202 */
[----:B------:R1:W-:Y:S04]  /*7ad0*/  @P0 LDGSTS.E.BYPASS.LTC128B.128 [R5+0x4880], [R8.64], !P6 ;  /* 0x0488000008050fae */ /* 0x0003e8000f101d4c */
[----:B------:R1:W-:Y:S01]  /*7ae0*/  @P0 LDGSTS.E.BYPASS.LTC128B.128 [R5+0x5480], [R6.64], !P4 ;  /* 0x0548000006050fae */ /* 0x0003e2000e101d4c */
[----:B------:R-:W-:-:S03]  /*7af0*/  ISETP.GE.AND P0, PT, R14, 0x21, PT ;  /* 0x000000210e00780c */ /* 0x000fc60003f06270 */
[----:B------:R-:W-:Y:S04]  /*7b00*/  SHFL.IDX PT, R2, R13, 0x1, 0x1c1f ;  /* 0x003c1f000d027f89 */ /* 0x000fe800000e0000 */
[----:B------:R-:W2:Y:S06]  /*7b10*/  SHFL.IDX PT, R3, R12, 0x1, 0x1c1f ;  /* 0x003c1f000c037f89 */ /* 0x000eac00000e0000 */
[----:B------:R-:W-:-:S02]  /*7b20*/  @P0 SHF.R.S32.HI R0, RZ, 0x1f, R110 ;  /* 0x0000001fff000819 */ /* 0x000fc4000001146e */
[----:B-1----:R-:W-:-:S04]  /*7b30*/  @P0 SHF.R.S32.HI R5, RZ, 0x1f, R111 ;  /* 0x0000001fff050819 */ /* 0x002fc8000001146f */
[----:B------:R-:W-:Y:S02]  /*7b40*/  @P0 LEA.HI R6, R5, R111, RZ, 0x3 ;  /* 0x0000006f05060211 */ /* 0x000fe400078f18ff */
[----:B------:R-:W-:Y:S02]  /*7b50*/  @P0 LEA.HI R5, R0, R110, RZ, 0x3 ;  /* 0x0000006e00050211 */ /* 0x000fe400078f18ff */
[----:B------:R-:W-:Y:S02]  /*7b60*/  @P0 LOP3.LUT R6, R6, 0xfffffff8, RZ, 0xc0, !PT ;  /* 0xfffffff806060812 */ /* 0x000fe400078ec0ff */
[----:B------:R-:W-:Y:S01]  /*7b70*/  @P0 LOP3.LUT R5, R5, 0xfffffff8, RZ, 0xc0, !PT ;  /* 0xfffffff805050812 */ /* 0x000fe200078ec0ff */
[----:B------:R-:W-:Y:S02]  /*7b80*/  @P0 IMAD.SHL.U32 R0, R222, 0x2, RZ ;  /* 0x00000002de000824 */ /* 0x000fe400078e00ff */
[----:B--2---:R-:W-:-:S04]  /*7b90*/  @P0 IMAD.WIDE R8, R227, 0x2, R2 ;  /* 0x00000002e3080825 */ /* 0x004fc800078e0202 */
[--C-:B------:R-:W-:Y:S01]  /*7ba0*/  @P0 IMAD.WIDE R6, R6, 0x2, R2.reuse ;  /* 0x0000000206060825 */ /* 0x100fe200078e0202 */
[----:B------:R1:W-:Y:S03]  /*7bb0*/  @P0 LDGSTS.E.BYPASS.LTC128B.128 [R0+0x4480], [R8.64], !P2 ;  /* 0x0448000008000fae */ /* 0x0003e6000d101d4c */
[----:B------:R-:W-:Y:S01]  /*7bc0*/  @P0 IMAD.WIDE R2, R5, 0x2, R2 ;  /* 0x0000000205020825 */ /* 0x000fe200078e0202 */
[----:B------:R1:W-:Y:S04]  /*7bd0*/  @P0 LDGSTS.E.BYPASS.LTC128B.128 [R0+0x5080], [R6.64], !P6 ;  /* 0x0508000006000fae */ /* 0x0003e8000f101d4c */
[----:B------:R1:W-:Y:S01]  /*7be0*/  @P0 LDGSTS.E.BYPASS.LTC128B.128 [R0+0x5c80], [R2.64], !P4 ;  /* 0x05c8000002000fae */ /* 0x0003e2000e101d4c */
[----:B------:R-:W-:-:S02]  /*7bf0*/  ISETP.GT.AND P0, PT, R15, 0x2f, PT ;  /* 0x0000002f0f00780c */ /* 0x000fc40003f04270 */
[----:B------:R-:W-:Y:S01]  /*7c00*/  SHF.R.S32.HI R5, RZ, 0x1f, R109 ;  /* 0x0000001fff057819 */ /* 0x000fe2000001146d */
[----:B------:R-:W0:Y:S10]  /*7c10*/  LDGDEPBAR ;  /* 0x00000000000079af */ /* 0x000e340000000000 */
[----:B------:R-:W-:-:S02]  /*7c20*/  @P0 LOP3.LUT R157, R157, 0x40, RZ, 0xfc, !PT ;  /* 0x000000409d9d0812 */ /* 0x000fc400078efcff */
[----:B------:R-:W-:Y:S01]  /*7c30*/  ISETP.LT.AND P0, PT, RZ, c[0x0][0x27c], PT ;  /* 0x00009f00ff007a0c */ /* 0x000fe20003f01270 */
[----:B-1----:R-:W-:Y:S01]  /*7c40*/  IMAD R0, R48, c[0x0][0x210], RZ ;  /* 0x0000840030007a24 */ /* 0x002fe200078e02ff */
[----:B------:R-:W-:-:S03]  /*7c50*/  LEA.HI R2, R5, R109, RZ, 0x4 ;  /* 0x0000006d05027211 */ /* 0x000fc600078f20ff */
[----:B------:R-:W-:Y:S01]  /*7c60*/  IMAD R0, R29, c[0x0][0x214], R0 ;  /* 0x000085001d007a24 */ /* 0x000fe200078e0200 */
[----:B------:R-:W-:-:S03]  /*7c70*/  SHF.R.S32.HI R89, RZ, 0x4, R2 ;  /* 0x00000004ff597819 */ /* 0x000fc60000011402 */
[----:B------:R-:W-:-:S04]  /*7c80*/  IMAD.IADD R113, R115, 0x1, R0 ;  /* 0x0000000173717824 */ /* 0x000fc800078e0200 */
[----:B------:R-:W-:Y:S05]  /*7c90*/  @P0 BRA `(.L_x_446) ;  /* 0x0000002000000947 */ /* 0x000fea0003800000 */
[----:B------:R-:W-:-:S04]  /*7ca0*/  DEPBAR.LE SB0, 0x1 ;  /* 0x000080400000791a */ /* 0x000fc80000000000 */
[----:B------:R-:W-:Y:S05]  /*7cb0*/  BRA `(.L_x_447) ;  /* 0x000075a000007947 */ /* 0x000fea0003800000 */
.L_x_446:
[----:B------:R-:W-:Y:S01]  /*7cc0*/  ULDC.U8 UR4, c[0x0][0x298] ;  /* 0x0000a60000047ab9 */ /* 0x000fe20000000000 */
[----:B------:R-:W-:Y:S01]  /*7cd0*/  SHF.R.S32.HI R0, RZ, 0x1f, R159 ;  /* 0x0000001fff007819 */ /* 0x000fe2000001149f */
[----:B------:R-:W-:Y:S01]  /*7ce0*/  IMAD.WIDE.U32 R10, R159, c[0x0][0x280], RZ ;  /* 0x0000a0009f0a7a25 */ /* 0x000fe200078e00ff */
[----:B------:R-:W-:Y:S01]  /*7cf0*/  ISETP.NE.AND P0, PT, RZ, UR4, PT ;  /* 0x00000004ff007c0c */ /* 0x000fe2000bf05270 */
[----:B------:R-:W-:Y:S01]  /*7d00*/  BSSY B2, `(.L_x_447) ;  /* 0x0000755000027945 */ /* 0x000fe20003800000 */
[-C--:B------:R-:W-:Y:S01]  /*7d10*/  LEA.HI R3, R109, R109.reuse, RZ, 0x1 ;  /* 0x0000006d6d037211 */ /* 0x080fe200078f08ff */
[C---:B------:R-:W-:Y:S02]  /*7d20*/  IMAD R2, R0.reuse, c[0x0][0x280], RZ ;  /* 0x0000a00000027a24 */ /* 0x040fe400078e02ff */
[----:B------:R-:W-:Y:S01]  /*7d30*/  IMAD R0, R0, c[0x0][0x290], RZ ;  /* 0x0000a40000007a24 */ /* 0x000fe200078e02ff */
[----:B------:R-:W-:Y:S01]  /*7d40*/  SHF.R.S32.HI R56, RZ, 0x1, R3 ;  /* 0x00000001ff387819 */ /* 0x000fe20000011403 */
[----:B------:R-:W-:Y:S01]  /*7d50*/  IMAD R2, R159, c[0x0][0x284], R2 ;  /* 0x0000a1009f027a24 */ /* 0x000fe200078e0202 */
[----:B------:R-:W-:Y:S01]  /*7d60*/  LOP3.LUT R3, R3, 0xfffffffe, RZ, 0xc0, !PT ;  /* 0xfffffffe03037812 */ /* 0x000fe200078ec0ff */
[C---:B------:R-:W-:Y:S01]  /*7d70*/  IMAD R0, R159.reuse, c[0x0][0x294], R0 ;  /* 0x0000a5009f007a24 */ /* 0x040fe200078e0200 */
[----:B------:R-:W-:Y:S01]  /*7d80*/  IADD3 R28, R196, R56, RZ ;  /* 0x00000038c41c7210 */ /* 0x000fe20007ffe0ff */
[----:B------:R-:W-:Y:S01]  /*7d90*/  IMAD.WIDE.U32 R8, R159, c[0x0][0x290], RZ ;  /* 0x0000a4009f087a25 */ /* 0x000fe200078e00ff */
[----:B------:R-:W-:-:S02]  /*7da0*/  IADD3 R45, -R3, R109, RZ ;  /* 0x0000006d032d7210 */ /* 0x000fc40007ffe1ff */
[----:B------:R-:W-:Y:S01]  /*7db0*/  IADD3 R7, R2, R11, RZ ;  /* 0x0000000b02077210 */ /* 0x000fe20007ffe0ff */
[----:B------:R-:W-:Y:S01]  /*7dc0*/  IMAD.IADD R3, R0, 0x1, R9 ;  /* 0x0000000100037824 */ /* 0x000fe200078e0209 */
[C---:B------:R-:W-:Y:S01]  /*7dd0*/  SHF.L.U32 R57, R45.reuse, 0x3, RZ ;  /* 0x000000032d397819 */ /* 0x040fe200000006ff */
[----:B------:R-:W-:Y:S01]  /*7de0*/  IMAD R0, R45, 0x40, R28 ;  /* 0x000000402d007824 */ /* 0x000fe200078e021c */
[----:B------:R-:W-:Y:S05]  /*7df0*/  @!P0 BRA `(.L_x_448) ;  /* 0x0000381000008947 */ /* 0x000fea0003800000 */
[----:B------:R-:W-:Y:S01]  /*7e00*/  @P5 IMAD.HI.U32 R2, R0, c[0x0][0x2c8], RZ ;  /* 0x0000b20000025a27 */ /* 0x000fe200078e00ff */
[----:B------:R-:W-:Y:S01]  /*7e10*/  MOV R6, R10 ;  /* 0x0000000a00067202 */ /* 0x000fe20000000f00 */
[----:B------:R-:W-:Y:S01]  /*7e20*/  BSSY B0, `(.L_x_449) ;  /* 0x0000062000007945 */ /* 0x000fe20003800000 */
[----:B------:R-:W-:Y:S01]  /*7e30*/  CS2R R68, SRZ ;  /* 0x0000000000447805 */ /* 0x000fe2000001ff00 */
[----:B------:R-:W-:Y:S01]  /*7e40*/  IMAD.SHL.U32 R18, R45, 0x4, RZ ;  /* 0x000000042d127824 */ /* 0x000fe200078e00ff */
[----:B------:R-:W-:Y:S01]  /*7e50*/  @P5 SHF.R.U32.HI R0, RZ, c[0x0][0x2cc], R2 ;  /* 0x0000b300ff005a19 */ /* 0x000fe20000011602 */
[----:B------:R-:W-:Y:S01]  /*7e60*/  CS2R R38, SRZ ;  /* 0x0000000000267805 */ /* 0x000fe2000001ff00 */
[----:B------:R-:W-:Y:S01]  /*7e70*/  CS2R R34, SRZ ;  /* 0x0000000000227805 */ /* 0x000fe2000001ff00 */
[----:B------:R-:W-:Y:S01]  /*7e80*/  CS2R R30, SRZ ;  /* 0x00000000001e7805 */ /* 0x000fe2000001ff00 */
[----:B------:R-:W-:Y:S01]  /*7e90*/  SHF.R.S32.HI R5, RZ, 0x1f, R0 ;  /* 0x0000001fff057819 */ /* 0x000fe20000011400 */
[----:B------:R-:W-:Y:S01]  /*7ea0*/  IMAD.WIDE.U32 R6, R0, c[0x0][0x280], R6 ;  /* 0x0000a00000067a25 */ /* 0x000fe200078e0006 */
[----:B------:R-:W-:Y:S01]  /*7eb0*/  CS2R R24, SRZ ;  /* 0x0000000000187805 */ /* 0x000fe2000001ff00 */
[----:B------:R-:W-:Y:S01]  /*7ec0*/  CS2R R20, SRZ ;  /* 0x0000000000147805 */ /* 0x000fe2000001ff00 */
[----:B------:R-:W-:Y:S01]  /*7ed0*/  CS2R R12, SRZ ;  /* 0x00000000000c7805 */ /* 0x000fe2000001ff00 */
[C---:B------:R-:W-:Y:S01]  /*7ee0*/  IMAD R2, R5.reuse, c[0x0][0x280], RZ ;  /* 0x0000a00005027a24 */ /* 0x040fe200078e02ff */
[----:B------:R-:W-:Y:S01]  /*7ef0*/  LEA R29, P0, R6, c[0x0][0x270], 0x1 ;  /* 0x00009c00061d7a11 */ /* 0x000fe200078008ff */
[----:B------:R-:W-:Y:S01]  /*7f00*/  IMAD R5, R5, c[0x0][0x290], RZ ;  /* 0x0000a40005057a24 */ /* 0x000fe200078e02ff */
[----:B------:R-:W-:Y:S01]  /*7f10*/  CS2R R42, SRZ ;  /* 0x00000000002a7805 */ /* 0x000fe2000001ff00 */
[----:B------:R-:W-:Y:S01]  /*7f20*/  IMAD R2, R0, c[0x0][0x284], R2 ;  /* 0x0000a10000027a24 */ /* 0x000fe200078e0202 */
[----:B------:R-:W-:Y:S01]  /*7f30*/  CS2R R36, SRZ ;  /* 0x0000000000247805 */ /* 0x000fe2000001ff00 */
[----:B------:R-:W-:Y:S01]  /*7f40*/  CS2R R32, SRZ ;  /* 0x0000000000207805 */ /* 0x000fe2000001ff00 */
[----:B------:R-:W-:Y:S01]  /*7f50*/  CS2R R26, SRZ ;  /* 0x00000000001a7805 */ /* 0x000fe2000001ff00 */
[----:B------:R-:W-:Y:S01]  /*7f60*/  CS2R R22, SRZ ;  /* 0x0000000000167805 */ /* 0x000fe2000001ff00 */
[----:B------:R-:W-:Y:S01]  /*7f70*/  IADD3 R2, R7, R2, RZ ;  /* 0x0000000207027210 */ /* 0x000fe20007ffe0ff */
[----:B------:R-:W-:-:S03]  /*7f80*/  CS2R R14, SRZ ;  /* 0x00000000000e7805 */ /* 0x000fc6000001ff00 */
[----:B------:R-:W-:Y:S01]  /*7f90*/  LEA.HI.X R19, R6, c[0x0][0x274], R2, 0x1, P0 ;  /* 0x00009d0006137a11 */ /* 0x000fe200000f0c02 */
[----:B------:R-:W-:Y:S02]  /*7fa0*/  IMAD.MOV.U32 R2, RZ, RZ, R8 ;  /* 0x000000ffff027224 */ /* 0x000fe400078e0008 */
[----:B------:R1:W2:Y:S02]  /*7fb0*/  SHFL.IDX PT, R8, R29, RZ, 0x1e1f ;  /* 0x001e1fff1d087589 */ /* 0x0002a400000e0000 */
[C---:B------:R-:W-:Y:S02]  /*7fc0*/  IMAD.WIDE.U32 R2, R0.reuse, c[0x0][0x290], R2 ;  /* 0x0000a40000027a25 */ /* 0x040fe400078e0002 */
[----:B------:R1:W3:Y:S02]  /*7fd0*/  SHFL.IDX PT, R9, R19, RZ, 0x1e1f ;  /* 0x001e1fff13097589 */ /* 0x0002e400000e0000 */
[----:B------:R-:W-:Y:S01]  /*7fe0*/  IMAD R0, R0, c[0x0][0x294], R5 ;  /* 0x0000a50000007a24 */ /* 0x000fe200078e0205 */
[----:B------:R-:W-:-:S04]  /*7ff0*/  LEA R17, P0, R2, c[0x0][0x288], 0x1 ;  /* 0x0000a20002117a11 */ /* 0x000fc800078008ff */
[----:B------:R-:W-:Y:S01]  /*8000*/  IADD3 R0, R3, R0, RZ ;  /* 0x0000000003007210 */ /* 0x000fe20007ffe0ff */
[----:B------:R1:W4:Y:S03]  /*8010*/  SHFL.IDX PT, R10, R17, RZ, 0x1e1f ;  /* 0x001e1fff110a7589 */ /* 0x00032600000e0000 */
[----:B------:R-:W-:Y:S02]  /*8020*/  LEA.HI.X R16, R2, c[0x0][0x28c], R0, 0x1, P0 ;  /* 0x0000a30002107a11 */ /* 0x000fe400000f0c00 */
[----:B------:R-:W-:-:S03]  /*8030*/  ISETP.GE.AND P0, PT, R28, R40, PT ;  /* 0x000000281c00720c */ /* 0x000fc60003f06270 */
[----:B------:R1:W1:Y:S10]  /*8040*/  SHFL.IDX PT, R11, R16, RZ, 0x1e1f ;  /* 0x001e1fff100b7589 */ /* 0x00027400000e0000 */
[----:B------:R-:W-:Y:S05]  /*8050*/  @P0 BRA `(.L_x_450) ;  /* 0x000003e000000947 */ /* 0x000fea0003800000 */
[----:B--23--:R-:W-:Y:S01]  /*8060*/  ISETP.GE.AND P0, PT, R18, c[0x0][0x27c], PT ;  /* 0x00009f0012007a0c */ /* 0x00cfe20003f06270 */
[----:B------:R-:W-:Y:S01]  /*8070*/  CS2R R14, SRZ ;  /* 0x00000000000e7805 */ /* 0x000fe2000001ff00 */
[----:B------:R-:W-:-:S11]  /*8080*/  CS2R R12, SRZ ;  /* 0x00000000000c7805 */ /* 0x000fd6000001ff00 */
[----:B-1--4-:R-:W-:-:S04]  /*8090*/  @!P0 IMAD.WIDE R2, R18, 0x2, R10 ;  /* 0x0000000212028825 */ /* 0x012fc800078e020a */
[C---:B------:R-:W-:Y:S01]  /*80a0*/  @!P0 IMAD.WIDE R6, R18.reuse, 0x2, R8 ;  /* 0x0000000212068825 */ /* 0x040fe200078e0208 */
[----:B------:R1:W5:Y:S04]  /*80b0*/  @!P0 LD.E.64 R14, [R2.64] ;  /* 0x0000000c020e8980 */ /* 0x000368000c101b00 */
[----:B------:R2:W5:Y:S01]  /*80c0*/  @!P0 LD.E.64 R12, [R6.64] ;  /* 0x0000000c060c8980 */ /* 0x000562000c101b00 */
[----:B-1----:R-:W-:-:S04]  /*80d0*/  IADD3 R2, R18, 0x8, RZ ;  /* 0x0000000812027810 */ /* 0x002fc80007ffe0ff */
[----:B------:R-:W-:Y:S01]  /*80e0*/  ISETP.GE.AND P0, PT, R2, c[0x0][0x27c], PT ;  /* 0x00009f0002007a0c */ /* 0x000fe20003f06270 */
[----:B------:R-:W-:-:S12]  /*80f0*/  CS2R R22, SRZ ;  /* 0x0000000000167805 */ /* 0x000fd8000001ff00 */
[----:B------:R-:W-:-:S04]  /*8100*/  @!P0 SHF.R.S32.HI R0, RZ, 0x1f, R2 ;  /* 0x0000001fff008819 */ /* 0x000fc80000011402 */
[----:B------:R-:W-:-:S04]  /*8110*/  @!P0 LEA.HI R0, R0, R2, RZ, 0x2 ;  /* 0x0000000200008211 */ /* 0x000fc800078f10ff */
[----:B------:R-:W-:Y:S01]  /*8120*/  @!P0 LOP3.LUT R0, R0, 0xfffffffc, RZ, 0xc0, !PT ;  /* 0xfffffffc00008812 */ /* 0x000fe200078ec0ff */
[----:B------:R-:W-:-:S04]  /*8130*/  CS2R R20, SRZ ;  /* 0x0000000000147805 */ /* 0x000fc8000001ff00 */
[----:B------:R-:W-:-:S04]  /*8140*/  @!P0 IMAD.WIDE R2, R0, 0x2, R10 ;  /* 0x0000000200028825 */ /* 0x000fc800078e020a */
[----:B--2---:R-:W-:Y:S01]  /*8150*/  @!P0 IMAD.WIDE R6, R0, 0x2, R8 ;  /* 0x0000000200068825 */ /* 0x004fe200078e0208 */
        /* <DEDUP_REMOVED lines=42> */
[----:B--2---:R-:W-:-:S04]  /*8400*/  @!P0 IMAD.WIDE R6, R0, 0x2, R8 ;  /* 0x0000000200068825 */ /* 0x004fc800078e0208 */
[----:B------:R-:W-:Y:S01]  /*8410*/  @!P0 IMAD.WIDE R2, R0, 0x2, R10 ;  /* 0x0000000200028825 */ /* 0x000fe200078e020a */
[----:B------:R1:W5:Y:S04]  /*8420*/  @!P0 LD.E.64 R38, [R6.64] ;  /* 0x0000000c06268980 */ /* 0x000368000c101b00 */
[----:B------:R1:W5:Y:S02]  /*8430*/  @!P0 LD.E.64 R42, [R2.64] ;  /* 0x0000000c022a8980 */ /* 0x000364000c101b00 */
.L_x_450:
[----:B--23--:R-:W-:Y:S05]  /*8440*/  BSYNC B0 ;  /* 0x0000000000007941 */ /* 0x00cfea0003800000 */
.L_x_449:
[----:B-1---5:R-:W-:Y:S01]  /*8450*/  IMAD.MOV.U32 R2, RZ, RZ, R38 ;  /* 0x000000ffff027224 */ /* 0x022fe200078e0026 */
[----:B------:R1:W2:Y:S01]  /*8460*/  SHFL.IDX PT, R11, R16, 0x1, 0x1e1f ;  /* 0x003e1f00100b7f89 */ /* 0x0002a200000e0000 */
[----:B------:R-:W-:Y:S01]  /*8470*/  IMAD.MOV.U32 R0, RZ, RZ, R39 ;  /* 0x000000ffff007224 */ /* 0x000fe200078e0027 */
[----:B------:R-:W-:Y:S01]  /*8480*/  BSSY B0, `(.L_x_451) ;  /* 0x0000072000007945 */ /* 0x000fe20003800000 */
[----:B------:R-:W-:Y:S01]  /*8490*/  IMAD.MOV.U32 R5, RZ, RZ, R34 ;  /* 0x000000ffff057224 */ /* 0x000fe200078e0022 */
[----:B------:R3:W4:Y:S01]  /*84a0*/  SHFL.IDX PT, R9, R19, 0x1, 0x1e1f ;  /* 0x003e1f0013097f89 */ /* 0x00072200000e0000 */
[----:B------:R-:W-:Y:S01]  /*84b0*/  IMAD.MOV.U32 R3, RZ, RZ, R35 ;  /* 0x000000ffff037224 */ /* 0x000fe200078e0023 */
[----:B------:R-:W-:Y:S01]  /*84c0*/  PRMT R82, R0, 0x5410, R2 ;  /* 0x0000541000527816 */ /* 0x000fe20000000002 */
[----:B------:R-:W-:Y:S01]  /*84d0*/  IMAD.MOV.U32 R0, RZ, RZ, R31 ;  /* 0x000000ffff007224 */ /* 0x000fe200078e001f */
[----:B------:R-:W-:Y:S01]  /*84e0*/  MOV R2, R30 ;  /* 0x0000001e00027202 */ /* 0x000fe20000000f00 */
[----:B------:R3:W1:Y:S01]  /*84f0*/  SHFL.IDX PT, R8, R29, 0x1, 0x1e1f ;  /* 0x003e1f001d087f89 */ /* 0x00066200000e0000 */
[----:B------:R-:W-:Y:S01]  /*8500*/  PRMT R78, R3, 0x5410, R5 ;  /* 0x00005410034e7816 */ /* 0x000fe20000000005 */
[----:B------:R-:W-:Y:S01]  /*8510*/  IMAD.MOV.U32 R5, RZ, RZ, R24 ;  /* 0x000000ffff057224 */ /* 0x000fe200078e0018 */
[----:B------:R-:W-:Y:S01]  /*8520*/  PRMT R75, R0, 0x5410, R2 ;  /* 0x00005410004b7816 */ /* 0x000fe20000000002 */
[----:B------:R-:W-:Y:S01]  /*8530*/  IMAD.MOV.U32 R0, RZ, RZ, R21 ;  /* 0x000000ffff007224 */ /* 0x000fe200078e0015 */
[----:B------:R-:W-:Y:S01]  /*8540*/  MOV R2, R20 ;  /* 0x0000001400027202 */ /* 0x000fe20000000f00 */
[----:B------:R-:W-:Y:S01]  /*8550*/  IMAD.MOV.U32 R3, RZ, RZ, R25 ;  /* 0x000000ffff037224 */ /* 0x000fe200078e0019 */
[----:B----4-:R3:W4:Y:S01]  /*8560*/  SHFL.IDX PT, R10, R17, 0x1, 0x1e1f ;  /* 0x003e1f00110a7f89 */ /* 0x01072200000e0000 */
[----:B------:R-:W-:Y:S01]  /*8570*/  CS2R R62, SRZ ;  /* 0x00000000003e7805 */ /* 0x000fe2000001ff00 */
[----:B------:R-:W-:Y:S01]  /*8580*/  PRMT R71, R0, 0x5410, R2 ;  /* 0x0000541000477816 */ /* 0x000fe20000000002 */
[----:B------:R-:W-:Y:S01]  /*8590*/  IMAD.MOV.U32 R0, RZ, RZ, R43 ;  /* 0x000000ffff007224 */ /* 0x000fe200078e002b */
[----:B------:R-:W-:Y:S01]  /*85a0*/  MOV R2, R42 ;  /* 0x0000002a00027202 */ /* 0x000fe20000000f00 */
[----:B------:R-:W-:Y:S01]  /*85b0*/  CS2R R58, SRZ ;  /* 0x00000000003a7805 */ /* 0x000fe2000001ff00 */
[----:B------:R-:W-:Y:S01]  /*85c0*/  PRMT R73, R3, 0x5410, R5 ;  /* 0x0000541003497816 */ /* 0x000fe20000000005 */
[----:B------:R-:W-:Y:S01]  /*85d0*/  IMAD.MOV.U32 R5, RZ, RZ, R12 ;  /* 0x000000ffff057224 */ /* 0x000fe200078e000c */
[----:B------:R-:W-:Y:S01]  /*85e0*/  PRMT R80, R0, 0x5410, R2 ;  /* 0x0000541000507816 */ /* 0x000fe20000000002 */
[----:B------:R-:W-:Y:S01]  /*85f0*/  IMAD.MOV.U32 R0, RZ, RZ, R33 ;  /* 0x000000ffff007224 */ /* 0x000fe200078e0021 */
[----:B------:R-:W-:Y:S01]  /*8600*/  MOV R2, R32 ;  /* 0x0000002000027202 */ /* 0x000fe20000000f00 */
[----:B------:R-:W-:Y:S01]  /*8610*/  IMAD.MOV.U32 R3, RZ, RZ, R13 ;  /* 0x000000ffff037224 */ /* 0x000fe200078e000d */
[----:B------:R-:W-:Y:S01]  /*8620*/  CS2R R52, SRZ ;  /* 0x0000000000347805 */ /* 0x000fe2000001ff00 */
        /* <DEDUP_REMOVED lines=13> */
[----:B-1----:R-:W-:Y:S01]  /*8700*/  PRMT R16, R0, 0x5410, R2 ;  /* 0x0000541000107816 */ /* 0x002fe20000000002 */
[----:B------:R-:W-:Y:S01]  /*8710*/  CS2R R60, SRZ ;  /* 0x00000000003c7805 */ /* 0x000fe2000001ff00 */
[----:B------:R-:W-:Y:S01]  /*8720*/  IADD3 R0, R28, 0x40, RZ ;  /* 0x000000401c007810 */ /* 0x000fe20007ffe0ff */
[----:B------:R-:W-:Y:S01]  /*8730*/  CS2R R54, SRZ ;  /* 0x0000000000367805 */ /* 0x000fe2000001ff00 */
[----:B------:R-:W-:Y:S01]  /*8740*/  PRMT R76, R3, 0x5410, R5 ;  /* 0x00005410034c7816 */ /* 0x000fe20000000005 */
[----:B------:R-:W-:Y:S01]  /*8750*/  IMAD.MOV.U32 R5, RZ, RZ, R22 ;  /* 0x000000ffff057224 */ /* 0x000fe200078e0016 */
[----:B------:R-:W-:Y:S01]  /*8760*/  ISETP.GE.AND P0, PT, R0, R40, PT ;  /* 0x000000280000720c */ /* 0x000fe20003f06270 */
[----:B------:R-:W-:Y:S01]  /*8770*/  IMAD.MOV.U32 R3, RZ, RZ, R23 ;  /* 0x000000ffff037224 */ /* 0x000fe200078e0017 */
[----:B------:R-:W-:Y:S01]  /*8780*/  CS2R R50, SRZ ;  /* 0x0000000000327805 */ /* 0x000fe2000001ff00 */
[----:B------:R-:W-:-:S03]  /*8790*/  CS2R R46, SRZ ;  /* 0x00000000002e7805 */ /* 0x000fc6000001ff00 */
[----:B------:R-:W-:-:S07]  /*87a0*/  PRMT R70, R3, 0x5410, R5 ;  /* 0x0000541003467816 */ /* 0x000fce0000000005 */
[----:B------:R-:W-:Y:S05]  /*87b0*/  @P0 BRA `(.L_x_452) ;  /* 0x000003e000000947 */ /* 0x000fea0003800000 */
[----:B--234-:R-:W-:Y:S01]  /*87c0*/  ISETP.GE.AND P0, PT, R18, c[0x0][0x27c], PT ;  /* 0x00009f0012007a0c */ /* 0x01cfe20003f06270 */
[----:B------:R-:W-:Y:S01]  /*87d0*/  CS2R R46, SRZ ;  /* 0x00000000002e7805 */ /* 0x000fe2000001ff00 */
[----:B------:R-:W-:-:S11]  /*87e0*/  CS2R R44, SRZ ;  /* 0x00000000002c7805 */ /* 0x000fd6000001ff00 */
[----:B------:R-:W-:-:S04]  /*87f0*/  @!P0 IMAD.WIDE R2, R18, 0x2, R10 ;  /* 0x0000000212028825 */ /* 0x000fc800078e020a */
        /* <DEDUP_REMOVED lines=58> */
.L_x_452:
[----:B--234-:R-:W-:Y:S05]  /*8ba0*/  BSYNC B0 ;  /* 0x0000000000007941 */ /* 0x01cfea0003800000 */
.L_x_451:
[----:B------:R-:W-:Y:S01]  /*8bb0*/  SHF.R.S32.HI R0, RZ, 0x1f, R112 ;  /* 0x0000001fff007819 */ /* 0x000fe20000011470 */
[----:B------:R-:W-:-:S04]  /*8bc0*/  DEPBAR.LE SB0, 0x1 ;  /* 0x000080400000791a */ /* 0x000fc80000000000 */
[----:B------:R-:W-:Y:S01]  /*8bd0*/  LEA.HI R0, R0, R112, RZ, 0x2 ;  /* 0x0000007000007211 */ /* 0x000fe200078f10ff */
[----:B------:R-:W-:Y:S01]  /*8be0*/  BSSY B1, `(.L_x_453) ;  /* 0x000016f000017945 */ /* 0x000fe20003800000 */
[----:B-1----:R-:W-:Y:S02]  /*8bf0*/  LEA.HI R2, R56, R56, RZ, 0x1 ;  /* 0x0000003838027211 */ /* 0x002fe400078f08ff */
[----:B------:R-:W-:Y:S02]  /*8c00*/  LOP3.LUT R0, R0, 0xfffffffc, RZ, 0xc0, !PT ;  /* 0xfffffffc00007812 */ /* 0x000fe400078ec0ff */
[----:B------:R-:W-:-:S03]  /*8c10*/  LOP3.LUT R2, R2, 0x7fffffe, RZ, 0xc0, !PT ;  /* 0x07fffffe02027812 */ /* 0x000fc600078ec0ff */
[----:B------:R-:W-:Y:S02]  /*8c20*/  IMAD.IADD R3, R112, 0x1, -R0 ;  /* 0x0000000170037824 */ /* 0x000fe400078e0a00 */
[----:B------:R-:W-:Y:S02]  /*8c30*/  IMAD.IADD R2, R56, 0x1, -R2 ;  /* 0x0000000138027824 */ /* 0x000fe400078e0a02 */
[----:B------:R-:W-:Y:S01]  /*8c40*/  IMAD.SHL.U32 R0, R3, 0x40, RZ ;  /* 0x0000004003007824 */ /* 0x000fe200078e00ff */
[----:B------:R-:W-:Y:S01]  /*8c50*/  BAR.SYNC.DEFER_BLOCKING 0x0 ;  /* 0x0000000000007b1d */ /* 0x000fe20000010000 */
[----:B------:R-:W-:Y:S01]  /*8c60*/  IMAD R2, R89, 0x8, R2 ;  /* 0x0000000859027824 */ /* 0x000fe200078e0202 */
[----:B------:R-:W-:Y:S01]  /*8c70*/  LOP3.LUT P0, RZ, R3, 0x2, RZ, 0xc0, !PT ;  /* 0x0000000203ff7812 */ /* 0x000fe2000780c0ff */
[----:B-----5:R-:W-:Y:S01]  /*8c80*/  IMAD.MOV.U32 R3, RZ, RZ, R62 ;  /* 0x000000ffff037224 */ /* 0x020fe200078e003e */
[----:B------:R-:W-:-:S04]  /*8c90*/  LOP3.LUT R0, R0, 0xc0, RZ, 0xc0, !PT ;  /* 0x000000c000007812 */ /* 0x000fc800078ec0ff */
[----:B------:R-:W-:Y:S02]  /*8ca0*/  LOP3.LUT R5, R0, 0x8, R57, 0xf8, !PT ;  /* 0x0000000800057812 */ /* 0x000fe400078ef839 */
[----:B------:R-:W-:-:S04]  /*8cb0*/  SHF.R.U32.HI R0, RZ, 0x3, R0 ;  /* 0x00000003ff007819 */ /* 0x000fc80000011600 */
[----:B------:R-:W-:Y:S01]  /*8cc0*/  LOP3.LUT R0, R5, R0, RZ, 0x3c, !PT ;  /* 0x0000000005007212 */ /* 0x000fe200078e3cff */
[----:B------:R-:W-:-:S04]  /*8cd0*/  IMAD.MOV.U32 R5, RZ, RZ, R69 ;  /* 0x000000ffff057224 */ /* 0x000fc800078e0045 */
[----:B------:R-:W-:Y:S02]  /*8ce0*/  IMAD.U32 R6, R2, 0x20, R0 ;  /* 0x0000002002067824 */ /* 0x000fe400078e0000 */
[----:B------:R-:W-:Y:S02]  /*8cf0*/  IMAD.MOV.U32 R0, RZ, RZ, R68 ;  /* 0x000000ffff007224 */ /* 0x000fe400078e0044 */
[----:B------:R-:W-:Y:S01]  /*8d00*/  IMAD.MOV.U32 R2, RZ, RZ, R63 ;  /* 0x000000ffff027224 */ /* 0x000fe200078e003f */
[----:B------:R-:W-:Y:S02]  /*8d10*/  IADD3 R7, R6, 0x10, RZ ;  /* 0x0000001006077810 */ /* 0x000fe40007ffe0ff */
[----:B------:R-:W-:Y:S01]  /*8d20*/  PRMT R91, R5, 0x5410, R0 ;  /* 0x00005410055b7816 */ /* 0x000fe20000000000 */
[----:B------:R-:W-:Y:S01]  /*8d30*/  IMAD.MOV.U32 R0, RZ, RZ, R58 ;  /* 0x000000ffff007224 */ /* 0x000fe200078e003a */
[----:B------:R-:W-:Y:S01]  /*8d40*/  PRMT R88, R2, 0x5410, R3 ;  /* 0x0000541002587816 */ /* 0x000fe20000000003 */
[----:B------:R-:W-:Y:S01]  /*8d50*/  IMAD.MOV.U32 R5, RZ, RZ, R59 ;  /* 0x000000ffff057224 */ /* 0x000fe200078e003b */
[----:B------:R-:W-:Y:S01]  /*8d60*/  @P0 IADD3 R7, R6, -0x10, RZ ;  /* 0xfffffff006070810 */ /* 0x000fe20007ffe0ff */
[----:B------:R-:W-:Y:S01]  /*8d70*/  IMAD.MOV.U32 R3, RZ, RZ, R52 ;  /* 0x000000ffff037224 */ /* 0x000fe200078e0034 */
[----:B------:R-:W-:Y:S01]  /*8d80*/  PRMT R86, R86, 0x5410, R0 ;  /* 0x0000541056567816 */ /* 0x000fe20000000000 */
[----:B------:R-:W-:Y:S01]  /*8d90*/  IMAD.MOV.U32 R0, RZ, RZ, R48 ;  /* 0x000000ffff007224 */ /* 0x000fe200078e0030 */
[----:B------:R-:W-:Y:S01]  /*8da0*/  LEA R28, R6, 0x6080, 0x1 ;  /* 0x00006080061c7811 */ /* 0x000fe200078e08ff */
[----:B------:R-:W-:Y:S01]  /*8db0*/  IMAD.MOV.U32 R2, RZ, RZ, R53 ;  /* 0x000000ffff027224 */ /* 0x000fe200078e0035 */
[----:B------:R-:W-:Y:S01]  /*8dc0*/  PRMT R86, R5, 0x7610, R86 ;  /* 0x0000761005567816 */ /* 0x000fe20000000056 */
        /* <DEDUP_REMOVED lines=18> */
[----:B------:R-:W-:Y:S01]  /*8ef0*/  IMAD.IADD R5, R40, 0x1, -R196 ;  /* 0x0000000128057824 */ /* 0x000fe200078e0ac4 */
[----:B------:R-:W-:Y:S01]  /*8f00*/  PRMT R79, R79, 0x5410, R0 ;  /* 0x000054104f4f7816 */ /* 0x000fe20000000000 */
[----:B------:R-:W-:-:S02]  /*8f10*/  IMAD.MOV.U32 R2, RZ, RZ, R65 ;  /* 0x000000ffff027224 */ /* 0x000fc400078e0041 */
[----:B------:R-:W-:Y:S01]  /*8f20*/  IMAD.MOV.U32 R0, RZ, RZ, R47 ;  /* 0x000000ffff007224 */ /* 0x000fe200078e002f */
[----:B------:R-:W-:Y:S02]  /*8f30*/  IMNMX R40, R5, 0x80, PT ;  /* 0x0000008005287817 */ /* 0x000fe40003800200 */
[----:B------:R-:W-:Y:S01]  /*8f40*/  PRMT R87, R2, 0x5410, R3 ;  /* 0x0000541002577816 */ /* 0x000fe20000000003 */
[----:B------:R-:W-:Y:S01]  /*8f50*/  IMAD.MOV.U32 R3, RZ, RZ, R54 ;  /* 0x000000ffff037224 */ /* 0x000fe200078e0036 */
[----:B------:R-:W-:Y:S01]  /*8f60*/  ISETP.GE.AND P0, PT, R56, R40, PT ;  /* 0x000000283800720c */ /* 0x000fe20003f06270 */
[----:B------:R-:W-:-:S05]  /*8f70*/  IMAD.MOV.U32 R2, RZ, RZ, R55 ;  /* 0x000000ffff027224 */ /* 0x000fca00078e0037 */
[----:B------:R-:W-:Y:S01]  /*8f80*/  PRMT R83, R2, 0x5410, R3 ;  /* 0x0000541002537816 */ /* 0x000fe20000000003 */
[----:B------:R-:W-:Y:S02]  /*8f90*/  IMAD.MOV.U32 R3, RZ, RZ, R51 ;  /* 0x000000ffff037224 */ /* 0x000fe400078e0033 */
[----:B------:R-:W-:-:S03]  /*8fa0*/  IMAD.MOV.U32 R2, RZ, RZ, R46 ;  /* 0x000000ffff027224 */ /* 0x000fc600078e002e */
[----:B------:R-:W-:Y:S02]  /*8fb0*/  PRMT R79, R3, 0x7610, R79 ;  /* 0x00007610034f7816 */ /* 0x000fe4000000004f */
[----:B------:R-:W-:Y:S01]  /*8fc0*/  PRMT R57, R0, 0x5410, R2 ;  /* 0x0000541000397816 */ /* 0x000fe20000000002 */
[----:B------:R-:W-:Y:S05]  /*8fd0*/  @P0 BRA `(.L_x_454) ;  /* 0x000012f000000947 */ /* 0x000fea0003800000 */
[----:B------:R-:W-:Y:S01]  /*8fe0*/  ISETP.GE.AND P0, PT, R18, c[0x0][0x27c], PT ;  /* 0x00009f0012007a0c */ /* 0x000fe20003f06270 */
[----:B------:R-:W-:-:S12]  /*8ff0*/  BSSY B0, `(.L_x_455) ;  /* 0x0000030000007945 */ /* 0x000fd80003800000 */
[----:B------:R-:W-:Y:S05]  /*9000*/  @P0 BRA `(.L_x_456) ;  /* 0x000002e000000947 */ /* 0x000fea0003800000 */
[----:B------:R-:W1:Y:S01]  /*9010*/  LDS.128 R8, [R28] ;  /* 0x000000001c087984 */ /* 0x000e620000000c00 */
[----:B------:R-:W-:Y:S02]  /*9020*/  SHF.R.U64 R0, R12, 0x10, R13 ;  /* 0x000000100c007819 */ /* 0x000fe4000000120d */
[----:B------:R-:W-:Y:S02]  /*9030*/  SHF.R.U32.HI R5, RZ, 0x10, R15 ;  /* 0x00000010ff057819 */ /* 0x000fe4000001160f */
[----:B------:R-:W-:Y:S02]  /*9040*/  SHF.R.U32.HI R2, RZ, 0x10, R13 ;  /* 0x00000010ff027819 */ /* 0x000fe4000001160d */
[----:B------:R-:W-:Y:S02]  /*9050*/  SHF.R.U64 R3, R14, 0x10, R15 ;  /* 0x000000100e037819 */ /* 0x000fe4000000120f */
[----:B------:R-:W-:Y:S02]  /*9060*/  PRMT R13, R41, 0x5432, R0 ;  /* 0x00005432290d7816 */ /* 0x000fe40000000000 */
[----:B------:R-:W-:-:S02]  /*9070*/  PRMT R0, R16, 0x5410, R5 ;  /* 0x0000541010007816 */ /* 0x000fc40000000005 */
[----:B------:R-:W-:Y:S02]  /*9080*/  PRMT R2, R41, 0x5410, R2 ;  /* 0x0000541029027816 */ /* 0x000fe40000000002 */
[----:B------:R-:W-:Y:S01]  /*9090*/  PRMT R12, R16, 0x5432, R3 ;  /* 0x00005432100c7816 */ /* 0x000fe20000000003 */
[C---:B------:R-:W-:Y:S01]  /*90a0*/  IMAD.U32 R16, R0.reuse, 0x10000, RZ ;  /* 0x0001000000107824 */ /* 0x040fe200078e00ff */
[----:B------:R-:W-:Y:S01]  /*90b0*/  LOP3.LUT R19, R0, 0xffff0000, RZ, 0xc0, !PT ;  /* 0xffff000000137812 */ /* 0x000fe200078ec0ff */
[----:B------:R-:W-:Y:S01]  /*90c0*/  IMAD.U32 R17, R2, 0x10000, RZ ;  /* 0x0001000002117824 */ /* 0x000fe200078e00ff */
[C---:B-1----:R-:W-:Y:S01]  /*90d0*/  LOP3.LUT R3, R10.reuse, 0xffff0000, RZ, 0xc0, !PT ;  /* 0xffff00000a037812 */ /* 0x042fe200078ec0ff */
[----:B------:R-:W-:Y:S01]  /*90e0*/  IMAD.U32 R5, R10, 0x10000, RZ ;  /* 0x000100000a057824 */ /* 0x000fe200078e00ff */
[C---:B------:R-:W-:Y:S01]  /*90f0*/  LOP3.LUT R10, R11.reuse, 0xffff0000, RZ, 0xc0, !PT ;  /* 0xffff00000b0a7812 */ /* 0x040fe200078ec0ff */
[----:B------:R-:W-:Y:S01]  /*9100*/  IMAD.U32 R7, R11, 0x10000, RZ ;  /* 0x000100000b077824 */ /* 0x000fe200078e00ff */
[----:B------:R-:W-:Y:S01]  /*9110*/  LOP3.LUT R11, R2, 0xffff0000, RZ, 0xc0, !PT ;  /* 0xffff0000020b7812 */ /* 0x000fe200078ec0ff */
[CC--:B------:R-:W-:Y:S01]  /*9120*/  FMUL.FTZ R0, R3.reuse, R16.reuse ;  /* 0x0000001003007220 */ /* 0x0c0fe20000410000 */
[C---:B------:R-:W-:Y:S01]  /*9130*/  SHF.L.U32 R14, R8.reuse, 0x10, RZ ;  /* 0x00000010080e7819 */ /* 0x040fe200000006ff */
[-C--:B------:R-:W-:Y:S01]  /*9140*/  FMUL.FTZ R3, R3, R17.reuse ;  /* 0x0000001103037220 */ /* 0x080fe20000410000 */
[----:B------:R-:W-:Y:S01]  /*9150*/  LOP3.LUT R6, R8, 0xffff0000, RZ, 0xc0, !PT ;  /* 0xffff000008067812 */ /* 0x000fe200078ec0ff */
[----:B------:R-:W-:Y:S01]  /*9160*/  FFMA.FTZ R17, R5, R17, -R0 ;  /* 0x0000001105117223 */ /* 0x000fe20000010800 */
[C---:B------:R-:W-:Y:S01]  /*9170*/  SHF.L.U32 R15, R9.reuse, 0x10, RZ ;  /* 0x00000010090f7819 */ /* 0x040fe200000006ff */
[C---:B------:R-:W-:Y:S01]  /*9180*/  FMUL.FTZ R2, R10.reuse, R19 ;  /* 0x000000130a027220 */ /* 0x040fe20000410000 */
[----:B------:R-:W-:Y:S01]  /*9190*/  LOP3.LUT R8, R9, 0xffff0000, RZ, 0xc0, !PT ;  /* 0xffff000009087812 */ /* 0x000fe200078ec0ff */
[-C--:B------:R-:W-:Y:S01]  /*91a0*/  FMUL.FTZ R0, R10, R11.reuse ;  /* 0x0000000b0a007220 */ /* 0x080fe20000410000 */
[----:B------:R-:W-:Y:S01]  /*91b0*/  SHF.L.U32 R9, R13, 0x10, RZ ;  /* 0x000000100d097819 */ /* 0x000fe200000006ff */
[C---:B------:R-:W-:Y:S01]  /*91c0*/  IMAD.U32 R10, R12.reuse, 0x10000, RZ ;  /* 0x000100000c0a7824 */ /* 0x040fe200078e00ff */
[----:B------:R-:W-:Y:S01]  /*91d0*/  LOP3.LUT R12, R12, 0xffff0000, RZ, 0xc0, !PT ;  /* 0xffff00000c0c7812 */ /* 0x000fe200078ec0ff */
[----:B------:R-:W-:Y:S01]  /*91e0*/  FFMA.FTZ R16, R5, R16, R3 ;  /* 0x0000001005107223 */ /* 0x000fe20000010003 */
[----:B------:R-:W-:Y:S01]  /*91f0*/  LOP3.LUT R13, R13, 0xffff0000, RZ, 0xc0, !PT ;  /* 0xffff00000d0d7812 */ /* 0x000fe200078ec0ff */
[----:B------:R-:W-:-:S02]  /*9200*/  FFMA.FTZ R5, R7, R11, -R2 ;  /* 0x0000000b07057223 */ /* 0x000fc40000010802 */
[----:B------:R-:W-:Y:S02]  /*9210*/  FFMA.FTZ R11, R7, R19, R0 ;  /* 0x00000013070b7223 */ /* 0x000fe40000010000 */
[----:B------:R-:W-:Y:S02]  /*9220*/  FMUL.FTZ R3, R6, R10 ;  /* 0x0000000a06037220 */ /* 0x000fe40000410000 */
[----:B------:R-:W-:Y:S01]  /*9230*/  FMUL.FTZ R0, R8, R12 ;  /* 0x0000000c08007220 */ /* 0x000fe20000410000 */
[----:B------:R-:W-:Y:S01]  /*9240*/  F2FP.BF16.PACK_AB R11, R11, R5 ;  /* 0x000000050b0b723e */ /* 0x000fe200000010ff */
[----:B------:R-:W-:Y:S02]  /*9250*/  FMUL.FTZ R2, R6, R9 ;  /* 0x0000000906027220 */ /* 0x000fe40000410000 */
[----:B------:R-:W-:Y:S02]  /*9260*/  FMUL.FTZ R8, R8, R13 ;  /* 0x0000000d08087220 */ /* 0x000fe40000410000 */
[----:B------:R-:W-:-:S02]  /*9270*/  FFMA.FTZ R3, R14, R9, -R3 ;  /* 0x000000090e037223 */ /* 0x000fc40000010803 */
[----:B------:R-:W-:Y:S01]  /*9280*/  FFMA.FTZ R2, R14, R10, R2 ;  /* 0x0000000a0e027223 */ /* 0x000fe20000010002 */
[----:B------:R-:W-:Y:S01]  /*9290*/  F2FP.BF16.PACK_AB R10, R16, R17 ;  /* 0x00000011100a723e */ /* 0x000fe200000010ff */
[C---:B------:R-:W-:Y:S02]  /*92a0*/  FFMA.FTZ R0, R15.reuse, R13, -R0 ;  /* 0x0000000d0f007223 */ /* 0x040fe40000010800 */
[----:B------:R-:W-:Y:S01]  /*92b0*/  FFMA.FTZ R9, R15, R12, R8 ;  /* 0x0000000c0f097223 */ /* 0x000fe20000010008 */
[----:B------:R-:W-:-:S04]  /*92c0*/  F2FP.BF16.PACK_AB R8, R2, R3 ;  /* 0x000000030208723e */ /* 0x000fc800000010ff */
[----:B------:R-:W-:-:S05]  /*92d0*/  F2FP.BF16.PACK_AB R9, R9, R0 ;  /* 0x000000000909723e */ /* 0x000fca00000010ff */
[----:B------:R1:W-:Y:S02]  /*92e0*/  STS.128 [R28], R8 ;  /* 0x000000081c007388 */ /* 0x0003e40000000c00 */
.L_x_456:
[----:B------:R-:W-:Y:S05]  /*92f0*/  BSYNC B0 ;  /* 0x0000000000007941 */ /* 0x000fea0003800000 */
.L_x_455:
[----:B------:R-:W-:Y:S01]  /*9300*/  IADD3 R0, R18, 0x8, RZ ;  /* 0x0000000812007810 */ /* 0x000fe20007ffe0ff */
[----:B------:R-:W-:Y:S03]  /*9310*/  BSSY B0, `(.L_x_457) ;  /* 0x0000031000007945 */ /* 0x000fe60003800000 */
[----:B------:R-:W-:-:S13]  /*9320*/  ISETP.GE.AND P0, PT, R0, c[0x0][0x27c], PT ;  /* 0x00009f0000007a0c */ /* 0x000fda0003f06270 */
[----:B------:R-:W-:Y:S05]  /*9330*/  @P0 BRA `(.L_x_458) ;  /* 0x000002e000000947 */ /* 0x000fea0003800000 */
[----:B-1----:R-:W1:Y:S01]  /*9340*/  LDS.128 R8, [R29] ;  /* 0x000000001d087984 */ /* 0x002e620000000c00 */
        /* <DEDUP_REMOVED lines=45> */
.L_x_458:
[----:B------:R-:W-:Y:S05]  /*9620*/  BSYNC B0 ;  /* 0x0000000000007941 */ /* 0x000fea0003800000 */
.L_x_457:
[----:B------:R-:W-:Y:S01]  /*9630*/  IADD3 R0, R18, 0x10, RZ ;  /* 0x0000001012007810 */ /* 0x000fe20007ffe0ff */
[----:B------:R-:W-:Y:S03]  /*9640*/  BSSY B0, `(.L_x_459) ;  /* 0x0000031000007945 */ /* 0x000fe60003800000 */
[----:B------:R-:W-:-:S13]  /*9650*/  ISETP.GE.AND P0, PT, R0, c[0x0][0x27c], PT ;  /* 0x00009f0000007a0c */ /* 0x000fda0003f06270 */
[----:B------:R-:W-:Y:S05]  /*9660*/  @P0 BRA `(.L_x_460) ;  /* 0x000002e000000947 */ /* 0x000fea0003800000 */
[----:B-1----:R-:W1:Y:S01]  /*9670*/  LDS.128 R8, [R28+0x2000] ;  /* 0x002000001c087984 */ /* 0x002e620000000c00 */
        /* <DEDUP_REMOVED lines=44> */
[----:B------:R1:W-:Y:S02]  /*9940*/  STS.128 [R28+0x2000], R8 ;  /* 0x002000081c007388 */ /* 0x0003e40000000c00 */
.L_x_460:
[----:B------:R-:W-:Y:S05]  /*9950*/  BSYNC B0 ;  /* 0x0000000000007941 */ /* 0x000fea0003800000 */
.L_x_459:
        /* <DEDUP_REMOVED lines=50> */
.L_x_462:
[----:B------:R-:W-:Y:S05]  /*9c80*/  BSYNC B0 ;  /* 0x0000000000007941 */ /* 0x000fea0003800000 */
.L_x_461:
        /* <DEDUP_REMOVED lines=50> */
.L_x_464:
[----:B------:R-:W-:Y:S05]  /*9fb0*/  BSYNC B0 ;  /* 0x0000000000007941 */ /* 0x000fea0003800000 */
.L_x_463:
[----:B------:R-:W-:-:S04]  /*9fc0*/  IADD3 R0, R18, 0x28, RZ ;  /* 0x0000002812007810 */ /* 0x000fc80007ffe0ff */
        /* <DEDUP_REMOVED lines=48> */
.L_x_454:
[----:B------:R-:W-:Y:S05]  /*a2d0*/  BSYNC B1 ;  /* 0x0000000000017941 */ /* 0x000fea0003800000 */
.L_x_453:
[----:B------:R-:W-:-:S04]  /*a2e0*/  IADD3 R0, R56, 0x40, RZ ;  /* 0x0000004038007810 */ /* 0x000fc80007ffe0ff */
[----:B------:R-:W-:-:S13]  /*a2f0*/  ISETP.GE.AND P0, PT, R0, R40, PT ;  /* 0x000000280000720c */ /* 0x000fda0003f06270 */
[----:B------:R-:W-:Y:S05]  /*a300*/  @P0 BRA `(.L_x_465) ;  /* 0x00004f4000000947 */ /* 0x000fea0003800000 */
[----:B------:R-:W-:Y:S01]  /*a310*/  ISETP.GE.AND P0, PT, R18, c[0x0][0x27c], PT ;  /* 0x00009f0012007a0c */ /* 0x000fe20003f06270 */
[----:B------:R-:W-:-:S12]  /*a320*/  BSSY B0, `(.L_x_466) ;  /* 0x0000030000007945 */ /* 0x000fd80003800000 */
        /* <DEDUP_REMOVED lines=47> */
.L_x_467:
[----:B------:R-:W-:Y:S05]  /*a620*/  BSYNC B0 ;  /* 0x0000000000007941 */ /* 0x000fea0003800000 */
.L_x_466:
        /* <DEDUP_REMOVED lines=50> */
.L_x_469:
[----:B------:R-:W-:Y:S05]  /*a950*/  BSYNC B0 ;  /* 0x0000000000007941 */ /* 0x000fea0003800000 */
.L_x_468:
        /* <DEDUP_REMOVED lines=50> */
.L_x_471:
[----:B------:R-:W-:Y:S05]  /*ac80*/  BSYNC B0 ;  /* 0x0000000000007941 */ /* 0x000fea0003800000 */
.L_x_470:
        /* <DEDUP_REMOVED lines=50> */
.L_x_473:
[----:B------:R-:W-:Y:S05]  /*afb0*/  BSYNC B0 ;  /* 0x0000000000007941 */ /* 0x000fea0003800000 */
.L_x_472:
        /* <DEDUP_REMOVED lines=50> */
.L_x_475:
[----:B------:R-:W-:Y:S05]  /*b2e0*/  BSYNC B0 ;  /* 0x0000000000007941 */ /* 0x000fea0003800000 */
.L_x_474:
        /* <DEDUP_REMOVED lines=48> */
[----:B------:R1:W-:Y:S01]  /*b5f0*/  STS.128 [R29+0x5000], R8 ;  /* 0x005000081d007388 */ /* 0x0003e20000000c00 */
[----:B------:R-:W-:Y:S05]  /*b600*/  BRA `(.L_x_465) ;  /* 0x00003c4000007947 */ /* 0x000fea0003800000 */
.L_x_448:
[----:B------:R-:W-:Y:S01]  /*b610*/  @P5 IMAD.HI.U32 R2, R0, c[0x0][0x2c8], RZ ;  /* 0x0000b20000025a27 */ /* 0x000fe200078e00ff */
[----:B------:R-:W-:Y:S01]  /*b620*/  BSSY B0, `(.L_x_476) ;  /* 0x0000047000007945 */ /* 0x000fe20003800000 */
[----:B------:R-:W-:Y:S01]  /*b630*/  CS2R R82, SRZ ;  /* 0x0000000000527805 */ /* 0x000fe2000001ff00 */
[----:B------:R-:W-:Y:S01]  /*b640*/  CS2R R50, SRZ ;  /* 0x0000000000327805 */ /* 0x000fe2000001ff00 */
[----:B------:R-:W-:Y:S01]  /*b650*/  IMAD.MOV.U32 R6, RZ, RZ, R10 ;  /* 0x000000ffff067224 */ /* 0x000fe200078e000a */
        /* <DEDUP_REMOVED lines=17> */
[----:B------:R-:W-:Y:S01]  /*b770*/  IMAD.IADD R2, R7, 0x1, R2 ;  /* 0x0000000107027824 */ /* 0x000fe200078e0202 */
[----:B------:R-:W-:-:S04]  /*b780*/  CS2R R20, SRZ ;  /* 0x0000000000147805 */ /* 0x000fc8000001ff00 */
[----:B------:R-:W-:Y:S02]  /*b790*/  LEA.HI.X R14, R6, c[0x0][0x274], R2, 0x1, P0 ;  /* 0x00009d00060e7a11 */ /* 0x000fe400000f0c02 */
[----:B------:R-:W-:Y:S01]  /*b7a0*/  MOV R2, R8 ;  /* 0x0000000800027202 */ /* 0x000fe20000000f00 */
[----:B------:R1:W2:Y:S04]  /*b7b0*/  SHFL.IDX PT, R6, R15, RZ, 0x1e1f ;  /* 0x001e1fff0f067589 */ /* 0x0002a800000e0000 */
[C---:B------:R-:W-:Y:S01]  /*b7c0*/  IMAD.WIDE.U32 R2, R0.reuse, c[0x0][0x290], R2 ;  /* 0x0000a40000027a25 */ /* 0x040fe200078e0002 */
[----:B------:R1:W3:Y:S03]  /*b7d0*/  SHFL.IDX PT, R7, R14, RZ, 0x1e1f ;  /* 0x001e1fff0e077589 */ /* 0x0002e600000e0000 */
[----:B------:R-:W-:Y:S01]  /*b7e0*/  IMAD R0, R0, c[0x0][0x294], R5 ;  /* 0x0000a50000007a24 */ /* 0x000fe200078e0205 */
[----:B------:R-:W-:-:S04]  /*b7f0*/  LEA R13, P0, R2, c[0x0][0x288], 0x1 ;  /* 0x0000a200020d7a11 */ /* 0x000fc800078008ff */
[----:B------:R-:W-:-:S04]  /*b800*/  IADD3 R0, R3, R0, RZ ;  /* 0x0000000003007210 */ /* 0x000fc80007ffe0ff */
[----:B------:R-:W-:Y:S02]  /*b810*/  LEA.HI.X R12, R2, c[0x0][0x28c], R0, 0x1, P0 ;  /* 0x0000a300020c7a11 */ /* 0x000fe400000f0c00 */
[----:B------:R-:W-:Y:S01]  /*b820*/  ISETP.GE.AND P0, PT, R28, R40, PT ;  /* 0x000000281c00720c */ /* 0x000fe20003f06270 */
[----:B------:R1:W4:Y:S04]  /*b830*/  SHFL.IDX PT, R2, R13, RZ, 0x1e1f ;  /* 0x001e1fff0d027589 */ /* 0x00032800000e0000 */
[----:B------:R1:W1:Y:S08]  /*b840*/  SHFL.IDX PT, R3, R12, RZ, 0x1e1f ;  /* 0x001e1fff0c037589 */ /* 0x00027000000e0000 */
[----:B------:R-:W-:Y:S05]  /*b850*/  @P0 BRA `(.L_x_477) ;  /* 0x0000023000000947 */ /* 0x000fea0003800000 */
[C---:B--23--:R-:W-:Y:S01]  /*b860*/  ISETP.GE.AND P0, PT, R57.reuse, c[0x0][0x27c], PT ;  /* 0x00009f0039007a0c */ /* 0x04cfe20003f06270 */
[----:B------:R-:W-:Y:S01]  /*b870*/  CS2R R18, SRZ ;  /* 0x0000000000127805 */ /* 0x000fe2000001ff00 */
[----:B------:R-:W-:Y:S01]  /*b880*/  CS2R R16, SRZ ;  /* 0x0000000000107805 */ /* 0x000fe2000001ff00 */
[----:B------:R-:W-:Y:S01]  /*b890*/  CS2R R22, SRZ ;  /* 0x0000000000167805 */ /* 0x000fe2000001ff00 */
[----:B------:R-:W-:Y:S01]  /*b8a0*/  CS2R R20, SRZ ;  /* 0x0000000000147805 */ /* 0x000fe2000001ff00 */
[----:B------:R-:W-:-:S08]  /*b8b0*/  IADD3 R5, R57, 0x10, RZ ;  /* 0x0000001039057810 */ /* 0x000fd00007ffe0ff */
[----:B------:R-:W-:-:S04]  /*b8c0*/  @!P0 IMAD.WIDE R10, R57, 0x2, R6 ;  /* 0x00000002390a8825 */ /* 0x000fc800078e0206 */
[----:B-1--4-:R-:W-:Y:S01]  /*b8d0*/  @!P0 IMAD.WIDE R8, R57, 0x2, R2 ;  /* 0x0000000239088825 */ /* 0x012fe200078e0202 */
[----:B------:R1:W5:Y:S04]  /*b8e0*/  @!P0 LD.E.128 R16, [R10.64] ;  /* 0x0000000c0a108980 */ /* 0x000368000c101d00 */
[----:B------:R2:W5:Y:S01]  /*b8f0*/  @!P0 LD.E.128 R20, [R8.64] ;  /* 0x0000000c08148980 */ /* 0x000562000c101d00 */
[----:B------:R-:W-:Y:S01]  /*b900*/  ISETP.GE.AND P0, PT, R5, c[0x0][0x27c], PT ;  /* 0x00009f0005007a0c */ /* 0x000fe20003f06270 */
[----:B------:R-:W-:Y:S01]  /*b910*/  CS2R R34, SRZ ;  /* 0x0000000000227805 */ /* 0x000fe2000001ff00 */
[----:B------:R-:W-:Y:S01]  /*b920*/  CS2R R32, SRZ ;  /* 0x0000000000207805 */ /* 0x000fe2000001ff00 */
[----:B------:R-:W-:Y:S01]  /*b930*/  CS2R R38, SRZ ;  /* 0x0000000000267805 */ /* 0x000fe2000001ff00 */
[----:B------:R-:W-:-:S09]  /*b940*/  CS2R R36, SRZ ;  /* 0x0000000000247805 */ /* 0x000fd2000001ff00 */
[----:B------:R-:W-:-:S04]  /*b950*/  @!P0 SHF.R.S32.HI R0, RZ, 0x1f, R5 ;  /* 0x0000001fff008819 */ /* 0x000fc80000011405 */
[----:B------:R-:W-:-:S04]  /*b960*/  @!P0 LEA.HI R0, R0, R5, RZ, 0x3 ;  /* 0x0000000500008211 */ /* 0x000fc800078f18ff */
[----:B------:R-:W-:Y:S02]  /*b970*/  @!P0 LOP3.LUT R0, R0, 0xfffffff8, RZ, 0xc0, !PT ;  /* 0xfffffff800008812 */ /* 0x000fe400078ec0ff */
[----:B------:R-:W-:-:S03]  /*b980*/  IADD3 R5, R57, 0x20, RZ ;  /* 0x0000002039057810 */ /* 0x000fc60007ffe0ff */
[----:B-1----:R-:W-:-:S04]  /*b990*/  @!P0 IMAD.WIDE R10, R0, 0x2, R6 ;  /* 0x00000002000a8825 */ /* 0x002fc800078e0206 */
[----:B--2---:R-:W-:Y:S01]  /*b9a0*/  @!P0 IMAD.WIDE R8, R0, 0x2, R2 ;  /* 0x0000000200088825 */ /* 0x004fe200078e0202 */
        /* <DEDUP_REMOVED lines=9> */
[----:B------:R-:W-:-:S05]  /*ba40*/  @!P0 LOP3.LUT R0, R0, 0xfffffff8, RZ, 0xc0, !PT ;  /* 0xfffffff800008812 */ /* 0x000fca00078ec0ff */
[----:B------:R-:W-:-:S04]  /*ba50*/  @!P0 IMAD.WIDE R6, R0, 0x2, R6 ;  /* 0x0000000200068825 */ /* 0x000fc800078e0206 */
[----:B------:R-:W-:Y:S01]  /*ba60*/  @!P0 IMAD.WIDE R2, R0, 0x2, R2 ;  /* 0x0000000200028825 */ /* 0x000fe200078e0202 */
[----:B------:R1:W5:Y:S04]  /*ba70*/  @!P0 LD.E.128 R48, [R6.64] ;  /* 0x0000000c06308980 */ /* 0x000368000c101d00 */
[----:B------:R1:W5:Y:S02]  /*ba80*/  @!P0 LD.E.128 R52, [R2.64] ;  /* 0x0000000c02348980 */ /* 0x000364000c101d00 */
.L_x_477:
[----:B--23--:R-:W-:Y:S05]  /*ba90*/  BSYNC B0 ;  /* 0x0000000000007941 */ /* 0x00cfea0003800000 */
.L_x_476:
[----:B-1--45:R-:W-:Y:S01]  /*baa0*/  IMAD.MOV.U32 R2, RZ, RZ, R50 ;  /* 0x000000ffff027224 */ /* 0x032fe200078e0032 */
[----:B------:R1:W2:Y:S01]  /*bab0*/  SHFL.IDX PT, R9, R14, 0x1, 0x1e1f ;  /* 0x003e1f000e097f89 */ /* 0x0002a200000e0000 */
[----:B------:R-:W-:Y:S01]  /*bac0*/  IMAD.MOV.U32 R0, RZ, RZ, R51 ;  /* 0x000000ffff007224 */ /* 0x000fe200078e0033 */
[----:B------:R-:W-:Y:S01]  /*bad0*/  BSSY B0, `(.L_x_478) ;  /* 0x0000057000007945 */ /* 0x000fe20003800000 */
[----:B------:R-:W-:Y:S01]  /*bae0*/  IMAD.MOV.U32 R5, RZ, RZ, R48 ;  /* 0x000000ffff057224 */ /* 0x000fe200078e0030 */
[----:B------:R1:W3:Y:S01]  /*baf0*/  SHFL.IDX PT, R8, R15, 0x1, 0x1e1f ;  /* 0x003e1f000f087f89 */ /* 0x0002e200000e0000 */
[----:B------:R-:W-:Y:S01]  /*bb00*/  IMAD.MOV.U32 R3, RZ, RZ, R49 ;  /* 0x000000ffff037224 */ /* 0x000fe200078e0031 */
[----:B------:R-:W-:Y:S01]  /*bb10*/  PRMT R88, R0, 0x5410, R2 ;  /* 0x0000541000587816 */ /* 0x000fe20000000002 */
[----:B------:R-:W-:Y:S01]  /*bb20*/  IMAD.MOV.U32 R0, RZ, RZ, R35 ;  /* 0x000000ffff007224 */ /* 0x000fe200078e0023 */
[----:B------:R-:W-:Y:S01]  /*bb30*/  MOV R2, R34 ;  /* 0x0000002200027202 */ /* 0x000fe20000000f00 */
[----:B------:R1:W4:Y:S01]  /*bb40*/  SHFL.IDX PT, R11, R12, 0x1, 0x1e1f ;  /* 0x003e1f000c0b7f89 */ /* 0x00032200000e0000 */
[----:B------:R-:W-:Y:S01]  /*bb50*/  PRMT R87, R3, 0x5410, R5 ;  /* 0x0000541003577816 */ /* 0x000fe20000000005 */
[----:B------:R-:W-:Y:S01]  /*bb60*/  IMAD.MOV.U32 R5, RZ, RZ, R32 ;  /* 0x000000ffff057224 */ /* 0x000fe200078e0020 */
[----:B------:R-:W-:Y:S01]  /*bb70*/  PRMT R84, R0, 0x5410, R2 ;  /* 0x0000541000547816 */ /* 0x000fe20000000002 */
[----:B------:R-:W-:Y:S01]  /*bb80*/  IMAD.MOV.U32 R0, RZ, RZ, R19 ;  /* 0x000000ffff007224 */ /* 0x000fe200078e0013 */
[----:B------:R-:W-:Y:S01]  /*bb90*/  MOV R2, R18 ;  /* 0x0000001200027202 */ /* 0x000fe20000000f00 */
[----:B------:R-:W-:Y:S01]  /*bba0*/  IMAD.MOV.U32 R3, RZ, RZ, R33 ;  /* 0x000000ffff037224 */ /* 0x000fe200078e0021 */
[----:B------:R1:W1:Y:S01]  /*bbb0*/  SHFL.IDX PT, R10, R13, 0x1, 0x1e1f ;  /* 0x003e1f000d0a7f89 */ /* 0x00026200000e0000 */
        /* <DEDUP_REMOVED lines=37> */
[----:B-1234-:R-:W-:Y:S01]  /*be10*/  ISETP.GE.AND P0, PT, R57, c[0x0][0x27c], PT ;  /* 0x00009f0039007a0c */ /* 0x01efe20003f06270 */
[----:B------:R-:W-:Y:S01]  /*be20*/  CS2R R66, SRZ ;  /* 0x0000000000427805 */ /* 0x000fe2000001ff00 */
[----:B------:R-:W-:Y:S01]  /*be30*/  CS2R R64, SRZ ;  /* 0x0000000000407805 */ /* 0x000fe2000001ff00 */
[----:B------:R-:W-:Y:S01]  /*be40*/  CS2R R62, SRZ ;  /* 0x00000000003e7805 */ /* 0x000fe2000001ff00 */
[----:B------:R-:W-:-:S09]  /*be50*/  CS2R R60, SRZ ;  /* 0x00000000003c7805 */ /* 0x000fd2000001ff00 */
[----:B------:R-:W-:-:S04]  /*be60*/  @!P0 IMAD.WIDE R2, R57, 0x2, R10 ;  /* 0x0000000239028825 */ /* 0x000fc800078e020a */
[C---:B------:R-:W-:Y:S01]  /*be70*/  @!P0 IMAD.WIDE R6, R57.reuse, 0x2, R8 ;  /* 0x0000000239068825 */ /* 0x040fe200078e0208 */
[----:B------:R1:W5:Y:S04]  /*be80*/  @!P0 LD.E.128 R64, [R2.64] ;  /* 0x0000000c02408980 */ /* 0x000368000c101d00 */
[----:B------:R2:W5:Y:S01]  /*be90*/  @!P0 LD.E.128 R60, [R6.64] ;  /* 0x0000000c063c8980 */ /* 0x000562000c101d00 */
[----:B-1----:R-:W-:-:S04]  /*bea0*/  IADD3 R2, R57, 0x10, RZ ;  /* 0x0000001039027810 */ /* 0x002fc80007ffe0ff */
[----:B------:R-:W-:Y:S01]  /*beb0*/  ISETP.GE.AND P0, PT, R2, c[0x0][0x27c], PT ;  /* 0x00009f0002007a0c */ /* 0x000fe20003f06270 */
[----:B------:R-:W-:-:S12]  /*bec0*/  CS2R R74, SRZ ;  /* 0x00000000004a7805 */ /* 0x000fd8000001ff00 */
[----:B------:R-:W-:-:S04]  /*bed0*/  @!P0 SHF.R.S32.HI R0, RZ, 0x1f, R2 ;  /* 0x0000001fff008819 */ /* 0x000fc80000011402 */
[----:B------:R-:W-:-:S04]  /*bee0*/  @!P0 LEA.HI R0, R0, R2, RZ, 0x3 ;  /* 0x0000000200008211 */ /* 0x000fc800078f18ff */
[----:B------:R-:W-:Y:S01]  /*bef0*/  @!P0 LOP3.LUT R0, R0, 0xfffffff8, RZ, 0xc0, !PT ;  /* 0xfffffff800008812 */ /* 0x000fe200078ec0ff */
[----:B------:R-:W-:Y:S01]  /*bf00*/  CS2R R72, SRZ ;  /* 0x0000000000487805 */ /* 0x000fe2000001ff00 */
[----:B------:R-:W-:-:S03]  /*bf10*/  CS2R R70, SRZ ;  /* 0x0000000000467805 */ /* 0x000fc6000001ff00 */
[----:B------:R-:W-:Y:S01]  /*bf20*/  @!P0 IMAD.WIDE R2, R0, 0x2, R10 ;  /* 0x0000000200028825 */ /* 0x000fe200078e020a */
[----:B------:R-:W-:-:S03]  /*bf30*/  CS2R R68, SRZ ;  /* 0x0000000000447805 */ /* 0x000fc6000001ff00 */
[----:B--2---:R-:W-:Y:S01]  /*bf40*/  @!P0 IMAD.WIDE R6, R0, 0x2, R8 ;  /* 0x0000000200068825 */ /* 0x004fe200078e0208 */
        /* <DEDUP_REMOVED lines=9> */
[----:B------:R-:W-:Y:S01]  /*bfe0*/  CS2R R78, SRZ ;  /* 0x00000000004e7805 */ /* 0x000fe2000001ff00 */
[----:B------:R-:W-:Y:S02]  /*bff0*/  CS2R R76, SRZ ;  /* 0x00000000004c7805 */ /* 0x000fe4000001ff00 */
[----:B--2---:R-:W-:-:S04]  /*c000*/  @!P0 IMAD.WIDE R6, R0, 0x2, R8 ;  /* 0x0000000200068825 */ /* 0x004fc800078e0208 */
[----:B------:R-:W-:Y:S01]  /*c010*/  @!P0 IMAD.WIDE R2, R0, 0x2, R10 ;  /* 0x0000000200028825 */ /* 0x000fe200078e020a */
[----:B------:R1:W5:Y:S04]  /*c020*/  @!P0 LD.E.128 R80, [R6.64] ;  /* 0x0000000c06508980 */ /* 0x000368000c101d00 */
[----:B------:R1:W5:Y:S02]  /*c030*/  @!P0 LD.E.128 R76, [R2.64] ;  /* 0x0000000c024c8980 */ /* 0x000364000c101d00 */
.L_x_479:
[----:B-1234-:R-:W-:Y:S05]  /*c040*/  BSYNC B0 ;  /* 0x0000000000007941 */ /* 0x01efea0003800000 */
.L_x_478:
[----:B-----5:R-:W-:Y:S01]  /*c050*/  IMAD.MOV.U32 R0, RZ, RZ, R80 ;  /* 0x000000ffff007224 */ /* 0x020fe200078e0050 */
[----:B------:R-:W-:-:S04]  /*c060*/  DEPBAR.LE SB0, 0x1 ;  /* 0x000080400000791a */ /* 0x000fc80000000000 */
[----:B------:R-:W-:Y:S01]  /*c070*/  IMAD.MOV.U32 R5, RZ, RZ, R81 ;  /* 0x000000ffff057224 */ /* 0x000fe200078e0051 */
[----:B------:R-:W-:Y:S01]  /*c080*/  PRMT R101, R101, 0x5410, R0 ;  /* 0x0000541065657816 */ /* 0x000fe20000000000 */
[----:B------:R-:W-:Y:S01]  /*c090*/  IMAD.MOV.U32 R3, RZ, RZ, R82 ;  /* 0x000000ffff037224 */ /* 0x000fe200078e0052 */
[----:B------:R-:W-:Y:S01]  /*c0a0*/  MOV R0, R68 ;  /* 0x0000004400007202 */ /* 0x000fe20000000f00 */
        /* <DEDUP_REMOVED lines=11> */
[----:B------:R-:W-:Y:S01]  /*c160*/  MOV R5, R61 ;  /* 0x0000003d00057202 */ /* 0x000fe20000000f00 */
[----:B------:R-:W-:Y:S01]  /*c170*/  BSSY B1, `(.L_x_480) ;  /* 0x0000190000017945 */ /* 0x000fe20003800000 */
[----:B------:R-:W-:Y:S01]  /*c180*/  PRMT R97, R2, 0x5410, R3 ;  /* 0x0000541002617816 */ /* 0x000fe20000000003 */
[----:B------:R-:W-:Y:S01]  /*c190*/  IMAD.MOV.U32 R3, RZ, RZ, R62 ;  /* 0x000000ffff037224 */ /* 0x000fe200078e003e */
[----:B------:R-:W-:Y:S01]  /*c1a0*/  PRMT R92, R5, 0x7610, R92 ;  /* 0x00007610055c7816 */ /* 0x000fe2000000005c */
[----:B------:R-:W-:Y:S01]  /*c1b0*/  IMAD.MOV.U32 R2, RZ, RZ, R63 ;  /* 0x000000ffff027224 */ /* 0x000fe200078e003f */
[----:B------:R-:W-:Y:S01]  /*c1c0*/  PRMT R99, R99, 0x5410, R0 ;  /* 0x0000541063637816 */ /* 0x000fe20000000000 */
[----:B------:R-:W-:-:S02]  /*c1d0*/  IMAD.MOV.U32 R5, RZ, RZ, R77 ;  /* 0x000000ffff057224 */ /* 0x000fc400078e004d */
[----:B------:R-:W-:Y:S01]  /*c1e0*/  IMAD.MOV.U32 R0, RZ, RZ, R72 ;  /* 0x000000ffff007224 */ /* 0x000fe200078e0048 */
[----:B------:R-:W-:Y:S01]  /*c1f0*/  PRMT R93, R2, 0x5410, R3 ;  /* 0x00005410025d7816 */ /* 0x000fe20000000003 */
[----:B------:R-:W-:Y:S01]  /*c200*/  IMAD.MOV.U32 R3, RZ, RZ, R78 ;  /* 0x000000ffff037224 */ /* 0x000fe200078e004e */
[----:B------:R-:W-:Y:S01]  /*c210*/  PRMT R99, R5, 0x7610, R99 ;  /* 0x0000761005637816 */ /* 0x000fe20000000063 */
[----:B------:R-:W-:Y:S01]  /*c220*/  IMAD.MOV.U32 R2, RZ, RZ, R79 ;  /* 0x000000ffff027224 */ /* 0x000fe200078e004f */
[----:B------:R-:W-:Y:S02]  /*c230*/  IADD3 R5, -R196, R40, RZ ;  /* 0x00000028c4057210 */ /* 0x000fe40007ffe1ff */
[----:B------:R-:W-:Y:S01]  /*c240*/  PRMT R94, R94, 0x5410, R0 ;  /* 0x000054105e5e7816 */ /* 0x000fe20000000000 */
[----:B------:R-:W-:Y:S01]  /*c250*/  IMAD.MOV.U32 R0, RZ, RZ, R66 ;  /* 0x000000ffff007224 */ /* 0x000fe200078e0042 */
[----:B------:R-:W-:Y:S02]  /*c260*/  IMNMX R46, R5, 0x80, PT ;  /* 0x00000080052e7817 */ /* 0x000fe40003800200 */
[----:B------:R-:W-:Y:S01]  /*c270*/  PRMT R100, R2, 0x5410, R3 ;  /* 0x0000541002647816 */ /* 0x000fe20000000003 */
[----:B------:R-:W-:Y:S01]  /*c280*/  IMAD.MOV.U32 R2, RZ, RZ, R75 ;  /* 0x000000ffff027224 */ /* 0x000fe200078e004b */
[----:B------:R-:W-:Y:S01]  /*c290*/  MOV R3, R74 ;  /* 0x0000004a00037202 */ /* 0x000fe20000000f00 */
[----:B------:R-:W-:Y:S01]  /*c2a0*/  BAR.SYNC.DEFER_BLOCKING 0x0 ;  /* 0x0000000000007b1d */ /* 0x000fe20000010000 */
[----:B------:R-:W-:-:S02]  /*c2b0*/  ISETP.GE.AND P0, PT, R56, R46, PT ;  /* 0x0000002e3800720c */ /* 0x000fc40003f06270 */
[----:B------:R-:W-:Y:S01]  /*c2c0*/  PRMT R95, R2, 0x5410, R3 ;  /* 0x00005410025f7816 */ /* 0x000fe20000000003 */
[----:B------:R-:W-:Y:S01]  /*c2d0*/  IMAD.MOV.U32 R2, RZ, RZ, R73 ;  /* 0x000000ffff027224 */ /* 0x000fe200078e0049 */
[----:B------:R-:W-:Y:S01]  /*c2e0*/  PRMT R91, R91, 0x5410, R0 ;  /* 0x000054105b5b7816 */ /* 0x000fe20000000000 */
[----:B------:R-:W-:Y:S02]  /*c2f0*/  IMAD.MOV.U32 R3, RZ, RZ, R67 ;  /* 0x000000ffff037224 */ /* 0x000fe400078e0043 */
[----:B------:R-:W-:Y:S01]  /*c300*/  IMAD.MOV.U32 R0, RZ, RZ, R65 ;  /* 0x000000ffff007224 */ /* 0x000fe200078e0041 */
[----:B------:R-:W-:Y:S01]  /*c310*/  PRMT R94, R2, 0x7610, R94 ;  /* 0x00007610025e7816 */ /* 0x000fe2000000005e */
[----:B------:R-:W-:Y:S01]  /*c320*/  IMAD.MOV.U32 R2, RZ, RZ, R64 ;  /* 0x000000ffff027224 */ /* 0x000fe200078e0040 */
[----:B------:R-:W-:-:S04]  /*c330*/  PRMT R91, R3, 0x7610, R91 ;  /* 0x00007610035b7816 */ /* 0x000fc8000000005b */
[----:B------:R-:W-:Y:S01]  /*c340*/  PRMT R90, R0, 0x5410, R2 ;  /* 0x00005410005a7816 */ /* 0x000fe20000000002 */
[----:B------:R-:W-:Y:S05]  /*c350*/  @P0 BRA `(.L_x_481) ;  /* 0x0000171000000947 */ /* 0x000fea0003800000 */
[----:B------:R-:W-:Y:S01]  /*c360*/  ISETP.GE.AND P0, PT, R57, c[0x0][0x27c], PT ;  /* 0x00009f0039007a0c */ /* 0x000fe20003f06270 */
[----:B------:R-:W-:-:S12]  /*c370*/  BSSY B0, `(.L_x_482) ;  /* 0x0000075000007945 */ /* 0x000fd80003800000 */
[----:B------:R-:W-:Y:S05]  /*c380*/  @P0 BRA `(.L_x_483) ;  /* 0x0000073000000947 */ /* 0x000fea0003800000 */
[----:B------:R-:W-:Y:S01]  /*c390*/  IMAD.MOV.U32 R3, RZ, RZ, c[0x0][0x27c] ;  /* 0x00009f00ff037624 */ /* 0x000fe200078e00ff */
[----:B------:R-:W-:Y:S01]  /*c3a0*/  LEA.HI R2, R56, R56, RZ, 0x1 ;  /* 0x0000003838027211 */ /* 0x000fe200078f08ff */
[----:B------:R-:W-:-:S03]  /*c3b0*/  IMAD.SHL.U32 R0, R112, 0x40, RZ ;  /* 0x0000004070007824 */ /* 0x000fc600078e00ff */
[----:B------:R-:W-:Y:S02]  /*c3c0*/  LOP3.LUT R2, R2, 0x7fffffe, RZ, 0xc0, !PT ;  /* 0x07fffffe02027812 */ /* 0x000fe400078ec0ff */
[----:B------:R-:W-:Y:S02]  /*c3d0*/  LEA.HI R3, R3, R45, RZ, 0x1d ;  /* 0x0000002d03037211 */ /* 0x000fe400078fe8ff */
[----:B------:R-:W-:Y:S01]  /*c3e0*/  LOP3.LUT R0, R0, 0xc0, RZ, 0xc0, !PT ;  /* 0x000000c000007812 */ /* 0x000fe200078ec0ff */
[----:B------:R-:W-:Y:S01]  /*c3f0*/  IMAD.IADD R2, R56, 0x1, -R2 ;  /* 0x0000000138027824 */ /* 0x000fe200078e0a02 */
[----:B------:R-:W-:Y:S02]  /*c400*/  SHF.R.S32.HI R6, RZ, 0x1f, R3 ;  /* 0x0000001fff067819 */ /* 0x000fe40000011403 */
[----:B------:R-:W-:Y:S01]  /*c410*/  LOP3.LUT R5, R0, 0x18, R57, 0xf8, !PT ;  /* 0x0000001800057812 */ /* 0x000fe200078ef839 */
[----:B------:R-:W-:Y:S01]  /*c420*/  IMAD R2, R89, 0x8, R2 ;  /* 0x0000000859027824 */ /* 0x000fe200078e0202 */
[----:B------:R-:W-:-:S02]  /*c430*/  SHF.R.U32.HI R8, RZ, 0x3, R0 ;  /* 0x00000003ff087819 */ /* 0x000fc40000011600 */
[----:B------:R-:W-:Y:S01]  /*c440*/  LEA.HI R6, R6, R3, RZ, 0x2 ;  /* 0x0000000306067211 */ /* 0x000fe200078f10ff */
[----:B------:R-:W-:Y:S01]  /*c450*/  IMAD.SHL.U32 R3, R3, 0x8, RZ ;  /* 0x0000000803037824 */ /* 0x000fe200078e00ff */
[-C--:B------:R-:W-:Y:S01]  /*c460*/  LOP3.LUT R7, R5, R8.reuse, RZ, 0x3c, !PT ;  /* 0x0000000805077212 */ /* 0x080fe200078e3cff */
[----:B------:R-:W-:Y:S01]  /*c470*/  IMAD.SHL.U32 R5, R2, 0x20, RZ ;  /* 0x0000002002057824 */ /* 0x000fe200078e00ff */
[----:B------:R-:W-:Y:S02]  /*c480*/  SHF.L.U32 R2, R6, 0xa, RZ ;  /* 0x0000000a06027819 */ /* 0x000fe400000006ff */
[----:B------:R-:W-:Y:S01]  /*c490*/  LOP3.LUT R0, R0, 0x18, R3, 0xf8, !PT ;  /* 0x0000001800007812 */ /* 0x000fe200078ef803 */
[----:B------:R-:W-:Y:S01]  /*c4a0*/  IMAD.IADD R3, R5, 0x1, R7 ;  /* 0x0000000105037824 */ /* 0x000fe200078e0207 */
[----:B------:R-:W-:Y:S02]  /*c4b0*/  LOP3.LUT R2, R2, 0x7ffff000, RZ, 0xc0, !PT ;  /* 0x7ffff00002027812 */ /* 0x000fe400078ec0ff */
[----:B------:R-:W-:Y:S01]  /*c4c0*/  LOP3.LUT R0, R0, R8, RZ, 0x3c, !PT ;  /* 0x0000000800007212 */ /* 0x000fe200078e3cff */
[----:B------:R-:W-:Y:S01]  /*c4d0*/  IMAD.SHL.U32 R43, R3, 0x2, RZ ;  /* 0x00000002032b7824 */ /* 0x000fe200078e00ff */
[----:B------:R-:W-:-:S02]  /*c4e0*/  SHF.R.U64 R3, R18, 0x10, R19 ;  /* 0x0000001012037819 */ /* 0x000fc40000001213 */
[----:B------:R-:W-:Y:S02]  /*c4f0*/  IADD3 R0, R0, R2, R5 ;  /* 0x0000000200007210 */ /* 0x000fe40007ffe005 */
[----:B------:R-:W1:Y:S01]  /*c500*/  LDS.128 R12, [R43+0x6080] ;  /* 0x006080002b0c7984 */ /* 0x000e620000000c00 */
[--C-:B------:R-:W-:Y:S02]  /*c510*/  SHF.R.U32.HI R2, RZ, 0x10, R17.reuse ;  /* 0x00000010ff027819 */ /* 0x100fe40000011611 */
[----:B------:R-:W-:Y:S01]  /*c520*/  IMAD.SHL.U32 R41, R0, 0x2, RZ ;  /* 0x0000000200297824 */ /* 0x000fe200078e00ff */
[----:B------:R-:W-:Y:S02]  /*c530*/  SHF.R.U64 R0, R16, 0x10, R17 ;  /* 0x0000001010007819 */ /* 0x000fe40000001211 */
[----:B------:R-:W-:Y:S02]  /*c540*/  SHF.R.U32.HI R5, RZ, 0x10, R19 ;  /* 0x00000010ff057819 */ /* 0x000fe40000011613 */
[----:B------:R-:W2:Y:S01]  /*c550*/  LDS.128 R8, [R41+0x6080] ;  /* 0x0060800029087984 */ /* 0x000ea20000000c00 */
[----:B------:R-:W-:-:S02]  /*c560*/  SHF.R.U64 R6, R20, 0x10, R21 ;  /* 0x0000001014067819 */ /* 0x000fc40000001215 */
[----:B------:R-:W-:Y:S02]  /*c570*/  SHF.R.U32.HI R7, RZ, 0x10, R21 ;  /* 0x00000010ff077819 */ /* 0x000fe40000011615 */
[C---:B------:R-:W-:Y:S02]  /*c580*/  PRMT R18, R25.reuse, 0x5432, R0 ;  /* 0x0000543219127816 */ /* 0x040fe40000000000 */
[----:B------:R-:W-:Y:S02]  /*c590*/  PRMT R21, R25, 0x5410, R2 ;  /* 0x0000541019157816 */ /* 0x000fe40000000002 */
[C---:B------:R-:W-:Y:S02]  /*c5a0*/  PRMT R25, R26.reuse, 0x5432, R3 ;  /* 0x000054321a197816 */ /* 0x040fe40000000003 */
[----:B------:R-:W-:Y:S02]  /*c5b0*/  PRMT R26, R26, 0x5410, R5 ;  /* 0x000054101a1a7816 */ /* 0x000fe40000000005 */
[----:B------:R-:W-:-:S02]  /*c5c0*/  PRMT R5, R24, 0x5432, R6 ;  /* 0x0000543218057816 */ /* 0x000fc40000000006 */
[--C-:B------:R-:W-:Y:S02]  /*c5d0*/  SHF.R.U32.HI R17, RZ, 0x10, R23.reuse ;  /* 0x00000010ff117819 */ /* 0x100fe40000011617 */
[----:B------:R-:W-:Y:S01]  /*c5e0*/  SHF.R.U64 R16, R22, 0x10, R23 ;  /* 0x0000001016107819 */ /* 0x000fe20000001217 */
[----:B------:R-:W-:Y:S01]  /*c5f0*/  IMAD.U32 R30, R5, 0x10000, RZ ;  /* 0x00010000051e7824 */ /* 0x000fe200078e00ff */
[----:B------:R-:W-:Y:S02]  /*c600*/  PRMT R19, R24, 0x5410, R7 ;  /* 0x0000541018137816 */ /* 0x000fe40000000007 */
[C---:B------:R-:W-:Y:S02]  /*c610*/  PRMT R23, R27.reuse, 0x5410, R17 ;  /* 0x000054101b177816 */ /* 0x040fe40000000011 */
[----:B------:R-:W-:Y:S02]  /*c620*/  PRMT R24, R27, 0x5432, R16 ;  /* 0x000054321b187816 */ /* 0x000fe40000000010 */
[----:B------:R-:W-:-:S02]  /*c630*/  SHF.L.U32 R29, R18, 0x10, RZ ;  /* 0x00000010121d7819 */ /* 0x000fc400000006ff */
[----:B------:R-:W-:Y:S01]  /*c640*/  LOP3.LUT R44, R5, 0xffff0000, RZ, 0xc0, !PT ;  /* 0xffff0000052c7812 */ /* 0x000fe200078ec0ff */
[----:B------:R-:W-:Y:S02]  /*c650*/  IMAD.U32 R5, R21, 0x10000, RZ ;  /* 0x0001000015057824 */ /* 0x000fe400078e00ff */
[C---:B-1----:R-:W-:Y:S01]  /*c660*/  IMAD.U32 R17, R13.reuse, 0x10000, RZ ;  /* 0x000100000d117824 */ /* 0x042fe200078e00ff */
[----:B------:R-:W-:Y:S01]  /*c670*/  LOP3.LUT R20, R13, 0xffff0000, RZ, 0xc0, !PT ;  /* 0xffff00000d147812 */ /* 0x000fe200078ec0ff */
[----:B------:R-:W-:Y:S01]  /*c680*/  IMAD.U32 R16, R12, 0x10000, RZ ;  /* 0x000100000c107824 */ /* 0x000fe200078e00ff */
[C---:B------:R-:W-:Y:S01]  /*c690*/  SHF.L.U32 R13, R15.reuse, 0x10, RZ ;  /* 0x000000100f0d7819 */ /* 0x040fe200000006ff */
[----:B------:R-:W-:Y:S01]  /*c6a0*/  IMAD.U32 R22, R14, 0x10000, RZ ;  /* 0x000100000e167824 */ /* 0x000fe200078e00ff */
[----:B------:R-:W-:Y:S02]  /*c6b0*/  LOP3.LUT R27, R15, 0xffff0000, RZ, 0xc0, !PT ;  /* 0xffff00000f1b7812 */ /* 0x000fe400078ec0ff */
[----:B------:R-:W-:Y:S01]  /*c6c0*/  LOP3.LUT R12, R12, 0xffff0000, RZ, 0xc0, !PT ;  /* 0xffff00000c0c7812 */ /* 0x000fe200078ec0ff */
[C---:B--2---:R-:W-:Y:S01]  /*c6d0*/  IMAD.U32 R2, R8.reuse, 0x10000, RZ ;  /* 0x0001000008027824 */ /* 0x044fe200078e00ff */
[----:B------:R-:W-:Y:S01]  /*c6e0*/  LOP3.LUT R3, R8, 0xffff0000, RZ, 0xc0, !PT ;  /* 0xffff000008037812 */ /* 0x000fe200078ec0ff */
[C---:B------:R-:W-:Y:S01]  /*c6f0*/  IMAD.U32 R6, R9.reuse, 0x10000, RZ ;  /* 0x0001000009067824 */ /* 0x040fe200078e00ff */
[----:B------:R-:W-:Y:S01]  /*c700*/  LOP3.LUT R8, R9, 0xffff0000, RZ, 0xc0, !PT ;  /* 0xffff000009087812 */ /* 0x000fe200078ec0ff */
[----:B------:R-:W-:Y:S01]  /*c710*/  FMUL.FTZ R0, R2, R30 ;  /* 0x0000001e02007220 */ /* 0x000fe20000410000 */
[C---:B------:R-:W-:Y:S01]  /*c720*/  LOP3.LUT R15, R10.reuse, 0xffff0000, RZ, 0xc0, !PT ;  /* 0xffff00000a0f7812 */ /* 0x040fe200078ec0ff */
[----:B------:R-:W-:Y:S01]  /*c730*/  IMAD.U32 R9, R10, 0x10000, RZ ;  /* 0x000100000a097824 */ /* 0x000fe200078e00ff */
[----:B------:R-:W-:Y:S01]  /*c740*/  LOP3.LUT R10, R18, 0xffff0000, RZ, 0xc0, !PT ;  /* 0xffff0000120a7812 */ /* 0x000fe200078ec0ff */
[----:B------:R-:W-:Y:S01]  /*c750*/  FFMA.FTZ R42, R16, R29, -R0 ;  /* 0x0000001d102a7223 */ /* 0x000fe20000010800 */
[----:B------:R-:W-:Y:S01]  /*c760*/  LOP3.LUT R28, R14, 0xffff0000, RZ, 0xc0, !PT ;  /* 0xffff00000e1c7812 */ /* 0x000fe200078ec0ff */
[----:B------:R-:W-:Y:S01]  /*c770*/  FMUL.FTZ R0, R3, R44 ;  /* 0x0000002c03007220 */ /* 0x000fe20000410000 */
[C---:B------:R-:W-:Y:S01]  /*c780*/  LOP3.LUT R14, R11.reuse, 0xffff0000, RZ, 0xc0, !PT ;  /* 0xffff00000b0e7812 */ /* 0x040fe200078ec0ff */
[----:B------:R-:W-:-:S02]  /*c790*/  IMAD.U32 R7, R11, 0x10000, RZ ;  /* 0x000100000b077824 */ /* 0x000fc400078e00ff */
[----:B------:R-:W-:Y:S02]  /*c7a0*/  FMUL.FTZ R2, R2, R29 ;  /* 0x0000001d02027220 */ /* 0x000fe40000410000 */
[----:B------:R-:W-:Y:S02]  /*c7b0*/  IMAD.U32 R11, R19, 0x10000, RZ ;  /* 0x00010000130b7824 */ /* 0x000fe400078e00ff */
[-C--:B------:R-:W-:Y:S02]  /*c7c0*/  FMUL.FTZ R3, R3, R10.reuse ;  /* 0x0000000a03037220 */ /* 0x080fe40000410000 */
[----:B------:R-:W-:Y:S01]  /*c7d0*/  FFMA.FTZ R31, R12, R10, -R0 ;  /* 0x0000000a0c1f7223 */ /* 0x000fe20000010800 */
[----:B------:R-:W-:Y:S01]  /*c7e0*/  LOP3.LUT R10, R21, 0xffff0000, RZ, 0xc0, !PT ;  /* 0xffff0000150a7812 */ /* 0x000fe200078ec0ff */
[----:B------:R-:W-:Y:S01]  /*c7f0*/  FFMA.FTZ R40, R16, R30, R2 ;  /* 0x0000001e10287223 */ /* 0x000fe20000010002 */
[----:B------:R-:W-:Y:S01]  /*c800*/  SHF.L.U32 R16, R23, 0x10, RZ ;  /* 0x0000001017107819 */ /* 0x000fe200000006ff */
[----:B------:R-:W-:-:S02]  /*c810*/  FMUL.FTZ R0, R6, R5 ;  /* 0x0000000506007220 */ /* 0x000fc40000410000 */
[-C--:B------:R-:W-:Y:S02]  /*c820*/  FMUL.FTZ R2, R6, R11.reuse ;  /* 0x0000000b06027220 */ /* 0x080fe40000410000 */
[----:B------:R-:W-:Y:S01]  /*c830*/  FFMA.FTZ R30, R12, R44, R3 ;  /* 0x0000002c0c1e7223 */ /* 0x000fe20000010003 */
[----:B------:R-:W-:Y:S01]  /*c840*/  LOP3.LUT R12, R24, 0xffff0000, RZ, 0xc0, !PT ;  /* 0xffff0000180c7812 */ /* 0x000fe200078ec0ff */
[----:B------:R-:W-:Y:S02]  /*c850*/  IMAD.U32 R3, R26, 0x10000, RZ ;  /* 0x000100001a037824 */ /* 0x000fe400078e00ff */
[----:B------:R-:W-:Y:S01]  /*c860*/  FFMA.FTZ R18, R17, R11, R0 ;  /* 0x0000000b11127223 */ /* 0x000fe20000010000 */
[----:B------:R-:W-:Y:S01]  /*c870*/  LOP3.LUT R11, R19, 0xffff0000, RZ, 0xc0, !PT ;  /* 0xffff0000130b7812 */ /* 0x000fe200078ec0ff */
[----:B------:R-:W-:Y:S02]  /*c880*/  FFMA.FTZ R29, R17, R5, -R2 ;  /* 0x00000005111d7223 */ /* 0x000fe40000010802 */
[----:B------:R-:W-:-:S02]  /*c890*/  FMUL.FTZ R2, R7, R16 ;  /* 0x0000001007027220 */ /* 0x000fc40000410000 */
[-C--:B------:R-:W-:Y:S02]  /*c8a0*/  FMUL.FTZ R0, R7, R3.reuse ;  /* 0x0000000307007220 */ /* 0x080fe40000410000 */
[----:B------:R-:W-:Y:S02]  /*c8b0*/  IMAD.U32 R7, R24, 0x10000, RZ ;  /* 0x0001000018077824 */ /* 0x000fe400078e00ff */
[----:B------:R-:W-:Y:S02]  /*c8c0*/  FFMA.FTZ R17, R13, R3, -R2 ;  /* 0x000000030d117223 */ /* 0x000fe40000010802 */
[----:B------:R-:W-:Y:S02]  /*c8d0*/  IMAD.U32 R6, R25, 0x10000, RZ ;  /* 0x0001000019067824 */ /* 0x000fe400078e00ff */
[----:B------:R-:W-:Y:S02]  /*c8e0*/  FMUL.FTZ R5, R8, R11 ;  /* 0x0000000b08057220 */ /* 0x000fe40000410000 */
[----:B------:R-:W-:-:S02]  /*c8f0*/  FMUL.FTZ R2, R9, R7 ;  /* 0x0000000709027220 */ /* 0x000fc40000410000 */
[----:B------:R-:W-:Y:S02]  /*c900*/  FFMA.FTZ R16, R13, R16, R0 ;  /* 0x000000100d107223 */ /* 0x000fe40000010000 */
[-C--:B------:R-:W-:Y:S01]  /*c910*/  FMUL.FTZ R3, R8, R10.reuse ;  /* 0x0000000a08037220 */ /* 0x080fe20000410000 */
[----:B------:R-:W-:Y:S01]  /*c920*/  LOP3.LUT R8, R26, 0xffff0000, RZ, 0xc0, !PT ;  /* 0xffff00001a087812 */ /* 0x000fe200078ec0ff */
[----:B------:R-:W-:Y:S02]  /*c930*/  FFMA.FTZ R13, R20, R10, -R5 ;  /* 0x0000000a140d7223 */ /* 0x000fe40000010805 */
[-C--:B------:R-:W-:Y:S01]  /*c940*/  FMUL.FTZ R0, R9, R6.reuse ;  /* 0x0000000609007220 */ /* 0x080fe20000410000 */
[----:B------:R-:W-:Y:S01]  /*c950*/  LOP3.LUT R9, R23, 0xffff0000, RZ, 0xc0, !PT ;  /* 0xffff000017097812 */ /* 0x000fe200078ec0ff */
[----:B------:R-:W-:Y:S01]  /*c960*/  FFMA.FTZ R10, R22, R6, -R2 ;  /* 0x00000006160a7223 */ /* 0x000fe20000010802 */
[----:B------:R-:W-:Y:S01]  /*c970*/  LOP3.LUT R6, R25, 0xffff0000, RZ, 0xc0, !PT ;  /* 0xffff000019067812 */ /* 0x000fe200078ec0ff */
[----:B------:R-:W-:Y:S01]  /*c980*/  FFMA.FTZ R11, R20, R11, R3 ;  /* 0x0000000b140b7223 */ /* 0x000fe20000010003 */
[----:B------:R-:W-:Y:S01]  /*c990*/  F2FP.BF16.PACK_AB R13, R13, R29 ;  /* 0x0000001d0d0d723e */ /* 0x000fe200000010ff */
[----:B------:R-:W-:-:S02]  /*c9a0*/  FFMA.FTZ R7, R22, R7, R0 ;  /* 0x0000000716077223 */ /* 0x000fc40000010000 */
[C---:B------:R-:W-:Y:S02]  /*c9b0*/  FMUL.FTZ R5, R15.reuse, R12 ;  /* 0x0000000c0f057220 */ /* 0x040fe40000410000 */
[CC--:B------:R-:W-:Y:S02]  /*c9c0*/  FMUL.FTZ R2, R14.reuse, R9.reuse ;  /* 0x000000090e027220 */ /* 0x0c0fe40000410000 */
[----:B------:R-:W-:Y:S02]  /*c9d0*/  FMUL.FTZ R3, R15, R6 ;  /* 0x000000060f037220 */ /* 0x000fe40000410000 */
[----:B------:R-:W-:Y:S02]  /*c9e0*/  FMUL.FTZ R0, R14, R8 ;  /* 0x000000080e007220 */ /* 0x000fe40000410000 */
        /* <DEDUP_REMOVED lines=9> */
[----:B------:R-:W-:Y:S02]  /*ca80*/  F2FP.BF16.PACK_AB R10, R3, R7 ;  /* 0x00000007030a723e */ /* 0x000fe400000010ff */
[----:B------:R-:W-:Y:S01]  /*ca90*/  F2FP.BF16.PACK_AB R11, R0, R16 ;  /* 0x00000010000b723e */ /* 0x000fe200000010ff */
[----:B------:R1:W-:Y:S04]  /*caa0*/  STS.128 [R43+0x6080], R12 ;  /* 0x0060800c2b007388 */ /* 0x0003e80000000c00 */
[----:B------:R1:W-:Y:S02]  /*cab0*/  STS.128 [R41+0x6080], R8 ;  /* 0x0060800829007388 */ /* 0x0003e40000000c00 */
.L_x_483:
[----:B------:R-:W-:Y:S05]  /*cac0*/  BSYNC B0 ;  /* 0x0000000000007941 */ /* 0x000fea0003800000 */
.L_x_482:
[----:B------:R-:W-:Y:S01]  /*cad0*/  IADD3 R0, R57, 0x10, RZ ;  /* 0x0000001039007810 */ /* 0x000fe20007ffe0ff */
[----:B------:R-:W-:Y:S03]  /*cae0*/  BSSY B0, `(.L_x_484) ;  /* 0x000007c000007945 */ /* 0x000fe60003800000 */
[----:B------:R-:W-:-:S13]  /*caf0*/  ISETP.GE.AND P0, PT, R0, c[0x0][0x27c], PT ;  /* 0x00009f0000007a0c */ /* 0x000fda0003f06270 */
[----:B------:R-:W-:Y:S05]  /*cb00*/  @P0 BRA `(.L_x_485) ;  /* 0x0000079000000947 */ /* 0x000fea0003800000 */
[----:B------:R-:W-:Y:S01]  /*cb10*/  SHF.R.S32.HI R5, RZ, 0x1f, R0 ;  /* 0x0000001fff057819 */ /* 0x000fe20000011400 */
[----:B------:R-:W-:Y:S01]  /*cb20*/  IMAD.SHL.U32 R6, R112, 0x40, RZ ;  /* 0x0000004070067824 */ /* 0x000fe200078e00ff */
[----:B------:R-:W-:Y:S01]  /*cb30*/  LEA.HI R7, R56, R56, RZ, 0x1 ;  /* 0x0000003838077211 */ /* 0x000fe200078f08ff */
[----:B-1----:R-:W-:Y:S01]  /*cb40*/  IMAD.MOV.U32 R8, RZ, RZ, c[0x0][0x27c] ;  /* 0x00009f00ff087624 */ /* 0x002fe200078e00ff */
[CC--:B------:R-:W-:Y:S02]  /*cb50*/  LEA.HI R3, R5.reuse, R0.reuse, RZ, 0x3 ;  /* 0x0000000005037211 */ /* 0x0c0fe400078f18ff */
[----:B------:R-:W-:Y:S02]  /*cb60*/  LEA.HI R5, R5, R0, RZ, 0x5 ;  /* 0x0000000005057211 */ /* 0x000fe400078f28ff */
[----:B------:R-:W-:Y:S02]  /*cb70*/  LOP3.LUT R7, R7, 0x7fffffe, RZ, 0xc0, !PT ;  /* 0x07fffffe07077812 */ /* 0x000fe400078ec0ff */
[----:B------:R-:W-:-:S02]  /*cb80*/  SHF.R.S32.HI R2, RZ, 0x3, R3 ;  /* 0x00000003ff027819 */ /* 0x000fc40000011403 */
[----:B------:R-:W-:Y:S01]  /*cb90*/  LOP3.LUT R0, R6, 0xc0, RZ, 0xc0, !PT ;  /* 0x000000c006007812 */ /* 0x000fe200078ec0ff */
[----:B------:R-:W-:Y:S01]  /*cba0*/  IMAD.SHL.U32 R6, R5, 0x80, RZ ;  /* 0x0000008005067824 */ /* 0x000fe200078e00ff */
[----:B------:R-:W-:Y:S01]  /*cbb0*/  LEA.HI R2, R8, R2, RZ, 0x1d ;  /* 0x0000000208027211 */ /* 0x000fe200078fe8ff */
[----:B------:R-:W-:Y:S01]  /*cbc0*/  IMAD.IADD R5, R56, 0x1, -R7 ;  /* 0x0000000138057824 */ /* 0x000fe200078e0a07 */
[----:B------:R-:W-:Y:S02]  /*cbd0*/  LOP3.LUT R7, R0, 0x18, R3, 0xf8, !PT ;  /* 0x0000001800077812 */ /* 0x000fe400078ef803 */
[----:B------:R-:W-:Y:S01]  /*cbe0*/  SHF.R.U32.HI R10, RZ, 0x3, R0 ;  /* 0x00000003ff0a7819 */ /* 0x000fe20000011600 */
[----:B------:R-:W-:Y:S01]  /*cbf0*/  IMAD R3, R89, 0x8, R5 ;  /* 0x0000000859037824 */ /* 0x000fe200078e0205 */
[----:B------:R-:W-:Y:S02]  /*cc00*/  SHF.R.S32.HI R5, RZ, 0x1f, R2 ;  /* 0x0000001fff057819 */ /* 0x000fe40000011402 */
[----:B------:R-:W-:Y:S01]  /*cc10*/  LOP3.LUT R8, R7, R10, RZ, 0x3c, !PT ;  /* 0x0000000a07087212 */ /* 0x000fe200078e3cff */
[----:B------:R-:W-:Y:S01]  /*cc20*/  IMAD.SHL.U32 R7, R2, 0x8, RZ ;  /* 0x0000000802077824 */ /* 0x000fe200078e00ff */
[----:B------:R-:W-:-:S02]  /*cc30*/  LEA.HI R2, R5, R2, RZ, 0x2 ;  /* 0x0000000205027211 */ /* 0x000fc400078f10ff */
[----:B------:R-:W-:Y:S01]  /*cc40*/  LOP3.LUT R9, R6, 0x7ffff000, RZ, 0xc0, !PT ;  /* 0x7ffff00006097812 */ /* 0x000fe200078ec0ff */
[----:B------:R-:W-:Y:S01]  /*cc50*/  IMAD.SHL.U32 R6, R3, 0x20, RZ ;  /* 0x0000002003067824 */ /* 0x000fe200078e00ff */
[----:B------:R-:W-:Y:S01]  /*cc60*/  LOP3.LUT R3, R0, 0x18, R7, 0xf8, !PT ;  /* 0x0000001800037812 */ /* 0x000fe200078ef807 */
[----:B------:R-:W-:Y:S01]  /*cc70*/  IMAD.SHL.U32 R0, R2, 0x400, RZ ;  /* 0x0000040002007824 */ /* 0x000fe200078e00ff */
[----:B------:R-:W-:Y:S02]  /*cc80*/  SHF.R.U32.HI R17, RZ, 0x10, R39 ;  /* 0x00000010ff117819 */ /* 0x000fe40000011627 */
[----:B------:R-:W-:Y:S02]  /*cc90*/  LOP3.LUT R2, R3, R10, RZ, 0x3c, !PT ;  /* 0x0000000a03027212 */ /* 0x000fe400078e3cff */
[----:B------:R-:W-:Y:S02]  /*cca0*/  LOP3.LUT R0, R0, 0x7ffff000, RZ, 0xc0, !PT ;  /* 0x7ffff00000007812 */ /* 0x000fe400078ec0ff */
[----:B------:R-:W-:-:S02]  /*ccb0*/  IADD3 R5, R8, R9, R6 ;  /* 0x0000000908057210 */ /* 0x000fc40007ffe006 */
[----:B------:R-:W-:Y:S02]  /*ccc0*/  IADD3 R0, R2, R0, R6 ;  /* 0x0000000002007210 */ /* 0x000fe40007ffe006 */
[----:B------:R-:W-:Y:S01]  /*ccd0*/  SHF.R.U64 R6, R36, 0x10, R37 ;  /* 0x0000001024067819 */ /* 0x000fe20000001225 */
[----:B------:R-:W-:Y:S01]  /*cce0*/  IMAD.SHL.U32 R41, R5, 0x2, RZ ;  /* 0x0000000205297824 */ /* 0x000fe200078e00ff */
[----:B------:R-:W-:Y:S01]  /*ccf0*/  SHF.R.U32.HI R5, RZ, 0x10, R35 ;  /* 0x00000010ff057819 */ /* 0x000fe20000011623 */
[----:B------:R-:W-:Y:S01]  /*cd00*/  IMAD.SHL.U32 R40, R0, 0x2, RZ ;  /* 0x0000000200287824 */ /* 0x000fe200078e00ff */
[----:B------:R-:W-:Y:S02]  /*cd10*/  SHF.R.U64 R0, R32, 0x10, R33 ;  /* 0x0000001020007819 */ /* 0x000fe40000001221 */
[----:B------:R-:W1:Y:S01]  /*cd20*/  LDS.128 R12, [R41+0x6080] ;  /* 0x00608000290c7984 */ /* 0x000e620000000c00 */
[----:B------:R-:W-:Y:S02]  /*cd30*/  PRMT R26, R84, 0x5410, R5 ;  /* 0x00005410541a7816 */ /* 0x000fe40000000005 */
[----:B------:R-:W-:Y:S01]  /*cd40*/  SHF.R.U32.HI R2, RZ, 0x10, R33 ;  /* 0x00000010ff027819 */ /* 0x000fe20000011621 */
[----:B------:R-:W2:Y:S01]  /*cd50*/  LDS.128 R8, [R40+0x6080] ;  /* 0x0060800028087984 */ /* 0x000ea20000000c00 */
[----:B------:R-:W-:-:S02]  /*cd60*/  PRMT R5, R47, 0x5432, R6 ;  /* 0x000054322f057816 */ /* 0x000fc40000000006 */
[----:B------:R-:W-:Y:S02]  /*cd70*/  SHF.R.U64 R3, R34, 0x10, R35 ;  /* 0x0000001022037819 */ /* 0x000fe40000001223 */
[----:B------:R-:W-:Y:S01]  /*cd80*/  SHF.R.U64 R16, R38, 0x10, R39 ;  /* 0x0000001026107819 */ /* 0x000fe20000001227 */
[----:B------:R-:W-:Y:S01]  /*cd90*/  IMAD.U32 R30, R5, 0x10000, RZ ;  /* 0x00010000051e7824 */ /* 0x000fe200078e00ff */
[C---:B------:R-:W-:Y:S02]  /*cda0*/  PRMT R18, R59.reuse, 0x5432, R0 ;  /* 0x000054323b127816 */ /* 0x040fe40000000000 */
[----:B------:R-:W-:Y:S02]  /*cdb0*/  PRMT R21, R59, 0x5410, R2 ;  /* 0x000054103b157816 */ /* 0x000fe40000000002 */
[----:B------:R-:W-:Y:S01]  /*cdc0*/  SHF.R.U32.HI R7, RZ, 0x10, R37 ;  /* 0x00000010ff077819 */ /* 0x000fe20000011625 */
[----:B------:R-:W-:Y:S01]  /*cdd0*/  IMAD.U32 R29, R18, 0x10000, RZ ;  /* 0x00010000121d7824 */ /* 0x000fe200078e00ff */
[----:B------:R-:W-:-:S02]  /*cde0*/  PRMT R25, R84, 0x5432, R3 ;  /* 0x0000543254197816 */ /* 0x000fc40000000003 */
[C---:B------:R-:W-:Y:S02]  /*cdf0*/  PRMT R23, R58.reuse, 0x5410, R17 ;  /* 0x000054103a177816 */ /* 0x040fe40000000011 */
[----:B------:R-:W-:Y:S02]  /*ce00*/  PRMT R24, R58, 0x5432, R16 ;  /* 0x000054323a187816 */ /* 0x000fe40000000010 */
[----:B------:R-:W-:Y:S01]  /*ce10*/  LOP3.LUT R32, R5, 0xffff0000, RZ, 0xc0, !PT ;  /* 0xffff000005207812 */ /* 0x000fe200078ec0ff */
[----:B------:R-:W-:Y:S01]  /*ce20*/  IMAD.U32 R5, R21, 0x10000, RZ ;  /* 0x0001000015057824 */ /* 0x000fe200078e00ff */
[----:B------:R-:W-:Y:S01]  /*ce30*/  PRMT R19, R47, 0x5410, R7 ;  /* 0x000054102f137816 */ /* 0x000fe20000000007 */
[C---:B-1----:R-:W-:Y:S01]  /*ce40*/  IMAD.U32 R17, R13.reuse, 0x10000, RZ ;  /* 0x000100000d117824 */ /* 0x042fe200078e00ff */
[----:B------:R-:W-:Y:S01]  /*ce50*/  LOP3.LUT R20, R13, 0xffff0000, RZ, 0xc0, !PT ;  /* 0xffff00000d147812 */ /* 0x000fe200078ec0ff */
[----:B------:R-:W-:Y:S01]  /*ce60*/  IMAD.U32 R16, R12, 0x10000, RZ ;  /* 0x000100000c107824 */ /* 0x000fe200078e00ff */
[C---:B------:R-:W-:Y:S01]  /*ce70*/  LOP3.LUT R27, R15.reuse, 0xffff0000, RZ, 0xc0, !PT ;  /* 0xffff00000f1b7812 */ /* 0x040fe200078ec0ff */
[C---:B--2---:R-:W-:Y:S01]  /*ce80*/  IMAD.U32 R2, R8.reuse, 0x10000, RZ ;  /* 0x0001000008027824 */ /* 0x044fe200078e00ff */
[----:B------:R-:W-:Y:S01]  /*ce90*/  LOP3.LUT R3, R8, 0xffff0000, RZ, 0xc0, !PT ;  /* 0xffff000008037812 */ /* 0x000fe200078ec0ff */
[----:B------:R-:W-:Y:S01]  /*cea0*/  IMAD.U32 R13, R15, 0x10000, RZ ;  /* 0x000100000f0d7824 */ /* 0x000fe200078e00ff */
[C---:B------:R-:W-:Y:S01]  /*ceb0*/  LOP3.LUT R8, R9.reuse, 0xffff0000, RZ, 0xc0, !PT ;  /* 0xffff000009087812 */ /* 0x040fe200078ec0ff */
[----:B------:R-:W-:Y:S01]  /*cec0*/  IMAD.U32 R6, R9, 0x10000, RZ ;  /* 0x0001000009067824 */ /* 0x000fe200078e00ff */
[----:B------:R-:W-:Y:S01]  /*ced0*/  LOP3.LUT R15, R10, 0xffff0000, RZ, 0xc0, !PT ;  /* 0xffff00000a0f7812 */ /* 0x000fe200078ec0ff */
[----:B------:R-:W-:Y:S01]  /*cee0*/  FMUL.FTZ R0, R2, R30 ;  /* 0x0000001e02007220 */ /* 0x000fe20000410000 */
[----:B------:R-:W-:Y:S01]  /*cef0*/  LOP3.LUT R12, R12, 0xffff0000, RZ, 0xc0, !PT ;  /* 0xffff00000c0c7812 */ /* 0x000fe200078ec0ff */
[----:B------:R-:W-:Y:S01]  /*cf00*/  IMAD.U32 R9, R10, 0x10000, RZ ;  /* 0x000100000a097824 */ /* 0x000fe200078e00ff */
[----:B------:R-:W-:Y:S01]  /*cf10*/  LOP3.LUT R10, R18, 0xffff0000, RZ, 0xc0, !PT ;  /* 0xffff0000120a7812 */ /* 0x000fe200078ec0ff */
[----:B------:R-:W-:Y:S01]  /*cf20*/  FFMA.FTZ R34, R16, R29, -R0 ;  /* 0x0000001d10227223 */ /* 0x000fe20000010800 */
[C---:B------:R-:W-:Y:S01]  /*cf30*/  LOP3.LUT R28, R14.reuse, 0xffff0000, RZ, 0xc0, !PT ;  /* 0xffff00000e1c7812 */ /* 0x040fe200078ec0ff */
[----:B------:R-:W-:Y:S01]  /*cf40*/  IMAD.U32 R22, R14, 0x10000, RZ ;  /* 0x000100000e167824 */ /* 0x000fe200078e00ff */
[----:B------:R-:W-:Y:S01]  /*cf50*/  LOP3.LUT R14, R11, 0xffff0000, RZ, 0xc0, !PT ;  /* 0xffff00000b0e7812 */ /* 0x000fe200078ec0ff */
[----:B------:R-:W-:-:S02]  /*cf60*/  FMUL.FTZ R0, R3, R32 ;  /* 0x0000002003007220 */ /* 0x000fc40000410000 */
[----:B------:R-:W-:Y:S02]  /*cf70*/  IMAD.U32 R7, R11, 0x10000, RZ ;  /* 0x000100000b077824 */ /* 0x000fe400078e00ff */
[----:B------:R-:W-:Y:S02]  /*cf80*/  FMUL.FTZ R2, R2, R29 ;  /* 0x0000001d02027220 */ /* 0x000fe40000410000 */
[----:B------:R-:W-:Y:S02]  /*cf90*/  IMAD.U32 R11, R19, 0x10000, RZ ;  /* 0x00010000130b7824 */ /* 0x000fe400078e00ff */
[-C--:B------:R-:W-:Y:S02]  /*cfa0*/  FMUL.FTZ R3, R3, R10.reuse ;  /* 0x0000000a03037220 */ /* 0x080fe40000410000 */
[----:B------:R-:W-:Y:S01]  /*cfb0*/  FFMA.FTZ R31, R12, R10, -R0 ;  /* 0x0000000a0c1f7223 */ /* 0x000fe20000010800 */
[----:B------:R-:W-:Y:S01]  /*cfc0*/  LOP3.LUT R10, R21, 0xffff0000, RZ, 0xc0, !PT ;  /* 0xffff0000150a7812 */ /* 0x000fe200078ec0ff */
[----:B------:R-:W-:-:S02]  /*cfd0*/  FFMA.FTZ R33, R16, R30, R2 ;  /* 0x0000001e10217223 */ /* 0x000fc40000010002 */
[C---:B------:R-:W-:Y:S02]  /*cfe0*/  FMUL.FTZ R0, R6.reuse, R5 ;  /* 0x0000000506007220 */ /* 0x040fe40000410000 */
[-C--:B------:R-:W-:Y:S02]  /*cff0*/  FMUL.FTZ R2, R6, R11.reuse ;  /* 0x0000000b06027220 */ /* 0x080fe40000410000 */
[----:B------:R-:W-:Y:S01]  /*d000*/  FFMA.FTZ R30, R12, R32, R3 ;  /* 0x000000200c1e7223 */ /* 0x000fe20000010003 */
[----:B------:R-:W-:Y:S01]  /*d010*/  LOP3.LUT R12, R24, 0xffff0000, RZ, 0xc0, !PT ;  /* 0xffff0000180c7812 */ /* 0x000fe200078ec0ff */
[----:B------:R-:W-:Y:S02]  /*d020*/  IMAD.U32 R16, R23, 0x10000, RZ ;  /* 0x0001000017107824 */ /* 0x000fe400078e00ff */
[----:B------:R-:W-:Y:S02]  /*d030*/  IMAD.U32 R3, R26, 0x10000, RZ ;  /* 0x000100001a037824 */ /* 0x000fe400078e00ff */
[----:B------:R-:W-:Y:S01]  /*d040*/  FFMA.FTZ R18, R17, R11, R0 ;  /* 0x0000000b11127223 */ /* 0x000fe20000010000 */
[----:B------:R-:W-:Y:S01]  /*d050*/  LOP3.LUT R11, R19, 0xffff0000, RZ, 0xc0, !PT ;  /* 0xffff0000130b7812 */ /* 0x000fe200078ec0ff */
[----:B------:R-:W-:-:S02]  /*d060*/  FFMA.FTZ R29, R17, R5, -R2 ;  /* 0x00000005111d7223 */ /* 0x000fc40000010802 */
[C---:B------:R-:W-:Y:S02]  /*d070*/  FMUL.FTZ R2, R7.reuse, R16 ;  /* 0x0000001007027220 */ /* 0x040fe40000410000 */
[-C--:B------:R-:W-:Y:S02]  /*d080*/  FMUL.FTZ R0, R7, R3.reuse ;  /* 0x0000000307007220 */ /* 0x080fe40000410000 */
[----:B------:R-:W-:Y:S02]  /*d090*/  IMAD.U32 R7, R24, 0x10000, RZ ;  /* 0x0001000018077824 */ /* 0x000fe400078e00ff */
[----:B------:R-:W-:Y:S02]  /*d0a0*/  FFMA.FTZ R17, R13, R3, -R2 ;  /* 0x000000030d117223 */ /* 0x000fe40000010802 */
[----:B------:R-:W-:Y:S02]  /*d0b0*/  IMAD.U32 R6, R25, 0x10000, RZ ;  /* 0x0001000019067824 */ /* 0x000fe400078e00ff */
[----:B------:R-:W-:-:S02]  /*d0c0*/  FMUL.FTZ R5, R8, R11 ;  /* 0x0000000b08057220 */ /* 0x000fc40000410000 */
[----:B------:R-:W-:Y:S02]  /*d0d0*/  FMUL.FTZ R2, R9, R7 ;  /* 0x0000000709027220 */ /* 0x000fe40000410000 */
        /* <DEDUP_REMOVED lines=12> */
[C---:B------:R-:W-:Y:S02]  /*d1a0*/  FMUL.FTZ R2, R14.reuse, R9 ;  /* 0x000000090e027220 */ /* 0x040fe40000410000 */
        /* <DEDUP_REMOVED lines=15> */
.L_x_485:
[----:B------:R-:W-:Y:S05]  /*d2a0*/  BSYNC B0 ;  /* 0x0000000000007941 */ /* 0x000fea0003800000 */
.L_x_484:
[----:B------:R-:W-:-:S04]  /*d2b0*/  IADD3 R0, R57, 0x20, RZ ;  /* 0x0000002039007810 */ /* 0x000fc80007ffe0ff */
        /* <DEDUP_REMOVED lines=123> */
.L_x_481:
[----:B------:R-:W-:Y:S05]  /*da70*/  BSYNC B1 ;  /* 0x0000000000017941 */ /* 0x000fea0003800000 */
.L_x_480:
[----:B------:R-:W-:-:S04]  /*da80*/  IADD3 R18, R56, 0x40, RZ ;  /* 0x0000004038127810 */ /* 0x000fc80007ffe0ff */
[----:B------:R-:W-:-:S13]  /*da90*/  ISETP.GE.AND P0, PT, R18, R46, PT ;  /* 0x0000002e1200720c */ /* 0x000fda0003f06270 */
[----:B------:R-:W-:Y:S05]  /*daa0*/  @P0 BRA `(.L_x_465) ;  /* 0x000017a000000947 */ /* 0x000fea0003800000 */
[----:B------:R-:W-:Y:S01]  /*dab0*/  ISETP.GE.AND P0, PT, R57, c[0x0][0x27c], PT ;  /* 0x00009f0039007a0c */ /* 0x000fe20003f06270 */
[----:B------:R-:W-:-:S12]  /*dac0*/  BSSY B0, `(.L_x_486) ;  /* 0x0000078000007945 */ /* 0x000fd80003800000 */
[----:B------:R-:W-:Y:S05]  /*dad0*/  @P0 BRA `(.L_x_487) ;  /* 0x0000076000000947 */ /* 0x000fea0003800000 */
[----:B------:R-:W-:Y:S01]  /*dae0*/  SHF.R.S32.HI R0, RZ, 0x1f, R18 ;  /* 0x0000001fff007819 */ /* 0x000fe20000011412 */
[----:B------:R-:W-:Y:S01]  /*daf0*/  IMAD.MOV.U32 R6, RZ, RZ, c[0x0][0x27c] ;  /* 0x00009f00ff067624 */ /* 0x000fe200078e00ff */
[-C--:B------:R-:W-:Y:S02]  /*db00*/  LEA.HI R2, R18, R18.reuse, RZ, 0x1 ;  /* 0x0000001212027211 */ /* 0x080fe400078f08ff */
[----:B------:R-:W-:Y:S02]  /*db10*/  LEA.HI R0, R0, R18, RZ, 0x3 ;  /* 0x0000001200007211 */ /* 0x000fe400078f18ff */
[----:B------:R-:W-:Y:S01]  /*db20*/  LEA.HI R6, R6, R45, RZ, 0x1d ;  /* 0x0000002d06067211 */ /* 0x000fe200078fe8ff */
[C---:B------:R-:W-:Y:S01]  /*db30*/  IMAD.SHL.U32 R3, R2.reuse, 0x20, RZ ;  /* 0x0000002002037824 */ /* 0x040fe200078e00ff */
[----:B------:R-:W-:Y:S01]  /*db40*/  LOP3.LUT R5, R2, 0x7fffffe, RZ, 0xc0, !PT ;  /* 0x07fffffe02057812 */ /* 0x000fe200078ec0ff */
[----:B------:R-:W-:Y:S01]  /*db50*/  IMAD.SHL.U32 R2, R0, 0x20, RZ ;  /* 0x0000002000027824 */ /* 0x000fe200078e00ff */
[----:B------:R-:W-:-:S02]  /*db60*/  SHF.R.S32.HI R7, RZ, 0x1f, R6 ;  /* 0x0000001fff077819 */ /* 0x000fc40000011406 */
[----:B------:R-:W-:Y:S01]  /*db70*/  LOP3.LUT R0, R3, 0xc0, RZ, 0xc0, !PT ;  /* 0x000000c003007812 */ /* 0x000fe200078ec0ff */
[----:B------:R-:W-:Y:S01]  /*db80*/  IMAD.IADD R3, R18, 0x1, -R5 ;  /* 0x0000000112037824 */ /* 0x000fe200078e0a05 */
[----:B------:R-:W-:Y:S02]  /*db90*/  LOP3.LUT R2, R2, 0xffffff00, RZ, 0xc0, !PT ;  /* 0xffffff0002027812 */ /* 0x000fe400078ec0ff */
[----:B------:R-:W-:Y:S01]  /*dba0*/  LEA.HI R7, R7, R6, RZ, 0x2 ;  /* 0x0000000607077211 */ /* 0x000fe200078f10ff */
[----:B------:R-:W-:Y:S01]  /*dbb0*/  IMAD.SHL.U32 R6, R6, 0x8, RZ ;  /* 0x0000000806067824 */ /* 0x000fe200078e00ff */
[C---:B------:R-:W-:Y:S01]  /*dbc0*/  LOP3.LUT R5, R0.reuse, 0x18, R57, 0xf8, !PT ;  /* 0x0000001800057812 */ /* 0x040fe200078ef839 */
[----:B------:R-:W-:Y:S01]  /*dbd0*/  IMAD R3, R3, 0x20, R2 ;  /* 0x0000002003037824 */ /* 0x000fe200078e0202 */
[----:B-1----:R-:W-:Y:S02]  /*dbe0*/  SHF.R.U32.HI R8, RZ, 0x3, R0 ;  /* 0x00000003ff087819 */ /* 0x002fe40000011600 */
[----:B------:R-:W-:Y:S01]  /*dbf0*/  LOP3.LUT R2, R0, 0x18, R6, 0xf8, !PT ;  /* 0x0000001800027812 */ /* 0x000fe200078ef806 */
[----:B------:R-:W-:Y:S01]  /*dc00*/  IMAD.SHL.U32 R0, R7, 0x400, RZ ;  /* 0x0000040007007824 */ /* 0x000fe200078e00ff */
[----:B------:R-:W-:-:S02]  /*dc10*/  LOP3.LUT R5, R5, R8, RZ, 0x3c, !PT ;  /* 0x0000000805057212 */ /* 0x000fc400078e3cff */
[----:B------:R-:W-:Y:S02]  /*dc20*/  LOP3.LUT R2, R2, R8, RZ, 0x3c, !PT ;  /* 0x0000000802027212 */ /* 0x000fe400078e3cff */
[----:B------:R-:W-:Y:S01]  /*dc30*/  LOP3.LUT R0, R0, 0x7ffff000, RZ, 0xc0, !PT ;  /* 0x7ffff00000007812 */ /* 0x000fe200078ec0ff */
[----:B------:R-:W-:Y:S01]  /*dc40*/  IMAD.IADD R5, R3, 0x1, R5 ;  /* 0x0000000103057824 */ /* 0x000fe200078e0205 */
[----:B------:R-:W-:Y:S02]  /*dc50*/  SHF.R.U64 R6, R64, 0x10, R65 ;  /* 0x0000001040067819 */ /* 0x000fe40000001241 */
[----:B------:R-:W-:Y:S01]  /*dc60*/  IADD3 R0, R2, R0, R3 ;  /* 0x0000000002007210 */ /* 0x000fe20007ffe003 */
[----:B------:R-:W-:Y:S01]  /*dc70*/  IMAD.SHL.U32 R35, R5, 0x2, RZ ;  /* 0x0000000205237824 */ /* 0x000fe200078e00ff */
[----:B------:R-:W-:Y:S02]  /*dc80*/  SHF.R.U32.HI R5, RZ, 0x10, R63 ;  /* 0x00000010ff057819 */ /* 0x000fe4000001163f */
[--C-:B------:R-:W-:Y:S01]  /*dc90*/  SHF.R.U32.HI R2, RZ, 0x10, R61.reuse ;  /* 0x00000010ff027819 */ /* 0x100fe2000001163d */
[----:B------:R-:W-:Y:S01]  /*dca0*/  IMAD.SHL.U32 R33, R0, 0x2, RZ ;  /* 0x0000000200217824 */ /* 0x000fe200078e00ff */
[----:B------:R-:W1:Y:S01]  /*dcb0*/  LDS.128 R12, [R35+0x6080] ;  /* 0x00608000230c7984 */ /* 0x000e620000000c00 */
[----:B------:R-:W-:-:S02]  /*dcc0*/  SHF.R.U64 R0, R60, 0x10, R61 ;  /* 0x000000103c007819 */ /* 0x000fc4000000123d */
[----:B------:R-:W-:Y:S01]  /*dcd0*/  PRMT R26, R93, 0x5410, R5 ;  /* 0x000054105d1a7816 */ /* 0x000fe20000000005 */
[----:B------:R-:W2:Y:S01]  /*dce0*/  LDS.128 R8, [R33+0x6080] ;  /* 0x0060800021087984 */ /* 0x000ea20000000c00 */
[----:B------:R-:W-:Y:S02]  /*dcf0*/  PRMT R5, R90, 0x5432, R6 ;  /* 0x000054325a057816 */ /* 0x000fe40000000006 */
[--C-:B------:R-:W-:Y:S02]  /*dd00*/  SHF.R.U64 R16, R66, 0x10, R67.reuse ;  /* 0x0000001042107819 */ /* 0x100fe40000001243 */
[----:B------:R-:W-:Y:S01]  /*dd10*/  SHF.R.U32.HI R17, RZ, 0x10, R67 ;  /* 0x00000010ff117819 */ /* 0x000fe20000011643 */
[----:B------:R-:W-:Y:S01]  /*dd20*/  IMAD.U32 R31, R5, 0x10000, RZ ;  /* 0x00010000051f7824 */ /* 0x000fe200078e00ff */
[----:B------:R-:W-:Y:S02]  /*dd30*/  SHF.R.U64 R3, R62, 0x10, R63 ;  /* 0x000000103e037819 */ /* 0x000fe4000000123f */
[----:B------:R-:W-:-:S02]  /*dd40*/  PRMT R20, R92, 0x5432, R0 ;  /* 0x000054325c147816 */ /* 0x000fc40000000000 */
[----:B------:R-:W-:Y:S02]  /*dd50*/  SHF.R.U32.HI R7, RZ, 0x10, R65 ;  /* 0x00000010ff077819 */ /* 0x000fe40000011641 */
[----:B------:R-:W-:Y:S01]  /*dd60*/  PRMT R22, R92, 0x5410, R2 ;  /* 0x000054105c167816 */ /* 0x000fe20000000002 */
[----:B------:R-:W-:Y:S01]  /*dd70*/  IMAD.U32 R30, R20, 0x10000, RZ ;  /* 0x00010000141e7824 */ /* 0x000fe200078e00ff */
[C---:B------:R-:W-:Y:S02]  /*dd80*/  PRMT R25, R91.reuse, 0x5432, R16 ;  /* 0x000054325b197816 */ /* 0x040fe40000000010 */
[----:B------:R-:W-:Y:S02]  /*dd90*/  PRMT R24, R91, 0x5410, R17 ;  /* 0x000054105b187816 */ /* 0x000fe40000000011 */
[----:B------:R-:W-:Y:S02]  /*dda0*/  PRMT R27, R93, 0x5432, R3 ;  /* 0x000054325d1b7816 */ /* 0x000fe40000000003 */
[----:B------:R-:W-:-:S02]  /*ddb0*/  PRMT R19, R90, 0x5410, R7 ;  /* 0x000054105a137816 */ /* 0x000fc40000000007 */
[----:B------:R-:W-:Y:S01]  /*ddc0*/  LOP3.LUT R34, R5, 0xffff0000, RZ, 0xc0, !PT ;  /* 0xffff000005227812 */ /* 0x000fe200078ec0ff */
[----:B------:R-:W-:Y:S02]  /*ddd0*/  IMAD.U32 R5, R22, 0x10000, RZ ;  /* 0x0001000016057824 */ /* 0x000fe400078e00ff */
[C---:B-1----:R-:W-:Y:S01]  /*dde0*/  IMAD.U32 R16, R12.reuse, 0x10000, RZ ;  /* 0x000100000c107824 */ /* 0x042fe200078e00ff */
[----:B------:R-:W-:Y:S01]  /*ddf0*/  LOP3.LUT R17, R12, 0xffff0000, RZ, 0xc0, !PT ;  /* 0xffff00000c117812 */ /* 0x000fe200078ec0ff */
[C---:B------:R-:W-:Y:S01]  /*de00*/  IMAD.U32 R12, R13.reuse, 0x10000, RZ ;  /* 0x000100000d0c7824 */ /* 0x040fe200078e00ff */
[----:B------:R-:W-:Y:S01]  /*de10*/  LOP3.LUT R21, R13, 0xffff0000, RZ, 0xc0, !PT ;  /* 0xffff00000d157812 */ /* 0x000fe200078ec0ff */
[C---:B--2---:R-:W-:Y:S01]  /*de20*/  IMAD.U32 R2, R8.reuse, 0x10000, RZ ;  /* 0x0001000008027824 */ /* 0x044fe200078e00ff */
[----:B------:R-:W-:Y:S01]  /*de30*/  LOP3.LUT R3, R8, 0xffff0000, RZ, 0xc0, !PT ;  /* 0xffff000008037812 */ /* 0x000fe200078ec0ff */
[C---:B------:R-:W-:Y:S01]  /*de40*/  IMAD.U32 R13, R15.reuse, 0x10000, RZ ;  /* 0x000100000f0d7824 */ /* 0x040fe200078e00ff */
[----:B------:R-:W-:Y:S01]  /*de50*/  LOP3.LUT R28, R15, 0xffff0000, RZ, 0xc0, !PT ;  /* 0xffff00000f1c7812 */ /* 0x000fe200078ec0ff */
[C---:B------:R-:W-:Y:S01]  /*de60*/  IMAD.U32 R7, R9.reuse, 0x10000, RZ ;  /* 0x0001000009077824 */ /* 0x040fe200078e00ff */
[----:B------:R-:W-:Y:S01]  /*de70*/  LOP3.LUT R8, R9, 0xffff0000, RZ, 0xc0, !PT ;  /* 0xffff000009087812 */ /* 0x000fe200078ec0ff */
[----:B------:R-:W-:Y:S01]  /*de80*/  IMAD.U32 R9, R10, 0x10000, RZ ;  /* 0x000100000a097824 */ /* 0x000fe200078e00ff */
[----:B------:R-:W-:Y:S01]  /*de90*/  SHF.L.U32 R23, R14, 0x10, RZ ;  /* 0x000000100e177819 */ /* 0x000fe200000006ff */
[-C--:B------:R-:W-:Y:S01]  /*dea0*/  FMUL.FTZ R0, R2, R31.reuse ;  /* 0x0000001f02007220 */ /* 0x080fe20000410000 */
[----:B------:R-:W-:Y:S01]  /*deb0*/  LOP3.LUT R29, R14, 0xffff0000, RZ, 0xc0, !PT ;  /* 0xffff00000e1d7812 */ /* 0x000fe200078ec0ff */
[C---:B------:R-:W-:Y:S01]  /*dec0*/  IMAD.U32 R6, R11.reuse, 0x10000, RZ ;  /* 0x000100000b067824 */ /* 0x040fe200078e00ff */
[----:B------:R-:W-:Y:S01]  /*ded0*/  LOP3.LUT R15, R10, 0xffff0000, RZ, 0xc0, !PT ;  /* 0xffff00000a0f7812 */ /* 0x000fe200078ec0ff */
[-C--:B------:R-:W-:Y:S01]  /*dee0*/  FMUL.FTZ R2, R2, R30.reuse ;  /* 0x0000001e02027220 */ /* 0x080fe20000410000 */
[----:B------:R-:W-:Y:S01]  /*def0*/  LOP3.LUT R14, R11, 0xffff0000, RZ, 0xc0, !PT ;  /* 0xffff00000b0e7812 */ /* 0x000fe200078ec0ff */
[----:B------:R-:W-:Y:S01]  /*df00*/  FFMA.FTZ R37, R16, R30, -R0 ;  /* 0x0000001e10257223 */ /* 0x000fe20000010800 */
[----:B------:R-:W-:Y:S01]  /*df10*/  LOP3.LUT R10, R20, 0xffff0000, RZ, 0xc0, !PT ;  /* 0xffff0000140a7812 */ /* 0x000fe200078ec0ff */
[----:B------:R-:W-:Y:S01]  /*df20*/  FMUL.FTZ R0, R3, R34 ;  /* 0x0000002203007220 */ /* 0x000fe20000410000 */
[----:B------:R-:W-:Y:S01]  /*df30*/  SHF.L.U32 R11, R19, 0x10, RZ ;  /* 0x00000010130b7819 */ /* 0x000fe200000006ff */
[----:B------:R-:W-:-:S02]  /*df40*/  FFMA.FTZ R36, R16, R31, R2 ;  /* 0x0000001f10247223 */ /* 0x000fc40000010002 */
[-C--:B------:R-:W-:Y:S02]  /*df50*/  FMUL.FTZ R3, R3, R10.reuse ;  /* 0x0000000a03037220 */ /* 0x080fe40000410000 */
[----:B------:R-:W-:Y:S02]  /*df60*/  FMUL.FTZ R2, R7, R11 ;  /* 0x0000000b07027220 */ /* 0x000fe40000410000 */
[----:B------:R-:W-:Y:S02]  /*df70*/  IMAD.U32 R16, R24, 0x10000, RZ ;  /* 0x0001000018107824 */ /* 0x000fe400078e00ff */
[----:B------:R-:W-:Y:S01]  /*df80*/  FFMA.FTZ R32, R17, R10, -R0 ;  /* 0x0000000a11207223 */ /* 0x000fe20000010800 */
[----:B------:R-:W-:Y:S01]  /*df90*/  LOP3.LUT R10, R22, 0xffff0000, RZ, 0xc0, !PT ;  /* 0xffff0000160a7812 */ /* 0x000fe200078ec0ff */
[----:B------:R-:W-:Y:S01]  /*dfa0*/  FMUL.FTZ R0, R7, R5 ;  /* 0x0000000507007220 */ /* 0x000fe20000410000 */
[----:B------:R-:W-:Y:S01]  /*dfb0*/  LOP3.LUT R7, R19, 0xffff0000, RZ, 0xc0, !PT ;  /* 0xffff000013077812 */ /* 0x000fe200078ec0ff */
[----:B------:R-:W-:-:S02]  /*dfc0*/  FFMA.FTZ R31, R17, R34, R3 ;  /* 0x00000022111f7223 */ /* 0x000fc40000010003 */
[----:B------:R-:W-:Y:S02]  /*dfd0*/  FFMA.FTZ R30, R12, R5, -R2 ;  /* 0x000000050c1e7223 */ /* 0x000fe40000010802 */
[----:B------:R-:W-:Y:S02]  /*dfe0*/  IMAD.U32 R3, R26, 0x10000, RZ ;  /* 0x000100001a037824 */ /* 0x000fe400078e00ff */
[----:B------:R-:W-:Y:S02]  /*dff0*/  FMUL.FTZ R2, R6, R16 ;  /* 0x0000001006027220 */ /* 0x000fe40000410000 */
[C---:B------:R-:W-:Y:S02]  /*e000*/  IMAD.U32 R19, R25.reuse, 0x10000, RZ ;  /* 0x0001000019137824 */ /* 0x040fe400078e00ff */
[----:B------:R-:W-:Y:S01]  /*e010*/  FFMA.FTZ R20, R12, R11, R0 ;  /* 0x0000000b0c147223 */ /* 0x000fe20000010000 */
[----:B------:R-:W-:Y:S01]  /*e020*/  LOP3.LUT R12, R25, 0xffff0000, RZ, 0xc0, !PT ;  /* 0xffff0000190c7812 */ /* 0x000fe200078ec0ff */
[----:B------:R-:W-:-:S02]  /*e030*/  FMUL.FTZ R0, R6, R3 ;  /* 0x0000000306007220 */ /* 0x000fc40000410000 */
[----:B------:R-:W-:Y:S02]  /*e040*/  FFMA.FTZ R17, R13, R3, -R2 ;  /* 0x000000030d117223 */ /* 0x000fe40000010802 */
[----:B------:R-:W-:Y:S02]  /*e050*/  IMAD.U32 R6, R27, 0x10000, RZ ;  /* 0x000100001b067824 */ /* 0x000fe400078e00ff */
[C---:B------:R-:W-:Y:S02]  /*e060*/  FMUL.FTZ R5, R8.reuse, R7 ;  /* 0x0000000708057220 */ /* 0x040fe40000410000 */
[----:B------:R-:W-:Y:S02]  /*e070*/  FMUL.FTZ R2, R9, R19 ;  /* 0x0000001309027220 */ /* 0x000fe40000410000 */
[----:B------:R-:W-:Y:S02]  /*e080*/  FFMA.FTZ R16, R13, R16, R0 ;  /* 0x000000100d107223 */ /* 0x000fe40000010000 */
[-C--:B------:R-:W-:Y:S01]  /*e090*/  FMUL.FTZ R3, R8, R10.reuse ;  /* 0x0000000a08037220 */ /* 0x080fe20000410000 */
[----:B------:R-:W-:Y:S01]  /*e0a0*/  LOP3.LUT R8, R26, 0xffff0000, RZ, 0xc0, !PT ;  /* 0xffff00001a087812 */ /* 0x000fe200078ec0ff */
[----:B------:R-:W-:-:S02]  /*e0b0*/  FFMA.FTZ R13, R21, R10, -R5 ;  /* 0x0000000a150d7223 */ /* 0x000fc40000010805 */
[-C--:B------:R-:W-:Y:S01]  /*e0c0*/  FMUL.FTZ R0, R9, R6.reuse ;  /* 0x0000000609007220 */ /* 0x080fe20000410000 */
[----:B------:R-:W-:Y:S01]  /*e0d0*/  LOP3.LUT R9, R24, 0xffff0000, RZ, 0xc0, !PT ;  /* 0xffff000018097812 */ /* 0x000fe200078ec0ff */
[----:B------:R-:W-:Y:S01]  /*e0e0*/  FFMA.FTZ R10, R23, R6, -R2 ;  /* 0x00000006170a7223 */ /* 0x000fe20000010802 */
[----:B------:R-:W-:Y:S01]  /*e0f0*/  LOP3.LUT R6, R27, 0xffff0000, RZ, 0xc0, !PT ;  /* 0xffff00001b067812 */ /* 0x000fe200078ec0ff */
[----:B------:R-:W-:Y:S01]  /*e100*/  FFMA.FTZ R11, R21, R7, R3 ;  /* 0x00000007150b7223 */ /* 0x000fe20000010003 */
[----:B------:R-:W-:Y:S01]  /*e110*/  F2FP.BF16.PACK_AB R13, R13, R30 ;  /* 0x0000001e0d0d723e */ /* 0x000fe200000010ff */
[----:B------:R-:W-:Y:S02]  /*e120*/  FFMA.FTZ R7, R23, R19, R0 ;  /* 0x0000001317077223 */ /* 0x000fe40000010000 */
[----:B------:R-:W-:Y:S02]  /*e130*/  FMUL.FTZ R5, R15, R12 ;  /* 0x0000000c0f057220 */ /* 0x000fe40000410000 */
[----:B------:R-:W-:-:S02]  /*e140*/  FMUL.FTZ R2, R14, R9 ;  /* 0x000000090e027220 */ /* 0x000fc40000410000 */
        /* <DEDUP_REMOVED lines=15> */
.L_x_487:
[----:B------:R-:W-:Y:S05]  /*e240*/  BSYNC B0 ;  /* 0x0000000000007941 */ /* 0x000fea0003800000 */
.L_x_486:
[----:B------:R-:W-:Y:S01]  /*e250*/  IADD3 R3, R57, 0x10, RZ ;  /* 0x0000001039037810 */ /* 0x000fe20007ffe0ff */
[----:B------:R-:W-:Y:S03]  /*e260*/  BSSY B0, `(.L_x_488) ;  /* 0x000007f000007945 */ /* 0x000fe60003800000 */
[----:B------:R-:W-:-:S13]  /*e270*/  ISETP.GE.AND P0, PT, R3, c[0x0][0x27c], PT ;  /* 0x00009f0003007a0c */ /* 0x000fda0003f06270 */
[----:B------:R-:W-:Y:S05]  /*e280*/  @P0 BRA `(.L_x_489) ;  /* 0x000007c000000947 */ /* 0x000fea0003800000 */
[----:B------:R-:W-:Y:S01]  /*e290*/  SHF.R.S32.HI R0, RZ, 0x1f, R18 ;  /* 0x0000001fff007819 */ /* 0x000fe20000011412 */
[----:B-1----:R-:W-:Y:S01]  /*e2a0*/  IMAD.MOV.U32 R10, RZ, RZ, c[0x0][0x27c] ;  /* 0x00009f00ff0a7624 */ /* 0x002fe200078e00ff */
[-C--:B------:R-:W-:Y:S02]  /*e2b0*/  LEA.HI R6, R18, R18.reuse, RZ, 0x1 ;  /* 0x0000001212067211 */ /* 0x080fe400078f08ff */
[----:B------:R-:W-:Y:S02]  /*e2c0*/  LEA.HI R0, R0, R18, RZ, 0x3 ;  /* 0x0000001200007211 */ /* 0x000fe400078f18ff */
[----:B------:R-:W-:Y:S02]  /*e2d0*/  SHF.R.S32.HI R9, RZ, 0x1f, R3 ;  /* 0x0000001fff097819 */ /* 0x000fe40000011403 */
[----:B------:R-:W-:Y:S01]  /*e2e0*/  LOP3.LUT R2, R6, 0x7fffffe, RZ, 0xc0, !PT ;  /* 0x07fffffe06027812 */ /* 0x000fe200078ec0ff */
[----:B------:R-:W-:Y:S01]  /*e2f0*/  IMAD.SHL.U32 R0, R0, 0x20, RZ ;  /* 0x0000002000007824 */ /* 0x000fe200078e00ff */
[CC--:B------:R-:W-:Y:S01]  /*e300*/  LEA.HI R7, R9.reuse, R3.reuse, RZ, 0x3 ;  /* 0x0000000309077211 */ /* 0x0c0fe200078f18ff */
[----:B------:R-:W-:Y:S01]  /*e310*/  IMAD.SHL.U32 R6, R6, 0x20, RZ ;  /* 0x0000002006067824 */ /* 0x000fe200078e00ff */
[----:B------:R-:W-:Y:S01]  /*e320*/  LEA.HI R3, R9, R3, RZ, 0x5 ;  /* 0x0000000309037211 */ /* 0x000fe200078f28ff */
[----:B------:R-:W-:Y:S01]  /*e330*/  IMAD.IADD R8, R18, 0x1, -R2 ;  /* 0x0000000112087824 */ /* 0x000fe200078e0a02 */
[----:B------:R-:W-:-:S02]  /*e340*/  LOP3.LUT R5, R0, 0xffffff00, RZ, 0xc0, !PT ;  /* 0xffffff0000057812 */ /* 0x000fc400078ec0ff */
[----:B------:R-:W-:Y:S02]  /*e350*/  SHF.R.S32.HI R2, RZ, 0x3, R7 ;  /* 0x00000003ff027819 */ /* 0x000fe40000011407 */
[----:B------:R-:W-:Y:S01]  /*e360*/  LOP3.LUT R0, R6, 0xc0, RZ, 0xc0, !PT ;  /* 0x000000c006007812 */ /* 0x000fe200078ec0ff */
[----:B------:R-:W-:Y:S01]  /*e370*/  IMAD R8, R8, 0x20, R5 ;  /* 0x0000002008087824 */ /* 0x000fe200078e0205 */
[----:B------:R-:W-:Y:S01]  /*e380*/  LEA.HI R2, R10, R2, RZ, 0x1d ;  /* 0x000000020a027211 */ /* 0x000fe200078fe8ff */
[----:B------:R-:W-:Y:S01]  /*e390*/  IMAD.SHL.U32 R5, R3, 0x80, RZ ;  /* 0x0000008003057824 */ /* 0x000fe200078e00ff */
[----:B------:R-:W-:Y:S02]  /*e3a0*/  LOP3.LUT R6, R0, 0x18, R7, 0xf8, !PT ;  /* 0x0000001800067812 */ /* 0x000fe400078ef807 */
[----:B------:R-:W-:Y:S02]  /*e3b0*/  SHF.R.S32.HI R3, RZ, 0x1f, R2 ;  /* 0x0000001fff037819 */ /* 0x000fe40000011402 */
[----:B------:R-:W-:Y:S01]  /*e3c0*/  LOP3.LUT R7, R5, 0x7ffff000, RZ, 0xc0, !PT ;  /* 0x7ffff00005077812 */ /* 0x000fe200078ec0ff */
[----:B------:R-:W-:Y:S01]  /*e3d0*/  IMAD.SHL.U32 R5, R2, 0x8, RZ ;  /* 0x0000000802057824 */ /* 0x000fe200078e00ff */
[----:B------:R-:W-:-:S02]  /*e3e0*/  LEA.HI R2, R3, R2, RZ, 0x2 ;  /* 0x0000000203027211 */ /* 0x000fc400078f10ff */
[----:B------:R-:W-:Y:S02]  /*e3f0*/  SHF.R.U32.HI R9, RZ, 0x3, R0 ;  /* 0x00000003ff097819 */ /* 0x000fe40000011600 */
[----:B------:R-:W-:Y:S01]  /*e400*/  LOP3.LUT R3, R0, 0x18, R5, 0xf8, !PT ;  /* 0x0000001800037812 */ /* 0x000fe200078ef805 */
[----:B------:R-:W-:Y:S01]  /*e410*/  IMAD.SHL.U32 R0, R2, 0x400, RZ ;  /* 0x0000040002007824 */ /* 0x000fe200078e00ff */
[-C--:B------:R-:W-:Y:S02]  /*e420*/  LOP3.LUT R6, R6, R9.reuse, RZ, 0x3c, !PT ;  /* 0x0000000906067212 */ /* 0x080fe400078e3cff */
        /* <DEDUP_REMOVED lines=14> */
[--C-:B------:R-:W-:Y:S02]  /*e510*/  SHF.R.U64 R16, R74, 0x10, R75.reuse ;  /* 0x000000104a107819 */ /* 0x100fe4000000124b */
[----:B------:R-:W-:Y:S01]  /*e520*/  SHF.R.U32.HI R17, RZ, 0x10, R75 ;  /* 0x00000010ff117819 */ /* 0x000fe2000001164b */
[----:B------:R-:W-:Y:S01]  /*e530*/  IMAD.U32 R31, R5, 0x10000, RZ ;  /* 0x00010000051f7824 */ /* 0x000fe200078e00ff */
[----:B------:R-:W-:Y:S02]  /*e540*/  SHF.R.U64 R3, R70, 0x10, R71 ;  /* 0x0000001046037819 */ /* 0x000fe40000001247 */
[C---:B------:R-:W-:Y:S02]  /*e550*/  PRMT R20, R96.reuse, 0x5432, R0 ;  /* 0x0000543260147816 */ /* 0x040fe40000000000 */
[----:B------:R-:W-:Y:S02]  /*e560*/  SHF.R.U32.HI R7, RZ, 0x10, R73 ;  /* 0x00000010ff077819 */ /* 0x000fe40000011649 */
[----:B------:R-:W-:Y:S01]  /*e570*/  PRMT R22, R96, 0x5410, R2 ;  /* 0x0000541060167816 */ /* 0x000fe20000000002 */
[----:B------:R-:W-:Y:S01]  /*e580*/  IMAD.U32 R30, R20, 0x10000, RZ ;  /* 0x00010000141e7824 */ /* 0x000fe200078e00ff */
[----:B------:R-:W-:-:S02]  /*e590*/  PRMT R25, R95, 0x5432, R16 ;  /* 0x000054325f197816 */ /* 0x000fc40000000010 */
[----:B------:R-:W-:Y:S02]  /*e5a0*/  PRMT R24, R95, 0x5410, R17 ;  /* 0x000054105f187816 */ /* 0x000fe40000000011 */
[----:B------:R-:W-:Y:S02]  /*e5b0*/  PRMT R27, R97, 0x5432, R3 ;  /* 0x00005432611b7816 */ /* 0x000fe40000000003 */
[----:B------:R-:W-:Y:S02]  /*e5c0*/  PRMT R19, R94, 0x5410, R7 ;  /* 0x000054105e137816 */ /* 0x000fe40000000007 */
        /* <DEDUP_REMOVED lines=12> */
[C---:B------:R-:W-:Y:S01]  /*e690*/  IMAD.U32 R9, R10.reuse, 0x10000, RZ ;  /* 0x000100000a097824 */ /* 0x040fe200078e00ff */
[----:B------:R-:W-:Y:S01]  /*e6a0*/  LOP3.LUT R15, R10, 0xffff0000, RZ, 0xc0, !PT ;  /* 0xffff00000a0f7812 */ /* 0x000fe200078ec0ff */
[----:B------:R-:W-:Y:S01]  /*e6b0*/  FMUL.FTZ R0, R2, R31 ;  /* 0x0000001f02007220 */ /* 0x000fe20000410000 */
[C---:B------:R-:W-:Y:S01]  /*e6c0*/  LOP3.LUT R29, R14.reuse, 0xffff0000, RZ, 0xc0, !PT ;  /* 0xffff00000e1d7812 */ /* 0x040fe200078ec0ff */
[----:B------:R-:W-:Y:S01]  /*e6d0*/  IMAD.U32 R23, R14, 0x10000, RZ ;  /* 0x000100000e177824 */ /* 0x000fe200078e00ff */
[----:B------:R-:W-:Y:S01]  /*e6e0*/  LOP3.LUT R10, R20, 0xffff0000, RZ, 0xc0, !PT ;  /* 0xffff0000140a7812 */ /* 0x000fe200078ec0ff */
[C---:B------:R-:W-:Y:S01]  /*e6f0*/  IMAD.U32 R6, R11.reuse, 0x10000, RZ ;  /* 0x000100000b067824 */ /* 0x040fe200078e00ff */
[----:B------:R-:W-:Y:S01]  /*e700*/  LOP3.LUT R14, R11, 0xffff0000, RZ, 0xc0, !PT ;  /* 0xffff00000b0e7812 */ /* 0x000fe200078ec0ff */
[----:B------:R-:W-:-:S02]  /*e710*/  FMUL.FTZ R2, R2, R30 ;  /* 0x0000001e02027220 */ /* 0x000fc40000410000 */
[----:B------:R-:W-:Y:S02]  /*e720*/  IMAD.U32 R11, R19, 0x10000, RZ ;  /* 0x00010000130b7824 */ /* 0x000fe400078e00ff */
[C---:B------:R-:W-:Y:S02]  /*e730*/  FFMA.FTZ R37, R16.reuse, R30, -R0 ;  /* 0x0000001e10257223 */ /* 0x040fe40000010800 */
[C---:B------:R-:W-:Y:S02]  /*e740*/  FMUL.FTZ R0, R3.reuse, R34 ;  /* 0x0000002203007220 */ /* 0x040fe40000410000 */
[----:B------:R-:W-:Y:S02]  /*e750*/  FFMA.FTZ R35, R16, R31, R2 ;  /* 0x0000001f10237223 */ /* 0x000fe40000010002 */
[----:B------:R-:W-:Y:S02]  /*e760*/  FMUL.FTZ R3, R3, R10 ;  /* 0x0000000a03037220 */ /* 0x000fe40000410000 */
[----:B------:R-:W-:-:S02]  /*e770*/  FMUL.FTZ R2, R7, R11 ;  /* 0x0000000b07027220 */ /* 0x000fc40000410000 */
[----:B------:R-:W-:Y:S02]  /*e780*/  IMAD.U32 R16, R24, 0x10000, RZ ;  /* 0x0001000018107824 */ /* 0x000fe400078e00ff */
[----:B------:R-:W-:Y:S01]  /*e790*/  FFMA.FTZ R32, R17, R10, -R0 ;  /* 0x0000000a11207223 */ /* 0x000fe20000010800 */
[----:B------:R-:W-:Y:S01]  /*e7a0*/  LOP3.LUT R10, R22, 0xffff0000, RZ, 0xc0, !PT ;  /* 0xffff0000160a7812 */ /* 0x000fe200078ec0ff */
[-C--:B------:R-:W-:Y:S01]  /*e7b0*/  FMUL.FTZ R0, R7, R5.reuse ;  /* 0x0000000507007220 */ /* 0x080fe20000410000 */
[----:B------:R-:W-:Y:S01]  /*e7c0*/  LOP3.LUT R7, R19, 0xffff0000, RZ, 0xc0, !PT ;  /* 0xffff000013077812 */ /* 0x000fe200078ec0ff */
[----:B------:R-:W-:Y:S02]  /*e7d0*/  FFMA.FTZ R31, R17, R34, R3 ;  /* 0x00000022111f7223 */ /* 0x000fe40000010003 */
[----:B------:R-:W-:Y:S02]  /*e7e0*/  FFMA.FTZ R30, R12, R5, -R2 ;  /* 0x000000050c1e7223 */ /* 0x000fe40000010802 */
[----:B------:R-:W-:-:S02]  /*e7f0*/  IMAD.U32 R3, R26, 0x10000, RZ ;  /* 0x000100001a037824 */ /* 0x000fc400078e00ff */
[----:B------:R-:W-:Y:S02]  /*e800*/  FMUL.FTZ R2, R6, R16 ;  /* 0x0000001006027220 */ /* 0x000fe40000410000 */
[C---:B------:R-:W-:Y:S02]  /*e810*/  IMAD.U32 R19, R25.reuse, 0x10000, RZ ;  /* 0x0001000019137824 */ /* 0x040fe400078e00ff */
[----:B------:R-:W-:Y:S01]  /*e820*/  FFMA.FTZ R20, R12, R11, R0 ;  /* 0x0000000b0c147223 */ /* 0x000fe20000010000 */
[----:B------:R-:W-:Y:S01]  /*e830*/  LOP3.LUT R12, R25, 0xffff0000, RZ, 0xc0, !PT ;  /* 0xffff0000190c7812 */ /* 0x000fe200078ec0ff */
[-C--:B------:R-:W-:Y:S02]  /*e840*/  FMUL.FTZ R0, R6, R3.reuse ;  /* 0x0000000306007220 */ /* 0x080fe40000410000 */
[----:B------:R-:W-:Y:S02]  /*e850*/  FFMA.FTZ R17, R13, R3, -R2 ;  /* 0x000000030d117223 */ /* 0x000fe40000010802 */
[----:B------:R-:W-:-:S02]  /*e860*/  IMAD.U32 R6, R27, 0x10000, RZ ;  /* 0x000100001b067824 */ /* 0x000fc400078e00ff */
[C---:B------:R-:W-:Y:S02]  /*e870*/  FMUL.FTZ R5, R8.reuse, R7 ;  /* 0x0000000708057220 */ /* 0x040fe40000410000 */
        /* <DEDUP_REMOVED lines=29> */
.L_x_489:
[----:B------:R-:W-:Y:S05]  /*ea50*/  BSYNC B0 ;  /* 0x0000000000007941 */ /* 0x000fea0003800000 */
.L_x_488:
[----:B------:R-:W-:-:S04]  /*ea60*/  IADD3 R0, R57, 0x20, RZ ;  /* 0x0000002039007810 */ /* 0x000fc80007ffe0ff */
[----:B------:R-:W-:-:S13]  /*ea70*/  ISETP.GE.AND P0, PT, R0, c[0x0][0x27c], PT ;  /* 0x00009f0000007a0c */ /* 0x000fda0003f06270 */
[----:B------:R-:W-:Y:S05]  /*ea80*/  @P0 BRA `(.L_x_465) ;  /* 0x000007c000000947 */ /* 0x000fea0003800000 */
[-C--:B------:R-:W-:Y:S01]  /*ea90*/  LEA.HI R3, R18, R18.reuse, RZ, 0x1 ;  /* 0x0000001212037211 */ /* 0x080fe200078f08ff */
[----:B-1----:R-:W-:Y:S01]  /*eaa0*/  IMAD.MOV.U32 R11, RZ, RZ, c[0x0][0x27c] ;  /* 0x00009f00ff0b7624 */ /* 0x002fe200078e00ff */
[----:B------:R-:W-:Y:S02]  /*eab0*/  SHF.R.S32.HI R2, RZ, 0x1f, R18 ;  /* 0x0000001fff027819 */ /* 0x000fe40000011412 */
[----:B------:R-:W-:Y:S02]  /*eac0*/  SHF.R.S32.HI R10, RZ, 0x1f, R0 ;  /* 0x0000001fff0a7819 */ /* 0x000fe40000011400 */
[C---:B------:R-:W-:Y:S02]  /*ead0*/  LOP3.LUT R5, R3.reuse, 0x7fffffe, RZ, 0xc0, !PT ;  /* 0x07fffffe03057812 */ /* 0x040fe400078ec0ff */
[----:B------:R-:W-:Y:S02]  /*eae0*/  LEA.HI R2, R2, R18, RZ, 0x3 ;  /* 0x0000001202027211 */ /* 0x000fe400078f18ff */
[-C--:B------:R-:W-:Y:S01]  /*eaf0*/  LEA.HI R6, R10, R0.reuse, RZ, 0x3 ;  /* 0x000000000a067211 */ /* 0x080fe200078f18ff */
[----:B------:R-:W-:Y:S01]  /*eb00*/  IMAD.IADD R9, R18, 0x1, -R5 ;  /* 0x0000000112097824 */ /* 0x000fe200078e0a05 */
[----:B------:R-:W-:Y:S01]  /*eb10*/  SHF.R.U64 R16, R78, 0x10, R79 ;  /* 0x000000104e107819 */ /* 0x000fe2000000124f */
[----:B------:R-:W-:Y:S01]  /*eb20*/  IMAD.SHL.U32 R2, R2, 0x20, RZ ;  /* 0x0000002002027824 */ /* 0x000fe200078e00ff */
[----:B------:R-:W-:Y:S01]  /*eb30*/  SHF.R.S32.HI R8, RZ, 0x3, R6 ;  /* 0x00000003ff087819 */ /* 0x000fe20000011406 */
[----:B------:R-:W-:Y:S01]  /*eb40*/  IMAD.SHL.U32 R5, R3, 0x20, RZ ;  /* 0x0000002003057824 */ /* 0x000fe200078e00ff */
[----:B------:R-:W-:-:S02]  /*eb50*/  LEA.HI R3, R10, R0, RZ, 0x5 ;  /* 0x000000000a037211 */ /* 0x000fc400078f28ff */
[----:B------:R-:W-:Y:S02]  /*eb60*/  LOP3.LUT R7, R2, 0xffffff00, RZ, 0xc0, !PT ;  /* 0xffffff0002077812 */ /* 0x000fe400078ec0ff */
[----:B------:R-:W-:Y:S01]  /*eb70*/  LOP3.LUT R0, R5, 0xc0, RZ, 0xc0, !PT ;  /* 0x000000c005007812 */ /* 0x000fe200078ec0ff */
[----:B------:R-:W-:Y:S01]  /*eb80*/  IMAD.SHL.U32 R5, R3, 0x80, RZ ;  /* 0x0000008003057824 */ /* 0x000fe200078e00ff */
[----:B------:R-:W-:Y:S01]  /*eb90*/  LEA.HI R2, R11, R8, RZ, 0x1d ;  /* 0x000000080b027211 */ /* 0x000fe200078fe8ff */
[----:B------:R-:W-:Y:S01]  /*eba0*/  IMAD R8, R9, 0x20, R7 ;  /* 0x0000002009087824 */ /* 0x000fe200078e0207 */
        /* <DEDUP_REMOVED lines=24> */
[----:B------:R-:W-:Y:S01]  /*ed30*/  PRMT R18, R101, 0x5432, R0 ;  /* 0x0000543265127816 */ /* 0x000fe20000000000 */
[----:B------:R-:W-:Y:S01]  /*ed40*/  IMAD.U32 R29, R5, 0x10000, RZ ;  /* 0x00010000051d7824 */ /* 0x000fe200078e00ff */
[----:B------:R-:W-:Y:S02]  /*ed50*/  PRMT R21, R101, 0x5410, R2 ;  /* 0x0000541065157816 */ /* 0x000fe40000000002 */
[----:B------:R-:W-:Y:S02]  /*ed60*/  SHF.R.U32.HI R7, RZ, 0x10, R77 ;  /* 0x00000010ff077819 */ /* 0x000fe4000001164d */
[----:B------:R-:W-:Y:S02]  /*ed70*/  SHF.R.U32.HI R17, RZ, 0x10, R79 ;  /* 0x00000010ff117819 */ /* 0x000fe4000001164f */
[----:B------:R-:W-:-:S02]  /*ed80*/  PRMT R25, R102, 0x5432, R3 ;  /* 0x0000543266197816 */ /* 0x000fc40000000003 */
[C---:B------:R-:W-:Y:S02]  /*ed90*/  PRMT R24, R100.reuse, 0x5432, R16 ;  /* 0x0000543264187816 */ /* 0x040fe40000000010 */
[----:B------:R-:W-:Y:S02]  /*eda0*/  PRMT R19, R99, 0x5410, R7 ;  /* 0x0000541063137816 */ /* 0x000fe40000000007 */
[----:B------:R-:W-:Y:S01]  /*edb0*/  LOP3.LUT R30, R5, 0xffff0000, RZ, 0xc0, !PT ;  /* 0xffff0000051e7812 */ /* 0x000fe200078ec0ff */
[C---:B------:R-:W-:Y:S01]  /*edc0*/  IMAD.U32 R5, R21.reuse, 0x10000, RZ ;  /* 0x0001000015057824 */ /* 0x040fe200078e00ff */
[----:B------:R-:W-:Y:S02]  /*edd0*/  PRMT R23, R100, 0x5410, R17 ;  /* 0x0000541064177816 */ /* 0x000fe40000000011 */
[----:B------:R-:W-:Y:S01]  /*ede0*/  LOP3.LUT R21, R21, 0xffff0000, RZ, 0xc0, !PT ;  /* 0xffff000015157812 */ /* 0x000fe200078ec0ff */
[C---:B-1----:R-:W-:Y:S01]  /*edf0*/  IMAD.U32 R22, R14.reuse, 0x10000, RZ ;  /* 0x000100000e167824 */ /* 0x042fe200078e00ff */
[----:B------:R-:W-:Y:S01]  /*ee00*/  LOP3.LUT R28, R14, 0xffff0000, RZ, 0xc0, !PT ;  /* 0xffff00000e1c7812 */ /* 0x000fe200078ec0ff */
[----:B------:R-:W-:Y:S01]  /*ee10*/  IMAD.U32 R16, R12, 0x10000, RZ ;  /* 0x000100000c107824 */ /* 0x000fe200078e00ff */
[----:B------:R-:W-:Y:S01]  /*ee20*/  LOP3.LUT R20, R13, 0xffff0000, RZ, 0xc0, !PT ;  /* 0xffff00000d147812 */ /* 0x000fe200078ec0ff */
[C---:B--2---:R-:W-:Y:S01]  /*ee30*/  IMAD.U32 R2, R8.reuse, 0x10000, RZ ;  /* 0x0001000008027824 */ /* 0x044fe200078e00ff */
[----:B------:R-:W-:Y:S01]  /*ee40*/  LOP3.LUT R3, R8, 0xffff0000, RZ, 0xc0, !PT ;  /* 0xffff000008037812 */ /* 0x000fe200078ec0ff */
[----:B------:R-:W-:Y:S01]  /*ee50*/  IMAD.U32 R14, R18, 0x10000, RZ ;  /* 0x00010000120e7824 */ /* 0x000fe200078e00ff */
[----:B------:R-:W-:Y:S01]  /*ee60*/  LOP3.LUT R27, R15, 0xffff0000, RZ, 0xc0, !PT ;  /* 0xffff00000f1b7812 */ /* 0x000fe200078ec0ff */
[----:B------:R-:W-:Y:S01]  /*ee70*/  FMUL.FTZ R0, R2, R29 ;  /* 0x0000001d02007220 */ /* 0x000fe20000410000 */
[----:B------:R-:W-:Y:S01]  /*ee80*/  LOP3.LUT R8, R9, 0xffff0000, RZ, 0xc0, !PT ;  /* 0xffff000009087812 */ /* 0x000fe200078ec0ff */
[----:B------:R-:W-:Y:S01]  /*ee90*/  IMAD.U32 R17, R13, 0x10000, RZ ;  /* 0x000100000d117824 */ /* 0x000fe200078e00ff */
[----:B------:R-:W-:Y:S01]  /*eea0*/  LOP3.LUT R12, R12, 0xffff0000, RZ, 0xc0, !PT ;  /* 0xffff00000c0c7812 */ /* 0x000fe200078ec0ff */
[----:B------:R-:W-:Y:S01]  /*eeb0*/  IMAD.U32 R13, R15, 0x10000, RZ ;  /* 0x000100000f0d7824 */ /* 0x000fe200078e00ff */
[----:B------:R-:W-:Y:S01]  /*eec0*/  LOP3.LUT R15, R10, 0xffff0000, RZ, 0xc0, !PT ;  /* 0xffff00000a0f7812 */ /* 0x000fe200078ec0ff */
[----:B------:R-:W-:Y:S01]  /*eed0*/  IMAD.U32 R6, R9, 0x10000, RZ ;  /* 0x0001000009067824 */ /* 0x000fe200078e00ff */
[----:B------:R-:W-:Y:S01]  /*eee0*/  LOP3.LUT R18, R18, 0xffff0000, RZ, 0xc0, !PT ;  /* 0xffff000012127812 */ /* 0x000fe200078ec0ff */
[----:B------:R-:W-:-:S02]  /*eef0*/  IMAD.U32 R9, R10, 0x10000, RZ ;  /* 0x000100000a097824 */ /* 0x000fc400078e00ff */
[-C--:B------:R-:W-:Y:S02]  /*ef00*/  FMUL.FTZ R2, R2, R14.reuse ;  /* 0x0000000e02027220 */ /* 0x080fe40000410000 */
[C---:B------:R-:W-:Y:S02]  /*ef10*/  FFMA.FTZ R35, R16.reuse, R14, -R0 ;  /* 0x0000000e10237223 */ /* 0x040fe40000010800 */
[C---:B------:R-:W-:Y:S01]  /*ef20*/  IMAD.U32 R10, R19.reuse, 0x10000, RZ ;  /* 0x00010000130a7824 */ /* 0x040fe200078e00ff */
[----:B------:R-:W-:Y:S01]  /*ef30*/  LOP3.LUT R19, R19, 0xffff0000, RZ, 0xc0, !PT ;  /* 0xffff000013137812 */ /* 0x000fe200078ec0ff */
[C---:B------:R-:W-:Y:S02]  /*ef40*/  FMUL.FTZ R0, R3.reuse, R30 ;  /* 0x0000001e03007220 */ /* 0x040fe40000410000 */
[----:B------:R-:W-:Y:S02]  /*ef50*/  FFMA.FTZ R33, R16, R29, R2 ;  /* 0x0000001d10217223 */ /* 0x000fe40000010002 */
[----:B------:R-:W-:-:S02]  /*ef60*/  FMUL.FTZ R3, R3, R18 ;  /* 0x0000001203037220 */ /* 0x000fc40000410000 */
[----:B------:R-:W-:Y:S02]  /*ef70*/  FFMA.FTZ R31, R12, R18, -R0 ;  /* 0x000000120c1f7223 */ /* 0x000fe40000010800 */
[C---:B------:R-:W-:Y:S02]  /*ef80*/  FMUL.FTZ R2, R6.reuse, R10 ;  /* 0x0000000a06027220 */ /* 0x040fe40000410000 */
[C---:B------:R-:W-:Y:S01]  /*ef90*/  IMAD.U32 R7, R11.reuse, 0x10000, RZ ;  /* 0x000100000b077824 */ /* 0x040fe200078e00ff */
[----:B------:R-:W-:Y:S01]  /*efa0*/  LOP3.LUT R11, R11, 0xffff0000, RZ, 0xc0, !PT ;  /* 0xffff00000b0b7812 */ /* 0x000fe200078ec0ff */
[C---:B------:R-:W-:Y:S01]  /*efb0*/  IMAD.U32 R16, R23.reuse, 0x10000, RZ ;  /* 0x0001000017107824 */ /* 0x040fe200078e00ff */
[----:B------:R-:W-:Y:S01]  /*efc0*/  LOP3.LUT R23, R23, 0xffff0000, RZ, 0xc0, !PT ;  /* 0xffff000017177812 */ /* 0x000fe200078ec0ff */
[----:B------:R-:W-:Y:S02]  /*efd0*/  FMUL.FTZ R0, R6, R5 ;  /* 0x0000000506007220 */ /* 0x000fe40000410000 */
[----:B------:R-:W-:Y:S01]  /*efe0*/  FFMA.FTZ R30, R12, R30, R3 ;  /* 0x0000001e0c1e7223 */ /* 0x000fe20000010003 */
[----:B------:R-:W-:Y:S01]  /*eff0*/  F2FP.BF16.PACK_AB R12, R31, R35 ;  /* 0x000000231f0c723e */ /* 0x000fe200000010ff */
[----:B------:R-:W-:-:S02]  /*f000*/  FFMA.FTZ R29, R17, R5, -R2 ;  /* 0x00000005111d7223 */ /* 0x000fc40000010802 */
[----:B------:R-:W-:Y:S02]  /*f010*/  IMAD.U32 R3, R26, 0x10000, RZ ;  /* 0x000100001a037824 */ /* 0x000fe400078e00ff */
[----:B------:R-:W-:Y:S02]  /*f020*/  FFMA.FTZ R18, R17, R10, R0 ;  /* 0x0000000a11127223 */ /* 0x000fe40000010000 */
[C---:B------:R-:W-:Y:S02]  /*f030*/  FMUL.FTZ R2, R7.reuse, R16 ;  /* 0x0000001007027220 */ /* 0x040fe40000410000 */
[C---:B------:R-:W-:Y:S01]  /*f040*/  IMAD.U32 R10, R24.reuse, 0x10000, RZ ;  /* 0x00010000180a7824 */ /* 0x040fe200078e00ff */
[----:B------:R-:W-:Y:S01]  /*f050*/  LOP3.LUT R24, R24, 0xffff0000, RZ, 0xc0, !PT ;  /* 0xffff000018187812 */ /* 0x000fe200078ec0ff */
[-C--:B------:R-:W-:Y:S02]  /*f060*/  FMUL.FTZ R0, R7, R3.reuse ;  /* 0x0000000307007220 */ /* 0x080fe40000410000 */
[----:B------:R-:W-:-:S02]  /*f070*/  FFMA.FTZ R17, R13, R3, -R2 ;  /* 0x000000030d117223 */ /* 0x000fc40000010802 */
[----:B------:R-:W-:Y:S02]  /*f080*/  IMAD.U32 R6, R25, 0x10000, RZ ;  /* 0x0001000019067824 */ /* 0x000fe400078e00ff */
[----:B------:R-:W-:Y:S02]  /*f090*/  FMUL.FTZ R2, R9, R10 ;  /* 0x0000000a09027220 */ /* 0x000fe40000410000 */
[----:B------:R-:W-:Y:S02]  /*f0a0*/  FFMA.FTZ R16, R13, R16, R0 ;  /* 0x000000100d107223 */ /* 0x000fe40000010000 */
[C---:B------:R-:W-:Y:S02]  /*f0b0*/  FMUL.FTZ R5, R8.reuse, R19 ;  /* 0x0000001308057220 */ /* 0x040fe40000410000 */
[----:B------:R-:W-:Y:S01]  /*f0c0*/  FMUL.FTZ R3, R8, R21 ;  /* 0x0000001508037220 */ /* 0x000fe20000410000 */
[----:B------:R-:W-:Y:S01]  /*f0d0*/  LOP3.LUT R8, R26, 0xffff0000, RZ, 0xc0, !PT ;  /* 0xffff00001a087812 */ /* 0x000fe200078ec0ff */
[----:B------:R-:W-:-:S02]  /*f0e0*/  FMUL.FTZ R0, R9, R6 ;  /* 0x0000000609007220 */ /* 0x000fc40000410000 */
[----:B------:R-:W-:Y:S01]  /*f0f0*/  FFMA.FTZ R14, R22, R6, -R2 ;  /* 0x00000006160e7223 */ /* 0x000fe20000010802 */
[----:B------:R-:W-:Y:S01]  /*f100*/  LOP3.LUT R6, R25, 0xffff0000, RZ, 0xc0, !PT ;  /* 0xffff000019067812 */ /* 0x000fe200078ec0ff */
[C---:B------:R-:W-:Y:S02]  /*f110*/  FFMA.FTZ R13, R20.reuse, R21, -R5 ;  /* 0x00000015140d7223 */ /* 0x040fe40000010805 */
[----:B------:R-:W-:Y:S02]  /*f120*/  FFMA.FTZ R7, R20, R19, R3 ;  /* 0x0000001314077223 */ /* 0x000fe40000010003 */
[----:B------:R-:W-:Y:S01]  /*f130*/  FFMA.FTZ R10, R22, R10, R0 ;  /* 0x0000000a160a7223 */ /* 0x000fe20000010000 */
[----:B------:R-:W-:Y:S01]  /*f140*/  F2FP.BF16.PACK_AB R13, R13, R29 ;  /* 0x0000001d0d0d723e */ /* 0x000fe200000010ff */
[----:B------:R-:W-:Y:S01]  /*f150*/  FMUL.FTZ R5, R15, R24 ;  /* 0x000000180f057220 */ /* 0x000fe20000410000 */
[----:B------:R-:W-:Y:S01]  /*f160*/  F2FP.BF16.PACK_AB R9, R7, R18 ;  /* 0x000000120709723e */ /* 0x000fe200000010ff */
        /* <DEDUP_REMOVED lines=11> */
[----:B------:R-:W-:Y:S01]  /*f220*/  F2FP.BF16.PACK_AB R11, R0, R16 ;  /* 0x00000010000b723e */ /* 0x000fe200000010ff */
[----:B------:R1:W-:Y:S04]  /*f230*/  STS.128 [R34+0x6080], R12 ;  /* 0x0060800c22007388 */ /* 0x0003e80000000c00 */
[----:B------:R1:W-:Y:S02]  /*f240*/  STS.128 [R32+0x6080], R8 ;  /* 0x0060800820007388 */ /* 0x0003e40000000c00 */
.L_x_465:
[----:B------:R-:W-:Y:S05]  /*f250*/  BSYNC B2 ;  /* 0x0000000000027941 */ /* 0x000fea0003800000 */
.L_x_447:
[----:B------:R-:W-:Y:S01]  /*f260*/  IMAD R0, R104, c[0x0][0x208], RZ ;  /* 0x0000820068007a24 */ /* 0x000fe200078e02ff */
[----:B------:R-:W-:Y:S01]  /*f270*/  LEA.HI R6, R89, R89, RZ, 0x1 ;  /* 0x0000005959067211 */ /* 0x000fe200078f08ff */
[----:B------:R-:W-:Y:S01]  /*f280*/  IMAD.WIDE.U32 R2, R226, c[0x0][0x208], RZ ;  /* 0x00008200e2027a25 */ /* 0x000fe200078e00ff */
[----:B------:R-:W-:-:S04]  /*f290*/  DEPBAR.LE SB0, 0x0 ;  /* 0x000080000000791a */ /* 0x000fc80000000000 */
[----:B------:R-:W-:Y:S01]  /*f2a0*/  IMAD R0, R226, c[0x0][0x20c], R0 ;  /* 0x00008300e2007a24 */ /* 0x000fe200078e0200 */
[----:B------:R-:W-:Y:S01]  /*f2b0*/  LOP3.LUT R6, R6, 0xfffffffe, RZ, 0xc0, !PT ;  /* 0xfffffffe06067812 */ /* 0x000fe200078ec0ff */
[----:B------:R-:W-:Y:S01]  /*f2c0*/  IMAD R5, R105, c[0x0][0x218], RZ ;  /* 0x0000860069057a24 */ /* 0x000fe200078e02ff */
[----:B------:R-:W-:Y:S01]  /*f2d0*/  ISETP.GE.AND P3, PT, R227, c[0x0][0x1d4], PT ;  /* 0x00007500e3007a0c */ /* 0x000fe20003f66270 */
[----:B------:R-:W-:Y:S01]  /*f2e0*/  IMAD.IADD R3, R3, 0x1, R0 ;  /* 0x0000000103037824 */ /* 0x000fe200078e0200 */
[----:B------:R-:W-:Y:S01]  /*f2f0*/  ISETP.GE.AND P2, PT, R111, c[0x0][0x1d4], PT ;  /* 0x000075006f007a0c */ /* 0x000fe20003f46270 */
[C---:B------:R-:W-:Y:S01]  /*f300*/  IMAD R5, R224.reuse, c[0x0][0x21c], R5 ;  /* 0x00008700e0057a24 */ /* 0x040fe200078e0205 */
[----:B------:R-:W-:Y:S01]  /*f310*/  BAR.SYNC.DEFER_BLOCKING 0x0 ;  /* 0x0000000000007b1d */ /* 0x000fe20000010000 */
[----:B------:R-:W-:Y:S01]  /*f320*/  IMAD.WIDE.U32 R2, R224, c[0x0][0x218], R2 ;  /* 0x00008600e0027a25 */ /* 0x000fe200078e0002 */
[----:B------:R-:W-:Y:S02]  /*f330*/  ISETP.GE.AND P1, PT, R110, c[0x0][0x1d4], PT ;  /* 0x000075006e007a0c */ /* 0x000fe40003f26270 */
[----:B------:R-:W-:Y:S01]  /*f340*/  ISETP.GT.AND P4, PT, R109, 0x3f, PT ;  /* 0x0000003f6d00780c */ /* 0x000fe20003f84270 */
[----:B-1----:R-:W-:Y:S01]  /*f350*/  IMAD.SHL.U32 R8, R107, 0x8, RZ ;  /* 0x000000086b087824 */ /* 0x002fe200078e00ff */
[----:B------:R-:W-:Y:S01]  /*f360*/  IADD3 R0, P0, R114, R2, RZ ;  /* 0x0000000272007210 */ /* 0x000fe20007f1e0ff */
[----:B------:R-:W-:Y:S01]  /*f370*/  IMAD.IADD R6, R89, 0x1, -R6 ;  /* 0x0000000159067824 */ /* 0x000fe200078e0a06 */
[----:B------:R-:W-:Y:S01]  /*f380*/  BSSY B0, `(.L_x_490) ;  /* 0x0000070000007945 */ /* 0x000fe20003800000 */
[----:B------:R-:W-:Y:S01]  /*f390*/  IMAD.SHL.U32 R222, R222, 0x2, RZ ;  /* 0x00000002dede7824 */ /* 0x000fe200078e00ff */
[----:B------:R-:W-:-:S02]  /*f3a0*/  IADD3.X R2, R113, R3, R5, P0, !PT ;  /* 0x0000000371027210 */ /* 0x000fc400007fe405 */
[----:B------:R-:W-:-:S04]  /*f3b0*/  LEA R29, P0, R0, c[0x0][0x1f8], 0x1 ;  /* 0x00007e00001d7a11 */ /* 0x000fc800078008ff */
[----:B------:R-:W-:Y:S02]  /*f3c0*/  LEA.HI.X R28, R0, c[0x0][0x1fc], R2, 0x1, P0 ;  /* 0x00007f00001c7a11 */ /* 0x000fe400000f0c02 */
[----:B------:R-:W-:-:S05]  /*f3d0*/  LOP3.LUT R2, R108, 0xfffffff8, RZ, 0xc0, !PT ;  /* 0xfffffff86c027812 */ /* 0x000fca00078ec0ff */
[----:B------:R-:W-:-:S05]  /*f3e0*/  IMAD.IADD R2, R109, 0x1, -R2 ;  /* 0x000000016d027824 */ /* 0x000fca00078e0a02 */
[----:B------:R-:W-:-:S04]  /*f3f0*/  LEA.HI R0, R2, R2, RZ, 0x1 ;  /* 0x0000000202007211 */ /* 0x000fc800078f08ff */
[----:B------:R-:W-:Y:S02]  /*f400*/  SHF.R.S32.HI R7, RZ, 0x1, R0 ;  /* 0x00000001ff077819 */ /* 0x000fe40000011400 */
[----:B------:R-:W-:Y:S02]  /*f410*/  LOP3.LUT R3, R0, 0x3fffffe, RZ, 0xc0, !PT ;  /* 0x03fffffe00037812 */ /* 0x000fe400078ec0ff */
[C---:B------:R-:W-:Y:S01]  /*f420*/  LOP3.LUT P0, RZ, R7.reuse, 0x2, RZ, 0xc0, !PT ;  /* 0x0000000207ff7812 */ /* 0x040fe2000780c0ff */
[----:B------:R-:W-:Y:S02]  /*f430*/  IMAD.SHL.U32 R5, R7, 0x40, RZ ;  /* 0x0000004007057824 */ /* 0x000fe400078e00ff */
[----:B------:R-:W-:Y:S01]  /*f440*/  IMAD.IADD R2, R2, 0x1, -R3 ;  /* 0x0000000102027824 */ /* 0x000fe200078e0a03 */
[----:B------:R-:W-:Y:S02]  /*f450*/  SHFL.IDX PT, R7, R28, RZ, 0x1c1f ;  /* 0x001c1fff1c077589 */ /* 0x000fe400000e0000 */
[----:B------:R-:W-:Y:S01]  /*f460*/  LOP3.LUT R0, R5, 0xc0, RZ, 0xc0, !PT ;  /* 0x000000c005007812 */ /* 0x000fe200078ec0ff */
[----:B------:R-:W-:Y:S01]  /*f470*/  IMAD R2, R6, 0x8, R2 ;  /* 0x0000000806027824 */ /* 0x000fe200078e0202 */
[----:B------:R-:W-:-:S02]  /*f480*/  LOP3.LUT R5, R103, 0x7fffffe, RZ, 0xc0, !PT ;  /* 0x07fffffe67057812 */ /* 0x000fc400078ec0ff */
[----:B------:R-:W-:Y:S02]  /*f490*/  LOP3.LUT R3, R0, 0x8, R8, 0xf8, !PT ;  /* 0x0000000800037812 */ /* 0x000fe400078ef808 */
[----:B------:R-:W-:Y:S01]  /*f4a0*/  SHF.R.U32.HI R0, RZ, 0x3, R0 ;  /* 0x00000003ff007819 */ /* 0x000fe20000011600 */
[----:B------:R-:W-:Y:S02]  /*f4b0*/  IMAD.IADD R25, R98, 0x1, -R5 ;  /* 0x0000000162197824 */ /* 0x000fe400078e0a05 */
[----:B------:R-:W-:Y:S01]  /*f4c0*/  IMAD.IADD R5, R122, 0x1, -R112 ;  /* 0x000000017a057824 */ /* 0x000fe200078e0a70 */
[----:B------:R-:W-:Y:S02]  /*f4d0*/  LOP3.LUT R0, R3, R0, RZ, 0x3c, !PT ;  /* 0x0000000003007212 */ /* 0x000fe400078e3cff */
[----:B------:R-:W-:-:S03]  /*f4e0*/  SHF.R.S32.HI R3, RZ, 0x1f, R98 ;  /* 0x0000001fff037819 */ /* 0x000fc60000011462 */
[----:B------:R-:W-:Y:S01]  /*f4f0*/  IMAD.U32 R0, R2, 0x20, R0 ;  /* 0x0000002002007824 */ /* 0x000fe200078e0000 */
[----:B------:R-:W-:Y:S01]  /*f500*/  LEA.HI R3, R3, R98, RZ, 0x3 ;  /* 0x0000006203037211 */ /* 0x000fe200078f18ff */
[----:B------:R-:W-:Y:S02]  /*f510*/  IMAD.SHL.U32 R2, R6, 0x8, RZ ;  /* 0x0000000806027824 */ /* 0x000fe400078e00ff */
[----:B------:R-:W-:Y:S01]  /*f520*/  IMAD.SHL.U32 R208, R0, 0x2, RZ ;  /* 0x0000000200d07824 */ /* 0x000fe200078e00ff */
[----:B------:R-:W1:Y:S01]  /*f530*/  SHFL.IDX PT, R6, R29, RZ, 0x1c1f ;  /* 0x001c1fff1d067589 */ /* 0x000e6200000e0000 */
[----:B------:R-:W-:-:S03]  /*f540*/  IMAD.SHL.U32 R3, R3, 0x20, RZ ;  /* 0x0000002003037824 */ /* 0x000fc600078e00ff */
[C---:B------:R-:W-:Y:S01]  /*f550*/  IADD3 R0, R208.reuse, 0x3c80, RZ ;  /* 0x00003c80d0007810 */ /* 0x040fe20007ffe0ff */
[----:B------:R2:W3:Y:S01]  /*f560*/  LDSM.16.M88.4 R48, [R208+0x3c80] ;  /* 0x003c8000d030783b */ /* 0x0004e20000000200 */
[----:B------:R-:W-:Y:S02]  /*f570*/  IADD3 R213, R208, 0x3ca0, RZ ;  /* 0x00003ca0d0d57810 */ /* 0x000fe40007ffe0ff */
[----:B------:R-:W-:Y:S01]  /*f580*/  @P0 IADD3 R213, R0, -0x20, RZ ;  /* 0xffffffe000d50810 */ /* 0x000fe20007ffe0ff */
[----:B------:R-:W-:Y:S01]  /*f590*/  IMAD.SHL.U32 R0, R106, 0x40, RZ ;  /* 0x000000406a007824 */ /* 0x000fe200078e00ff */
[----:B------:R-:W-:Y:S01]  /*f5a0*/  LOP3.LUT R24, R3, 0xffffff00, RZ, 0xc0, !PT ;  /* 0xffffff0003187812 */ /* 0x000fe200078ec0ff */
[----:B------:R2:W4:Y:S01]  /*f5b0*/  LDSM.16.M88.4 R44, [R208+0x4080] ;  /* 0x00408000d02c783b */ /* 0x0005220000000200 */
[----:B------:R-:W-:Y:S02]  /*f5c0*/  ISETP.LT.OR P0, PT, R5, 0x1, P3 ;  /* 0x000000010500780c */ /* 0x000fe40001f01670 */
[----:B------:R-:W-:Y:S01]  /*f5d0*/  LOP3.LUT R0, R0, 0xc0, RZ, 0xc0, !PT ;  /* 0x000000c000007812 */ /* 0x000fe200078ec0ff */
[----:B------:R2:W2:Y:S01]  /*f5e0*/  LDSM.16.M88.4 R40, [R208+0x4480] ;  /* 0x00448000d028783b */ /* 0x0004a20000000200 */
[----:B------:R-:W-:-:S02]  /*f5f0*/  IADD3 R221, R213, 0x400, RZ ;  /* 0x00000400d5dd7810 */ /* 0x000fc40007ffe0ff */
[----:B------:R-:W-:Y:S01]  /*f600*/  LOP3.LUT R3, R0, 0x8, R2, 0xf8, !PT ;  /* 0x0000000800037812 */ /* 0x000fe200078ef802 */
[----:B------:R2:W2:Y:S01]  /*f610*/  LDSM.16.M88.4 R60, [R213] ;  /* 0x00000000d53c783b */ /* 0x0004a20000000200 */
[----:B------:R-:W-:Y:S01]  /*f620*/  SHF.R.U32.HI R2, RZ, 0x3, R0 ;  /* 0x00000003ff027819 */ /* 0x000fe20000011600 */
[----:B------:R-:W-:Y:S01]  /*f630*/  IMAD R0, R124, 0x200, R24 ;  /* 0x000002007c007824 */ /* 0x000fe200078e0218 */
[----:B------:R-:W-:Y:S01]  /*f640*/  IADD3 R220, R213, 0x800, RZ ;  /* 0x00000800d5dc7810 */ /* 0x000fe20007ffe0ff */
[----:B------:R2:W2:Y:S01]  /*f650*/  LDSM.16.M88.4 R72, [R213+0x400] ;  /* 0x00040000d548783b */ /* 0x0004a20000000200 */
[----:B------:R-:W-:Y:S01]  /*f660*/  LOP3.LUT R2, R3, R2, RZ, 0x3c, !PT ;  /* 0x0000000203027212 */ /* 0x000fe200078e3cff */
[----:B------:R-:W-:Y:S02]  /*f670*/  IMAD R0, R25, 0x20, R0 ;  /* 0x0000002019007824 */ /* 0x000fe400078e0200 */
[----:B-1----:R-:W-:Y:S01]  /*f680*/  IMAD.WIDE R26, R227, 0x2, R6 ;  /* 0x00000002e31a7825 */ /* 0x002fe200078e0206 */
[----:B------:R1:W1:Y:S03]  /*f690*/  LDSM.16.M88.4 R80, [R213+0x800] ;  /* 0x00080000d550783b */ /* 0x0002660000000200 */
[----:B------:R-:W-:-:S04]  /*f6a0*/  IMAD.IADD R0, R2, 0x1, R0 ;  /* 0x0000000102007824 */ /* 0x000fc800078e0200 */
[----:B------:R-:W-:Y:S01]  /*f6b0*/  IMAD.SHL.U32 R211, R0, 0x2, RZ ;  /* 0x0000000200d37824 */ /* 0x000fe200078e00ff */
[----:B------:R-:W-:-:S03]  /*f6c0*/  SHF.R.S32.HI R0, RZ, 0x1f, R111 ;  /* 0x0000001fff007819 */ /* 0x000fc6000001146f */
[----:B------:R-:W-:Y:S01]  /*f6d0*/  IMAD R212, R4, 0x2, R211 ;  /* 0x0000000204d47824 */ /* 0x000fe200078e02d3 */
[----:B------:R1:W1:Y:S01]  /*f6e0*/  LDSM.16.M88.4 R16, [R211+0x6080] ;  /* 0x00608000d310783b */ /* 0x0002620000000200 */
[----:B------:R-:W-:-:S03]  /*f6f0*/  LEA.HI R0, R0, R111, RZ, 0x3 ;  /* 0x0000006f00007211 */ /* 0x000fc600078f18ff */
[----:B------:R1:W1:Y:S01]  /*f700*/  LDSM.16.M88.4 R12, [R211+0x7080] ;  /* 0x00708000d30c783b */ /* 0x0002620000000200 */
[----:B------:R-:W-:Y:S02]  /*f710*/  LOP3.LUT R30, R0, 0xfffffff8, RZ, 0xc0, !PT ;  /* 0xfffffff8001e7812 */ /* 0x000fe400078ec0ff */
[----:B------:R-:W-:Y:S01]  /*f720*/  SHF.R.S32.HI R0, RZ, 0x1f, R110 ;  /* 0x0000001fff007819 */ /* 0x000fe2000001146e */
[----:B------:R1:W1:Y:S03]  /*f730*/  LDSM.16.M88.4 R20, [R212+0x6080] ;  /* 0x00608000d414783b */ /* 0x0002660000000200 */
[----:B------:R-:W-:Y:S01]  /*f740*/  LEA.HI R0, R0, R110, RZ, 0x3 ;  /* 0x0000006e00007211 */ /* 0x000fe200078f18ff */
[----:B------:R1:W1:Y:S03]  /*f750*/  LDSM.16.M88.4 R8, [R212+0x7080] ;  /* 0x00708000d408783b */ /* 0x0002660000000200 */
[----:B------:R-:W-:Y:S01]  /*f760*/  LOP3.LUT R3, R0, 0xfffffff8, RZ, 0xc0, !PT ;  /* 0xfffffff800037812 */ /* 0x000fe200078ec0ff */
[----:B------:R-:W-:Y:S01]  /*f770*/  @!PT LDS RZ, [RZ] ;  /* 0x00000000fffff984 */ /* 0x000fe20000000800 */
[----:B------:R-:W-:Y:S01]  /*f780*/  @!PT LDS RZ, [RZ] ;  /* 0x00000000fffff984 */ /* 0x000fe20000000800 */
[----:B------:R-:W-:Y:S01]  /*f790*/  @!PT LDS RZ, [RZ] ;  /* 0x00000000fffff984 */ /* 0x000fe20000000800 */
[----:B------:R5:W-:Y:S01]  /*f7a0*/  LDGSTS.E.BYPASS.LTC128B.128 [R222+0x1880], [R26.64], !P0 ;  /* 0x018800001ade7fae */ /* 0x000be2000c101d4c */
[----:B------:R-:W-:Y:S01]  /*f7b0*/  ISETP.LT.OR P0, PT, R5, 0x1, P2 ;  /* 0x000000010500780c */ /* 0x000fe20001701670 */
[----:B------:R-:W-:-:S04]  /*f7c0*/  IMAD R0, R25, 0x20, R24 ;  /* 0x0000002019007824 */ /* 0x000fc800078e0218 */
[----:B------:R-:W-:Y:S01]  /*f7d0*/  IMAD.IADD R0, R2, 0x1, R0 ;  /* 0x0000000102007824 */ /* 0x000fe200078e0200 */
[----:B------:R-:W-:Y:S01]  /*f7e0*/  SHF.R.S32.HI R2, RZ, 0x1f, R3 ;  /* 0x0000001fff027819 */ /* 0x000fe20000011403 */
[----:B-----5:R-:W-:-:S04]  /*f7f0*/  IMAD.WIDE R26, R30, 0x2, R6 ;  /* 0x000000021e1a7825 */ /* 0x020fc800078e0206 */
[----:B------:R-:W-:Y:S02]  /*f800*/  IMAD.WIDE R6, R3, 0x2, R6 ;  /* 0x0000000203067825 */ /* 0x000fe400078e0206 */
[----:B------:R1:W-:Y:S01]  /*f810*/  LDGSTS.E.BYPASS.LTC128B.128 [R222+0x2480], [R26.64], !P0 ;  /* 0x024800001ade7fae */ /* 0x0003e2000c101d4c */
[----:B------:R-:W-:-:S13]  /*f820*/  ISETP.LT.OR P0, PT, R5, 0x1, P1 ;  /* 0x000000010500780c */ /* 0x000fda0000f01670 */
[----:B------:R5:W-:Y:S02]  /*f830*/  LDGSTS.E.BYPASS.LTC128B.128 [R222+0x3080], [R6.64], !P0 ;  /* 0x0308000006de7fae */ /* 0x000be4000c101d4c */
[----:B-----5:R-:W-:Y:S02]  /*f840*/  SHF.R.S32.HI R6, RZ, 0x1f, R30 ;  /* 0x0000001fff067819 */ /* 0x020fe4000001141e */
[----:B------:R-:W-:-:S03]  /*f850*/  SHF.R.S32.HI R7, RZ, 0x1f, R227 ;  /* 0x0000001fff077819 */ /* 0x000fc600000114e3 */
[----:B------:R1:W-:Y:S04]  /*f860*/  STL [R1+0x44], R6 ;  /* 0x0000440601007387 */ /* 0x0003e80000100800 */
[----:B------:R1:W-:Y:S01]  /*f870*/  STL [R1+0x40], R2 ;  /* 0x0000400201007387 */ /* 0x0003e20000100800 */
[----:B------:R-:W-:Y:S05]  /*f880*/  @P4 BRA `(.L_x_491) ;  /* 0x000001f000004947 */ /* 0x000fea0003800000 */
[----:B--234-:R-:W-:Y:S05]  /*f890*/  BRA.DIV ~URZ, `(.L_x_492) ;  /* 0x000132327f007947 */ /* 0x01cfea000b800000 */
[----:B-1----:R1:W2:Y:S04]  /*f8a0*/  SHFL.IDX PT, R6, R28, 0x1, 0x1c1f ;  /* 0x003c1f001c067f89 */ /* 0x0022a800000e0000 */
[----:B------:R1:W3:Y:S02]  /*f8b0*/  SHFL.IDX PT, R2, R29, 0x1, 0x1c1f ;  /* 0x003c1f001d027f89 */ /* 0x0002e400000e0000 */
.L_x_586:
[----:B------:R-:W4:Y:S04]  /*f8c0*/  LDL R31, [R1+0x44] ;  /* 0x00004400011f7983 */ /* 0x000f280000100800 */
[----:B-1----:R-:W5:Y:S01]  /*f8d0*/  LDL R29, [R1+0x40] ;  /* 0x00004000011d7983 */ /* 0x002f620000100800 */
[----:B------:R-:W-:-:S02]  /*f8e0*/  IADD3 R3, R227, 0x20, RZ ;  /* 0x00000020e3037810 */ /* 0x000fc40007ffe0ff */
[C---:B------:R-:W-:Y:S02]  /*f8f0*/  IADD3 R30, R227.reuse, 0x20, RZ ;  /* 0x00000020e31e7810 */ /* 0x040fe40007ffe0ff */
        /* <DEDUP_REMOVED lines=24> */
.L_x_491:
[----:B--234-:R-:W-:Y:S05]  /*fa80*/  BSYNC B0 ;  /* 0x0000000000007941 */ /* 0x01cfea0003800000 */
.L_x_490:
[----:B------:R-:W2:Y:S01]  /*fa90*/  LDL R249, [R1+0x1c] ;  /* 0x00001c0001f97983 */ /* 0x000ea20000100800 */
[C---:B------:R-:W-:Y:S02]  /*faa0*/  IADD3 R219, R213.reuse, 0xc00, RZ ;  /* 0x00000c00d5db7810 */ /* 0x040fe40007ffe0ff */
[C---:B------:R-:W-:Y:S01]  /*fab0*/  IADD3 R218, R213.reuse, 0x1000, RZ ;  /* 0x00001000d5da7810 */ /* 0x040fe20007ffe0ff */
[----:B------:R-:W0:Y:S01]  /*fac0*/  LDGDEPBAR ;  /* 0x00000000000079af */ /* 0x000e220000000000 */
[----:B------:R-:W-:Y:S01]  /*fad0*/  WARPSYNC 0xffffffff ;  /* 0xffffffff00007948 */ /* 0x000fe20003800000 */
[----:B-1----:R-:W-:Y:S01]  /*fae0*/  HMMA.16816.F32.BF16 R52, R12, R48, RZ ;  /* 0x000000300c34723c */ /* 0x002fe200000418ff */
        /* <DEDUP_REMOVED lines=15> */
[----:B------:R-:W-:Y:S07]  /*fbe0*/  LDSM.16.M88.4 R16, [R208+0x5080] ;  /* 0x00508000d010783b */ /* 0x000fee0000000200 */
[C---:B------:R-:W-:Y:S01]  /*fbf0*/  HMMA.16816.F32.BF16 R112, R8.reuse, R60, R52 ;  /* 0x0000003c0870723c */ /* 0x040fe20000041834 */
        /* <DEDUP_REMOVED lines=24> */
[C---:B------:R-:W-:Y:S08]  /*fd80*/  HMMA.16816.F32.BF16 R104, R8.reuse, R16, R104 ;  /* 0x000000100868723c */ /* 0x040ff00000041868 */
[----:B------:R-:W-:Y:S08]  /*fd90*/  HMMA.16816.F32.BF16 R92, R8, R34, R92 ;  /* 0x00000022085c723c */ /* 0x000ff0000004185c */
[C---:B---3--:R-:W-:Y:S08]  /*fda0*/  HMMA.16816.F32.BF16 R76, R12.reuse, R36, R64 ;  /* 0x000000240c4c723c */ /* 0x048ff00000041840 */
[C---:B------:R-:W-:Y:S01]  /*fdb0*/  HMMA.16816.F32.BF16 R72, R12.reuse, R38, R48 ;  /* 0x000000260c48723c */ /* 0x040fe20000041830 */
[----:B------:R-:W-:Y:S07]  /*fdc0*/  LDSM.16.M88.4 R48, [R208+0x5480] ;  /* 0x00548000d030783b */ /* 0x000fee0000000200 */
        /* <DEDUP_REMOVED lines=44> */
[C---:B------:R-:W-:Y:S08]  /*10090*/  HMMA.16816.F32.BF16 R68, R8.reuse, R32, R68 ;  /* 0x000000200844723c */ /* 0x040ff00000041844 */
[----:B------:R-:W-:Y:S08]  /*100a0*/  HMMA.16816.F32.BF16 R64, R8, R24, R60 ;  /* 0x000000180840723c */ /* 0x000ff0000004183c */
[C---:B------:R-:W-:Y:S08]  /*100b0*/  HMMA.16816.F32.BF16 R36, R12.reuse, R32, R28 ;  /* 0x000000200c24723c */ /* 0x040ff0000004181c */
[----:B------:R-:W-:Y:S08]  /*100c0*/  HMMA.16816.F32.BF16 R44, R12, R34, R44 ;  /* 0x000000220c2c723c */ /* 0x000ff0000004182c */
[----:B------:R-:W-:Y:S08]  /*100d0*/  HMMA.16816.F32.BF16 R60, R8, R26, R56 ;  /* 0x0000001a083c723c */ /* 0x000ff00000041838 */
        /* <DEDUP_REMOVED lines=32> */
[----:B------:R-:W3:Y:S01]  /*102e0*/  S2R R8, SR_TID.X ;  /* 0x0000000000087919 */ /* 0x000ee20000002100 */
[----:B------:R-:W-:-:S03]  /*102f0*/  IMAD R226, R2, c[0x0][0x2b8], R3 ;  /* 0x0000ae0002e27a24 */ /* 0x000fc600078e0203 */
[----:B------:R-:W4:Y:S02]  /*10300*/  S2R R128, SR_CTAID.Y ;  /* 0x0000000000807919 */ /* 0x000f240000002600 */
[----:B------:R-:W-:-:S05]  /*10310*/  SHF.R.S32.HI R2, RZ, 0x1f, R226 ;  /* 0x0000001fff027819 */ /* 0x000fca00000114e2 */
[----:B------:R-:W-:Y:S02]  /*10320*/  IMAD R5, R2, c[0x0][0x1e0], RZ ;  /* 0x0000780002057a24 */ /* 0x000fe400078e02ff */
[----:B------:R-:W-:-:S04]  /*10330*/  IMAD.WIDE.U32 R2, R226, c[0x0][0x1e0], RZ ;  /* 0x00007800e2027a25 */ /* 0x000fc800078e00ff */
[----:B------:R-:W-:Y:S01]  /*10340*/  IMAD R5, R226, c[0x0][0x1e4], R5 ;  /* 0x00007900e2057a24 */ /* 0x000fe200078e0205 */
[----:B-1----:R-:W-:-:S03]  /*10350*/  SHF.R.S32.HI R127, RZ, 0x1f, R127 ;  /* 0x0000001fff7f7819 */ /* 0x002fc6000001147f */
[----:B------:R-:W-:Y:S02]  /*10360*/  IMAD.IADD R3, R3, 0x1, R5 ;  /* 0x0000000103037824 */ /* 0x000fe400078e0205 */
[----:B------:R-:W-:Y:S01]  /*10370*/  IMAD R127, R127, c[0x0][0x1e8], RZ ;  /* 0x00007a007f7f7a24 */ /* 0x000fe200078e02ff */
[----:B---3--:R-:W-:Y:S01]  /*10380*/  SHF.R.S32.HI R11, RZ, 0x1f, R8 ;  /* 0x0000001fff0b7819 */ /* 0x008fe20000011408 */
[----:B----4-:R-:W-:-:S04]  /*10390*/  IMAD.WIDE.U32 R130, R128, c[0x0][0x1e8], RZ ;  /* 0x00007a0080827a25 */ /* 0x010fc800078e00ff */
[----:B------:R-:W-:Y:S01]  /*103a0*/  IMAD R127, R128, c[0x0][0x1ec], R127 ;  /* 0x00007b00807f7a24 */ /* 0x000fe200078e027f */
[----:B------:R-:W-:-:S03]  /*103b0*/  LEA.HI R11, R11, R8, RZ, 0x2 ;  /* 0x000000080b0b7211 */ /* 0x000fc600078f10ff */
[----:B------:R-:W-:Y:S01]  /*103c0*/  IMAD.IADD R127, R131, 0x1, R127 ;  /* 0x00000001837f7824 */ /* 0x000fe200078e027f */
[----:B------:R-:W-:-:S04]  /*103d0*/  SHF.R.S32.HI R11, RZ, 0x2, R11 ;  /* 0x00000002ff0b7819 */ /* 0x000fc8000001140b */
[----:B------:R-:W-:Y:S02]  /*103e0*/  IADD3 R11, -R11, 0x30, RZ ;  /* 0x000000300b0b7810 */ /* 0x000fe40007ffe1ff */
[C---:B------:R-:W-:Y:S02]  /*103f0*/  IADD3 R128, R227.reuse, 0x40, RZ ;  /* 0x00000040e3807810 */ /* 0x040fe40007ffe0ff */
[C---:B------:R-:W-:Y:S01]  /*10400*/  IADD3 R131, R227.reuse, 0x20, RZ ;  /* 0x00000020e3837810 */ /* 0x040fe20007ffe0ff */
[----:B------:R-:W-:Y:S01]  /*10410*/  BSSY B0, `(.L_x_494) ;  /* 0x0000025000007945 */ /* 0x000fe20003800000 */
[C---:B------:R-:W-:Y:S02]  /*10420*/  IADD3 R9, R227.reuse, 0x40, RZ ;  /* 0x00000040e3097810 */ /* 0x040fe40007ffe0ff */
[----:B------:R-:W-:Y:S02]  /*10430*/  IADD3 R8, R227, 0x20, RZ ;  /* 0x00000020e3087810 */ /* 0x000fe40007ffe0ff */
[----:B------:R-:W-:-:S02]  /*10440*/  ISETP.GE.AND P1, PT, R9, c[0x0][0x1d4], PT ;  /* 0x0000750009007a0c */ /* 0x000fc40003f26270 */
[----:B------:R-:W-:Y:S02]  /*10450*/  ISETP.GE.AND P2, PT, R8, c[0x0][0x1d4], PT ;  /* 0x0000750008007a0c */ /* 0x000fe40003f46270 */
        /* <DEDUP_REMOVED lines=32> */
.L_x_495:
[----:B------:R-:W-:Y:S05]  /*10660*/  BSYNC B0 ;  /* 0x0000000000007941 */ /* 0x000fea0003800000 */
.L_x_494:
        /* <DEDUP_REMOVED lines=15> */
.L_x_496:
[----:B------:R-:W-:Y:S05]  /*10760*/  BSYNC B0 ;  /* 0x0000000000007941 */ /* 0x000fea0003800000 */
.L_x_493:
[----:B------:R-:W5:Y:S01]  /*10770*/  LDL R58, [R1+0x18] ;  /* 0x00001800013a7983 */ /* 0x000f620000100800 */
[----:B---34-:R-:W-:Y:S01]  /*10780*/  FMUL.FTZ R2, R36, c[0x0][0x320] ;  /* 0x0000c80024027a20 */ /* 0x018fe20000410000 */
[----:B-12---:R-:W-:Y:S01]  /*10790*/  SHF.R.S32.HI R5, RZ, 0x1f, R124 ;  /* 0x0000001fff057819 */ /* 0x006fe2000001147c */
[----:B------:R-:W-:Y:S01]  /*107a0*/  FMUL.FTZ R3, R45, c[0x0][0x320] ;  /* 0x0000c8002d037a20 */ /* 0x000fe20000410000 */
[----:B------:R-:W2:Y:S01]  /*107b0*/  LDL R59, [R1+0x14] ;  /* 0x00001400013b7983 */ /* 0x000ea20000100800 */
[----:B------:R1:W3:Y:S03]  /*107c0*/  MUFU.TANH R23, R2 ;  /* 0x0000000200177308 */ /* 0x0002e60000002400 */
[----:B------:R-:W4:Y:S01]  /*107d0*/  S2R R6, SR_TID.X ;  /* 0x0000000000067919 */ /* 0x000f220000002100 */
[----:B------:R-:W-:-:S03]  /*107e0*/  MOV R251, c[0x0][0x2c4] ;  /* 0x0000b10000fb7a02 */ /* 0x000fc60000000f00 */
[----:B------:R-:W0:Y:S01]  /*107f0*/  LDGDEPBAR ;  /* 0x00000000000079af */ /* 0x000e220000000000 */
[----:B-1----:R-:W-:-:S04]  /*10800*/  FMUL.FTZ R2, R37, c[0x0][0x320] ;  /* 0x0000c80025027a20 */ /* 0x002fc80000410000 */
[----:B------:R1:W1:Y:S01]  /*10810*/  MUFU.TANH R21, R2 ;  /* 0x0000000200157308 */ /* 0x0002620000002400 */
[----:B------:R-:W-:Y:S01]  /*10820*/  LEA.HI R5, R5, R124, RZ, 0x2 ;  /* 0x0000007c05057211 */ /* 0x000fe200078f10ff */
[----:B-1----:R-:W-:-:S06]  /*10830*/  FMUL.FTZ R2, R44, c[0x0][0x320] ;  /* 0x0000c8002c027a20 */ /* 0x002fcc0000410000 */
[----:B------:R1:W1:Y:S02]  /*10840*/  MUFU.TANH R20, R2 ;  /* 0x0000000200147308 */ /* 0x0002640000002400 */
[----:B-1----:R-:W-:-:S05]  /*10850*/  LOP3.LUT R2, R126, 0xffffffe0, RZ, 0xc0, !PT ;  /* 0xffffffe07e027812 */ /* 0x002fca00078ec0ff */
[----:B----4-:R-:W-:Y:S01]  /*10860*/  IMAD.IADD R2, R6, 0x1, -R2 ;  /* 0x0000000106027824 */ /* 0x010fe200078e0a02 */
[----:B------:R1:W4:Y:S01]  /*10870*/  MUFU.TANH R17, R3 ;  /* 0x0000000300117308 */ /* 0x0003220000002400 */
[----:B------:R-:W-:-:S03]  /*10880*/  LOP3.LUT R6, R5, 0xffffffc, RZ, 0xc0, !PT ;  /* 0x0ffffffc05067812 */ /* 0x000fc600078ec0ff */
[----:B------:R-:W-:-:S04]  /*10890*/  SHF.R.S32.HI R7, RZ, 0x1f, R2 ;  /* 0x0000001fff077819 */ /* 0x000fc80000011402 */
[----:B------:R-:W-:Y:S01]  /*108a0*/  LEA.HI R5, R7, R2, RZ, 0x2 ;  /* 0x0000000207057211 */ /* 0x000fe200078f10ff */
[----:B------:R-:W-:Y:S02]  /*108b0*/  IMAD.IADD R9, R124, 0x1, -R6 ;  /* 0x000000017c097824 */ /* 0x000fe400078e0a06 */
[----:B-1----:R-:W-:Y:S01]  /*108c0*/  FMUL.FTZ R3, R32, c[0x0][0x320] ;  /* 0x0000c80020037a20 */ /* 0x002fe20000410000 */
[----:B------:R-:W-:-:S03]  /*108d0*/  LEA.HI.SX32 R6, R5, R196, 0x1e ;  /* 0x000000c405067211 */ /* 0x000fc600078ff2ff */
[----:B------:R1:W1:Y:S01]  /*108e0*/  MUFU.TANH R16, R3 ;  /* 0x0000000300107308 */ /* 0x0002620000002400 */
[----:B------:R-:W-:Y:S01]  /*108f0*/  FMUL.FTZ R7, R33, c[0x0][0x320] ;  /* 0x0000c80021077a20 */ /* 0x000fe20000410000 */
[----:B------:R-:W-:Y:S01]  /*10900*/  ISETP.NE.AND P0, PT, R251, 0x1, PT ;  /* 0x00000001fb00780c */ /* 0x000fe20003f05270 */
[----:B------:R-:W-:Y:S01]  /*10910*/  IMAD R9, R9, 0x10, R6 ;  /* 0x0000001009097824 */ /* 0x000fe200078e0206 */
[----:B-1----:R-:W-:-:S04]  /*10920*/  LEA.HI R3, R121, R121, RZ, 0x1 ;  /* 0x0000007979037211 */ /* 0x002fc800078f08ff */
[C---:B------:R-:W-:Y:S02]  /*10930*/  SHF.L.U32 R8, R3.reuse, 0x5, RZ ;  /* 0x0000000503087819 */ /* 0x040fe400000006ff */
[----:B------:R-:W-:Y:S02]  /*10940*/  LOP3.LUT R3, R3, 0x1ffffffe, RZ, 0xc0, !PT ;  /* 0x1ffffffe03037812 */ /* 0x000fe400078ec0ff */
[----:B------:R-:W-:Y:S01]  /*10950*/  LOP3.LUT R6, R8, 0xffffffc0, RZ, 0xc0, !PT ;  /* 0xffffffc008067812 */ /* 0x000fe200078ec0ff */
[----:B------:R1:W1:Y:S04]  /*10960*/  MUFU.TANH R14, R7 ;  /* 0x00000007000e7308 */ /* 0x0002680000002400 */
[----:B------:R-:W-:Y:S02]  /*10970*/  IMAD.IADD R6, R6, 0x1, R9 ;  /* 0x0000000106067824 */ /* 0x000fe400078e0209 */
[----:B-1----:R-:W-:-:S02]  /*10980*/  IMAD.IADD R7, R121, 0x1, -R3 ;  /* 0x0000000179077824 */ /* 0x002fc400078e0a03 */
[----:B------:R-:W-:Y:S02]  /*10990*/  FMUL.FTZ R3, R29, c[0x0][0x320] ;  /* 0x0000c8001d037a20 */ /* 0x000fe40000410000 */
[----:B------:R-:W-:Y:S02]  /*109a0*/  IMAD R10, R7, 0x8, R6 ;  /* 0x00000008070a7824 */ /* 0x000fe400078e0206 */
[----:B------:R1:W1:Y:S02]  /*109b0*/  MUFU.TANH R13, R3 ;  /* 0x00000003000d7308 */ /* 0x0002640000002400 */
[----:B------:R-:W-:Y:S01]  /*109c0*/  @P0 IMAD.HI.U32 R6, R10, c[0x0][0x2c8], RZ ;  /* 0x0000b2000a060a27 */ /* 0x000fe200078e00ff */
[----:B------:R3:W-:Y:S03]  /*109d0*/  STL [R1+0x20], R10 ;  /* 0x0000200a01007387 */ /* 0x0007e60000100800 */
[----:B-1----:R-:W-:-:S04]  /*109e0*/  FMUL.FTZ R3, R52, c[0x0][0x320] ;  /* 0x0000c80034037a20 */ /* 0x002fc80000410000 */
[----:B------:R1:W1:Y:S01]  /*109f0*/  MUFU.TANH R12, R3 ;  /* 0x00000003000c7308 */ /* 0x0002620000002400 */
[----:B---3--:R-:W-:Y:S01]  /*10a00*/  @P0 SHF.R.U32.HI R10, RZ, c[0x0][0x2cc], R6 ;  /* 0x0000b300ff0a0a19 */ /* 0x008fe20000011606 */
[----:B-1----:R-:W-:-:S06]  /*10a10*/  FMUL.FTZ R3, R53, c[0x0][0x320] ;  /* 0x0000c80035037a20 */ /* 0x002fcc0000410000 */
[----:B------:R1:W3:Y:S01]  /*10a20*/  MUFU.TANH R11, R3 ;  /* 0x00000003000b7308 */ /* 0x0002e20000002400 */
[----:B------:R-:W-:Y:S01]  /*10a30*/  IMAD.MOV.U32 R250, RZ, RZ, c[0x0][0x32c] ;  /* 0x0000cb00fffa7624 */ /* 0x000fe200078e00ff */
[----:B-1----:R-:W-:Y:S02]  /*10a40*/  LOP3.LUT R3, R5, 0x7ffffffc, RZ, 0xc0, !PT ;  /* 0x7ffffffc05037812 */ /* 0x002fe400078ec0ff */
[----:B------:R-:W1:Y:S02]  /*10a50*/  SHFL.IDX PT, R5, R10, RZ, 0x1c1f ;  /* 0x001c1fff0a057589 */ /* 0x000e6400000e0000 */
[----:B------:R-:W-:Y:S01]  /*10a60*/  IADD3 R3, R2, -R3, RZ ;  /* 0x8000000302037210 */ /* 0x000fe20007ffe0ff */
[----:B------:R-:W-:-:S04]  /*10a70*/  FMUL.FTZ R2, R28, c[0x0][0x320] ;  /* 0x0000c8001c027a20 */ /* 0x000fc80000410000 */
[----:B------:R-:W-:Y:S01]  /*10a80*/  IMAD.SHL.U32 R22, R3, 0x2, RZ ;  /* 0x0000000203167824 */ /* 0x000fe200078e00ff */
[----:B------:R1:W1:Y:S01]  /*10a90*/  MUFU.TANH R8, R2 ;  /* 0x0000000200087308 */ /* 0x0002620000002400 */
[----:B------:R-:W-:Y:S01]  /*10aa0*/  FMUL.FTZ R6, R48, c[0x0][0x320] ;  /* 0x0000c80030067a20 */ /* 0x000fe20000410000 */
[----:B------:R-:W-:Y:S01]  /*10ab0*/  ISETP.GE.AND P0, PT, R250, 0x1, PT ;  /* 0x00000001fa00780c */ /* 0x000fe20003f06270 */
[----:B------:R-:W-:Y:S01]  /*10ac0*/  ULDC UR4, c[0x0][0x324] ;  /* 0x0000c90000047ab9 */ /* 0x000fe20000000800 */
[----:B------:R-:W-:Y:S01]  /*10ad0*/  FMUL.FTZ R3, R49, c[0x0][0x320] ;  /* 0x0000c80031037a20 */ /* 0x000fe20000410000 */
[----:B------:R-:W-:-:S03]  /*10ae0*/  ULOP3.LUT UR4, URZ, UR4, URZ, 0x33, !UPT ;  /* 0x000000043f047292 */ /* 0x000fc6000f8e333f */
[----:B------:R-:W2:Y:S01]  /*10af0*/  MUFU.TANH R9, R6 ;  /* 0x0000000600097308 */ /* 0x000ea20000002400 */
[----:B-1----:R-:W-:-:S07]  /*10b00*/  IADD3 R2, -R22, 0x1, R122 ;  /* 0x0000000116027810 */ /* 0x002fce0007ffe17a */
[----:B------:R1:W1:Y:S01]  /*10b10*/  MUFU.TANH R7, R3 ;  /* 0x0000000300077308 */ /* 0x0002620000002400 */
[----:B------:R1:W-:Y:S01]  /*10b20*/  STL [R1], R22 ;  /* 0x0000001601007387 */ /* 0x0003e20000100800 */
[----:B-----5:R-:W-:-:S04]  /*10b30*/  IADD3 R2, R2, -R58, RZ ;  /* 0x8000003a02027210 */ /* 0x020fc80007ffe0ff */
[----:B------:R-:W-:Y:S02]  /*10b40*/  IADD3 R15, R2, c[0x0][0x328], RZ ;  /* 0x0000ca00020f7a10 */ /* 0x000fe40007ffe0ff */
[----:B--2---:R-:W-:Y:S02]  /*10b50*/  IADD3 R18, -R22, R59, R120 ;  /* 0x0000003b16127210 */ /* 0x004fe40007ffe178 */
[----:B------:R-:W-:Y:S02]  /*10b60*/  IADD3 R19, R2, UR4, RZ ;  /* 0x0000000402137c10 */ /* 0x000fe4000fffe0ff */
[-C--:B-1----:R-:W-:Y:S01]  /*10b70*/  IADD3 R3, R15, R5.reuse, RZ ;  /* 0x000000050f037210 */ /* 0x082fe20007ffe0ff */
[----:B------:R-:W-:Y:S01]  /*10b80*/  IMAD.IADD R22, R120, 0x1, -R22 ;  /* 0x0000000178167824 */ /* 0x000fe200078e0a16 */
        /* <DEDUP_REMOVED lines=14> */
.L_x_499:
[----:B------:R-:W-:-:S04]  /*10c70*/  MOV R6, 0x1 ;  /* 0x0000000100067802 */ /* 0x000fc80000000f00 */
[----:B------:R-:W-:-:S13]  /*10c80*/  ISETP.NE.AND P0, PT, R6, c[0x0][0x32c], PT ;  /* 0x0000cb0006007a0c */ /* 0x000fda0003f05270 */
[----:B------:R-:W-:-:S05]  /*10c90*/  @P0 IMAD.HI.U32 R6, R5, c[0x0][0x330], RZ ;  /* 0x0000cc0005060a27 */ /* 0x000fca00078e00ff */
[----:B------:R-:W-:Y:S02]  /*10ca0*/  @P0 SHF.R.U32.HI R5, RZ, c[0x0][0x334], R6 ;  /* 0x0000cd00ff050a19 */ /* 0x000fe40000011606 */
.L_x_500:
[----:B------:R-:W-:Y:S05]  /*10cb0*/  BSYNC B0 ;  /* 0x0000000000007941 */ /* 0x000fea0003800000 */
.L_x_498:
[----:B------:R-:W-:-:S05]  /*10cc0*/  IMAD R5, R5, c[0x0][0x32c], R22 ;  /* 0x0000cb0005057a24 */ /* 0x000fca00078e0216 */
[----:B------:R-:W-:Y:S02]  /*10cd0*/  IADD3 R6, R5, c[0x0][0x32c], RZ ;  /* 0x0000cb0005067a10 */ /* 0x000fe40007ffe0ff */
[----:B------:R-:W-:Y:S02]  /*10ce0*/  IMNMX R2, R2, R5, !PT ;  /* 0x0000000502027217 */ /* 0x000fe40007800200 */
[----:B------:R-:W-:Y:S02]  /*10cf0*/  IMNMX R3, R3, R6, PT ;  /* 0x0000000603037217 */ /* 0x000fe40003800200 */
.L_x_497:
        /* <DEDUP_REMOVED lines=95> */
.L_x_503:
[----:B------:R-:W-:-:S04]  /*112f0*/  MOV R6, 0x1 ;  /* 0x0000000100067802 */ /* 0x000fc80000000f00 */
[----:B------:R-:W-:-:S13]  /*11300*/  ISETP.NE.AND P0, PT, R6, c[0x0][0x32c], PT ;  /* 0x0000cb0006007a0c */ /* 0x000fda0003f05270 */
[----:B------:R-:W-:-:S05]  /*11310*/  @P0 IMAD.HI.U32 R6, R5, c[0x0][0x330], RZ ;  /* 0x0000cc0005060a27 */ /* 0x000fca00078e00ff */
[----:B------:R-:W-:Y:S02]  /*11320*/  @P0 SHF.R.U32.HI R5, RZ, c[0x0][0x334], R6 ;  /* 0x0000cd00ff050a19 */ /* 0x000fe40000011606 */
.L_x_504:
[----:B------:R-:W-:Y:S05]  /*11330*/  BSYNC B0 ;  /* 0x0000000000007941 */ /* 0x000fea0003800000 */
.L_x_502:
[----:B------:R-:W-:-:S05]  /*11340*/  IMAD R5, R5, c[0x0][0x32c], R22 ;  /* 0x0000cb0005057a24 */ /* 0x000fca00078e0216 */
[----:B------:R-:W-:Y:S02]  /*11350*/  IADD3 R6, R5, c[0x0][0x32c], RZ ;  /* 0x0000cb0005067a10 */ /* 0x000fe40007ffe0ff */
[----:B------:R-:W-:Y:S02]  /*11360*/  IMNMX R2, R2, R5, !PT ;  /* 0x0000000502027217 */ /* 0x000fe40007800200 */
[----:B------:R-:W-:Y:S02]  /*11370*/  IMNMX R3, R3, R6, PT ;  /* 0x0000000603037217 */ /* 0x000fe40003800200 */
.L_x_501:
        /* <DEDUP_REMOVED lines=83> */
.L_x_507:
[----:B------:R-:W-:-:S04]  /*118b0*/  MOV R6, 0x1 ;  /* 0x0000000100067802 */ /* 0x000fc80000000f00 */
[----:B------:R-:W-:-:S13]  /*118c0*/  ISETP.NE.AND P0, PT, R6, c[0x0][0x32c], PT ;  /* 0x0000cb0006007a0c */ /* 0x000fda0003f05270 */
[----:B------:R-:W-:-:S05]  /*118d0*/  @P0 IMAD.HI.U32 R6, R5, c[0x0][0x330], RZ ;  /* 0x0000cc0005060a27 */ /* 0x000fca00078e00ff */
[----:B------:R-:W-:Y:S02]  /*118e0*/  @P0 SHF.R.U32.HI R5, RZ, c[0x0][0x334], R6 ;  /* 0x0000cd00ff050a19 */ /* 0x000fe40000011606 */
.L_x_508:
[----:B------:R-:W-:Y:S05]  /*118f0*/  BSYNC B0 ;  /* 0x0000000000007941 */ /* 0x000fea0003800000 */
.L_x_506:
[----:B------:R-:W-:-:S05]  /*11900*/  IMAD R5, R5, c[0x0][0x32c], R22 ;  /* 0x0000cb0005057a24 */ /* 0x000fca00078e0216 */
[----:B------:R-:W-:Y:S02]  /*11910*/  IADD3 R6, R5, c[0x0][0x32c], RZ ;  /* 0x0000cb0005067a10 */ /* 0x000fe40007ffe0ff */
[----:B------:R-:W-:Y:S02]  /*11920*/  IMNMX R2, R2, R5, !PT ;  /* 0x0000000502027217 */ /* 0x000fe40007800200 */
[----:B------:R-:W-:Y:S02]  /*11930*/  IMNMX R3, R3, R6, PT ;  /* 0x0000000603037217 */ /* 0x000fe40003800200 */
.L_x_505:
        /* <DEDUP_REMOVED lines=83> */
.L_x_511:
[----:B------:R-:W-:-:S04]  /*11e70*/  MOV R6, 0x1 ;  /* 0x0000000100067802 */ /* 0x000fc80000000f00 */
[----:B------:R-:W-:-:S13]  /*11e80*/  ISETP.NE.AND P0, PT, R6, c[0x0][0x32c], PT ;  /* 0x0000cb0006007a0c */ /* 0x000fda0003f05270 */
[----:B------:R-:W-:-:S05]  /*11e90*/  @P0 IMAD.HI.U32 R6, R5, c[0x0][0x330], RZ ;  /* 0x0000cc0005060a27 */ /* 0x000fca00078e00ff */
[----:B------:R-:W-:Y:S02]  /*11ea0*/  @P0 SHF.R.U32.HI R5, RZ, c[0x0][0x334], R6 ;  /* 0x0000cd00ff050a19 */ /* 0x000fe40000011606 */
.L_x_512:
[----:B------:R-:W-:Y:S05]  /*11eb0*/  BSYNC B0 ;  /* 0x0000000000007941 */ /* 0x000fea0003800000 */
.L_x_510:
[----:B------:R-:W-:-:S05]  /*11ec0*/  IMAD R5, R5, c[0x0][0x32c], R22 ;  /* 0x0000cb0005057a24 */ /* 0x000fca00078e0216 */
[----:B------:R-:W-:Y:S02]  /*11ed0*/  IADD3 R6, R5, c[0x0][0x32c], RZ ;  /* 0x0000cb0005067a10 */ /* 0x000fe40007ffe0ff */
[----:B------:R-:W-:Y:S02]  /*11ee0*/  IMNMX R2, R2, R5, !PT ;  /* 0x0000000502027217 */ /* 0x000fe40007800200 */
[----:B------:R-:W-:Y:S02]  /*11ef0*/  IMNMX R3, R3, R6, PT ;  /* 0x0000000603037217 */ /* 0x000fe40003800200 */
.L_x_509:
        /* <DEDUP_REMOVED lines=35> */
[----:B------:R-:W-:-:S04]  /*12130*/  ISETP.LT.OR P0, PT, R3, 0x11, P0 ;  /* 0x000000110300780c */ /* 0x000fc80000701670 */
[----:B------:R-:W-:Y:S02]  /*12140*/  FSEL R87, R12, -INF , !P0 ;  /* 0xff8000000c577808 */ /* 0x000fe40004000000 */
[----:B------:R-:W-:Y:S02]  /*12150*/  ISETP.GT.AND P0, PT, R2, 0x11, !P6 ;  /* 0x000000110200780c */ /* 0x000fe40007704270 */
        /* <DEDUP_REMOVED lines=23> */
[----:B------:R-:W-:Y:S01]  /*122d0*/  ISETP.GT.AND P0, PT, R2, 0x29, !P6 ;  /* 0x000000290200780c */ /* 0x000fe20007704270 */
[----:B------:R-:W-:Y:S01]  /*122e0*/  LDSM.16.MT88.4 R16, [R209+0x1880] ;  /* 0x00188000d110783b */ /* 0x000fe20000004200 */
[----:B------:R-:W-:Y:S02]  /*122f0*/  ISETP.NE.AND P6, PT, R251, 0x1, PT ;  /* 0x00000001fb00780c */ /* 0x000fe40003fc5270 */
[----:B------:R-:W-:Y:S01]  /*12300*/  ISETP.LT.OR P0, PT, R3, 0x2a, P0 ;  /* 0x0000002a0300780c */ /* 0x000fe20000701670 */
[----:B------:R-:W1:Y:S03]  /*12310*/  SHFL.BFLY PT, R2, R106, 0x2, 0x1f ;  /* 0x0c401f006a027f89 */ /* 0x000e6600000e0000 */
[----:B------:R-:W-:-:S02]  /*12320*/  FSEL R188, R20, -INF , !P0 ;  /* 0xff80000014bc7808 */ /* 0x000fc40004000000 */
[----:B------:R-:W-:Y:S01]  /*12330*/  LDSM.16.MT88.4 R20, [R210+0x1880] ;  /* 0x00188000d214783b */ /* 0x000fe20000004200 */
        /* <DEDUP_REMOVED lines=42> */
[----:B--2---:R-:W-:-:S03]  /*125e0*/  FFMA.FTZ R0, R33, c[0x0][0x2d0], -R2 ;  /* 0x0000b40021007a23 */ /* 0x004fc60000010802 */
[----:B------:R-:W-:Y:S01]  /*125f0*/  LDSM.16.MT88.4 R32, [R209+0x3080] ;  /* 0x00308000d120783b */ /* 0x000fe20000004200 */
        /* <DEDUP_REMOVED lines=50> */
[----:B-1----:R-:W-:-:S07]  /*12920*/  FFMA.FTZ R5, R41, c[0x0][0x2d0], -R3 ;  /* 0x0000b40029057a23 */ /* 0x002fce0000010803 */
        /* <DEDUP_REMOVED lines=61> */
[----:B--2---:R-:W-:Y:S01]  /*12d00*/  FFMA.FTZ R3, R113, c[0x0][0x2d0], -R2 ;  /* 0x0000b40071037a23 */ /* 0x004fe20000010802 */
[----:B---3--:R-:W-:-:S04]  /*12d10*/  F2FP.BF16.PACK_AB R98, R199, R203 ;  /* 0x000000cbc762723e */ /* 0x008fc800000010ff */
[----:B------:R-:W-:Y:S02]  /*12d20*/  F2FP.BF16.PACK_AB R4, R225, R230 ;  /* 0x000000e6e104723e */ /* 0x000fe400000010ff */
[----:B------:R2:W-:Y:S01]  /*12d30*/  MUFU.EX2 R107, R3 ;  /* 0x00000003006b7308 */ /* 0x0005e20000000800 */
[----:B------:R-:W-:Y:S02]  /*12d40*/  F2FP.BF16.PACK_AB R6, R229, R228 ;  /* 0x000000e4e506723e */ /* 0x000fe400000010ff */
[----:B------:R-:W-:Y:S02]  /*12d50*/  F2FP.BF16.PACK_AB R5, R207, R102 ;  /* 0x00000066cf05723e */ /* 0x000fe400000010ff */
[----:B------:R-:W-:Y:S01]  /*12d60*/  F2FP.BF16.PACK_AB R7, R206, R223 ;  /* 0x000000dfce07723e */ /* 0x000fe200000010ff */
[----:B-1----:R-:W-:-:S04]  /*12d70*/  FFMA.FTZ R0, R97, c[0x0][0x2d0], -R13 ;  /* 0x0000b40061007a23 */ /* 0x002fc8000001080d */
[----:B------:R1:W3:Y:S02]  /*12d80*/  MUFU.EX2 R201, R0 ;  /* 0x0000000000c97308 */ /* 0x0002e40000000800 */
[----:B------:R-:W-:Y:S01]  /*12d90*/  HMMA.16816.F32.BF16 R40, R4, R28, RZ ;  /* 0x0000001c0428723c */ /* 0x000fe200000418ff */
[----:B--2---:R-:W-:-:S07]  /*12da0*/  @P6 IMAD.HI.U32 R3, R196, c[0x0][0x2c8], RZ ;  /* 0x0000b200c4036a27 */ /* 0x004fce00078e00ff */
[----:B------:R-:W-:Y:S01]  /*12db0*/  HMMA.16816.F32.BF16 R172, R4, R30, RZ ;  /* 0x0000001e04ac723c */ /* 0x000fe200000418ff */
[----:B------:R-:W-:Y:S02]  /*12dc0*/  @P6 SHF.R.U32.HI R196, RZ, c[0x0][0x2cc], R3 ;  /* 0x0000b300ffc46a19 */ /* 0x000fe40000011603 */
[----:B------:R-:W-:-:S03]  /*12dd0*/  ISETP.GE.AND P6, PT, R250, 0x1, PT ;  /* 0x00000001fa00780c */ /* 0x000fc60003fc6270 */
[----:B------:R-:W-:Y:S02]  /*12de0*/  IMAD.IADD R3, R248, 0x1, R196 ;  /* 0x00000001f8037824 */ /* 0x000fe400078e02c4 */
[--C-:B-1----:R-:W-:Y:S01]  /*12df0*/  FFMA.FTZ R0, R101, c[0x0][0x2d0], -R13.reuse ;  /* 0x0000b40065007a23 */ /* 0x102fe2000001080d */
[C---:B------:R-:W-:Y:S03]  /*12e00*/  HMMA.16816.F32.BF16 R8, R4.reuse, R16, RZ ;  /* 0x000000100408723c */ /* 0x040fe600000418ff */
[----:B------:R1:W-:Y:S05]  /*12e10*/  MUFU.EX2 R200, R0 ;  /* 0x0000000000c87308 */ /* 0x0003ea0000000800 */
[C---:B------:R-:W-:Y:S01]  /*12e20*/  HMMA.16816.F32.BF16 R180, R4.reuse, R18, RZ ;  /* 0x0000001204b4723c */ /* 0x040fe200000418ff */
[----:B------:R-:W-:Y:S07]  /*12e30*/  LDSM.16.MT88.4 R16, [R210+0x3880] ;  /* 0x00388000d210783b */ /* 0x000fee0000004200 */
        /* <DEDUP_REMOVED lines=11> */
[----:B------:R1:W4:Y:S03]  /*12ef0*/  MUFU.EX2 R28, R0 ;  /* 0x00000000001c7308 */ /* 0x0003260000000800 */
[----:B------:R-:W-:Y:S01]  /*12f00*/  HMMA.16816.F32.BF16 R32, R4, R34, RZ ;  /* 0x000000220420723c */ /* 0x000fe200000418ff */
[----:B-1----:R-:W-:-:S04]  /*12f10*/  FFMA.FTZ R0, R93, c[0x0][0x2d0], -R12 ;  /* 0x0000b4005d007a23 */ /* 0x002fc8000001080c */
        /* <DEDUP_REMOVED lines=11> */
[C---:B------:R-:W-:Y:S01]  /*12fd0*/  HMMA.16816.F32.BF16 R36, R4.reuse, R164, R20 ;  /* 0x000000a40424723c */ /* 0x040fe20000041814 */
[--C-:B-1----:R-:W-:Y:S01]  /*12fe0*/  FFMA.FTZ R0, R120, c[0x0][0x2d0], -R2.reuse ;  /* 0x0000b40078007a23 */ /* 0x102fe20000010802 */
[----:B--2---:R-:W-:Y:S01]  /*12ff0*/  F2FP.BF16.PACK_AB R97, R197, R107 ;  /* 0x0000006bc561723e */ /* 0x004fe200000010ff */
[----:B------:R-:W1:Y:S01]  /*13000*/  LDSM.16.MT88.4 R120, [R209+0x2080] ;  /* 0x00208000d178783b */ /* 0x000e620000004200 */
[----:B------:R-:W-:Y:S01]  /*13010*/  FFMA.FTZ R2, R115, c[0x0][0x2d0], -R2 ;  /* 0x0000b40073027a23 */ /* 0x000fe20000010802 */
[----:B------:R2:W-:Y:S03]  /*13020*/  MUFU.EX2 R101, R0 ;  /* 0x0000000000657308 */ /* 0x0005e60000000800 */
[C---:B------:R-:W-:Y:S05]  /*13030*/  HMMA.16816.F32.BF16 R132, R4.reuse, R108, R132 ;  /* 0x0000006c0484723c */ /* 0x040fea0000041884 */
[----:B------:R-:W3:Y:S03]  /*13040*/  MUFU.EX2 R103, R2 ;  /* 0x0000000200677308 */ /* 0x000ee60000000800 */
        /* <DEDUP_REMOVED lines=49> */
[----:B------:R-:W-:Y:S01]  /*13360*/  FADD.FTZ R4, R223, R4 ;  /* 0x00000004df047221 */ /* 0x000fe20000010000 */
[----:B------:R-:W-:Y:S01]  /*13370*/  IADD3 R223, R247, -0x2, RZ ;  /* 0xfffffffef7df7810 */ /* 0x000fe20007ffe0ff */
[----:B------:R-:W-:-:S02]  /*13380*/  FADD.FTZ R5, R243, R5 ;  /* 0x00000005f3057221 */ /* 0x000fc40000010000 */
[----:B------:R-:W-:Y:S02]  /*13390*/  FADD.FTZ R7, R235, R7 ;  /* 0x00000007eb077221 */ /* 0x000fe40000010000 */
        /* <DEDUP_REMOVED lines=62> */
.L_x_514:
[----:B------:R-:W-:-:S04]  /*13780*/  MOV R3, 0x1 ;  /* 0x0000000100037802 */ /* 0x000fc80000000f00 */
[----:B------:R-:W-:-:S13]  /*13790*/  ISETP.NE.AND P0, PT, R3, c[0x0][0x32c], PT ;  /* 0x0000cb0003007a0c */ /* 0x000fda0003f05270 */
[----:B------:R-:W-:-:S05]  /*137a0*/  @P0 IMAD.HI.U32 R3, R0, c[0x0][0x330], RZ ;  /* 0x0000cc0000030a27 */ /* 0x000fca00078e00ff */
[----:B------:R-:W-:Y:S02]  /*137b0*/  @P0 SHF.R.U32.HI R0, RZ, c[0x0][0x334], R3 ;  /* 0x0000cd00ff000a19 */ /* 0x000fe40000011603 */
.L_x_515:
[----:B------:R-:W-:-:S05]  /*137c0*/  MOV R3, c[0x0][0x32c] ;  /* 0x0000cb0000037a02 */ /* 0x000fca0000000f00 */
[----:B------:R-:W-:-:S05]  /*137d0*/  IMAD R0, R0, R3, c[0x0][0x32c] ;  /* 0x0000cb0000007624 */ /* 0x000fca00078e0203 */
[----:B------:R-:W-:-:S05]  /*137e0*/  IMNMX R2, R2, R0, PT ;  /* 0x0000000002027217 */ /* 0x000fca0003800200 */
.L_x_513:
        /* <DEDUP_REMOVED lines=31> */
.L_x_537:
        /* <DEDUP_REMOVED lines=22> */
[C---:B------:R-:W-:Y:S01]  /*13b40*/  IADD3 R13, R227.reuse, 0x20, RZ ;  /* 0x00000020e30d7810 */ /* 0x040fe20007ffe0ff */
        /* <DEDUP_REMOVED lines=38> */
.L_x_587:
        /* <DEDUP_REMOVED lines=18> */
.L_x_518:
[----:B------:R-:W-:Y:S05]  /*13ed0*/  BSYNC B0 ;  /* 0x0000000000007941 */ /* 0x000fea0003800000 */
.L_x_517:
        /* <DEDUP_REMOVED lines=203> */
[----:B------:R-:W1:Y:S04]  /*14b90*/  S2R R7, SR_TID.X ;  /* 0x0000000000077919 */ /* 0x000e680000002100 */
[----:B------:R-:W2:Y:S01]  /*14ba0*/  S2R R229, SR_CTAID.Y ;  /* 0x0000000000e57919 */ /* 0x000ea20000002600 */
[----:B-1----:R-:W-:Y:S04]  /*14bb0*/  SHF.R.S32.HI R6, RZ, 0x1f, R7 ;  /* 0x0000001fff067819 */ /* 0x002fe80000011407 */
[----:B------:R-:W-:Y:S04]  /*14bc0*/  LEA.HI R6, R6, R7, RZ, 0x2 ;  /* 0x0000000706067211 */ /* 0x000fe800078f10ff */
[----:B------:R-:W-:Y:S01]  /*14bd0*/  SHF.R.S32.HI R6, RZ, 0x2, R6 ;  /* 0x00000002ff067819 */ /* 0x000fe20000011406 */
[----:B--2---:R-:W-:Y:S01]  /*14be0*/  IMAD R2, R204, 0x30, R2 ;  /* 0x00000030cc027824 */ /* 0x004fe200078e0202 */
[----:B---3--:R-:W-:Y:S04]  /*14bf0*/  ISETP.GT.AND P1, PT, R0, 0x2f, PT ;  /* 0x0000002f0000780c */ /* 0x008fe80003f24270 */
[----:B------:R-:W-:Y:S05]  /*14c00*/  IADD3 R2, R2, -0x30, R0 ;  /* 0xffffffd002027810 */ /* 0x000fea0007ffe000 */
[----:B------:R-:W-:Y:S04]  /*14c10*/  @P2 IMAD.HI.U32 R3, R2, c[0x0][0x2bc], RZ ;  /* 0x0000af0002032a27 */ /* 0x000fe800078e00ff */
[----:B------:R-:W-:Y:S01]  /*14c20*/  IMAD.MOV.U32 R0, RZ, RZ, R2 ;  /* 0x000000ffff007224 */ /* 0x000fe200078e0002 */
[----:B------:R-:W-:Y:S04]  /*14c30*/  @P2 SHF.R.U32.HI R0, RZ, c[0x0][0x2c0], R3 ;  /* 0x0000b000ff002a19 */ /* 0x000fe80000011603 */
[C---:B----4-:R-:W-:Y:S01]  /*14c40*/  @!P1 IADD3 R3, P0, R0.reuse, R230, RZ ;  /* 0x000000e600039210 */ /* 0x050fe20007f1e0ff */
[----:B------:R-:W-:Y:S03]  /*14c50*/  IMAD.WIDE.U32 R230, R229, c[0x0][0x1e8], RZ ;  /* 0x00007a00e5e67a25 */ /* 0x000fe600078e00ff */
        /* <DEDUP_REMOVED lines=8> */
[----:B------:R2:W3:Y:S03]  /*14ce0*/  @!P1 LDG.E R224, [R4.64] ;  /* 0x0000000c04e09981 */ /* 0x0004e6000c1e1900 */
[----:B------:R-:W-:Y:S04]  /*14cf0*/  IMAD R0, R0, c[0x0][0x1e0], RZ ;  /* 0x0000780000007a24 */ /* 0x000fe800078e02ff */
[----:B------:R-:W-:Y:S04]  /*14d00*/  IMAD R0, R226, c[0x0][0x1e4], R0 ;  /* 0x00007900e2007a24 */ /* 0x000fe800078e0200 */
[----:B------:R-:W-:Y:S01]  /*14d10*/  IMAD.IADD R3, R3, 0x1, R0 ;  /* 0x0000000103037824 */ /* 0x000fe200078e0200 */
[----:B-1----:R-:W-:Y:S05]  /*14d20*/  SHF.R.S32.HI R223, RZ, 0x1f, R223 ;  /* 0x0000001fffdf7819 */ /* 0x002fea00000114df */
[----:B------:R-:W-:Y:S04]  /*14d30*/  IMAD R223, R223, c[0x0][0x1e8], RZ ;  /* 0x00007a00dfdf7a24 */ /* 0x000fe800078e02ff */
[----:B------:R-:W-:Y:S01]  /*14d40*/  IMAD R223, R229, c[0x0][0x1ec], R223 ;  /* 0x00007b00e5df7a24 */ /* 0x000fe200078e02df */
[----:B------:R-:W-:Y:S02]  /*14d50*/  IADD3 R229, R227, 0x20, RZ ;  /* 0x00000020e3e57810 */ /* 0x000fe40007ffe0ff */
[----:B--2---:R-:W-:Y:S01]  /*14d60*/  IADD3 R5, -R6, 0x30, RZ ;  /* 0x0000003006057810 */ /* 0x004fe20007ffe1ff */
[----:B------:R-:W-:Y:S01]  /*14d70*/  IMAD.IADD R223, R231, 0x1, R223 ;  /* 0x00000001e7df7824 */ /* 0x000fe200078e02df */
[----:B------:R-:W-:Y:S02]  /*14d80*/  ISETP.GE.AND P4, PT, R229, c[0x0][0x1d4], PT ;  /* 0x00007500e5007a0c */ /* 0x000fe40003f86270 */
[----:B------:R-:W-:Y:S02]  /*14d90*/  ISETP.GE.AND P1, PT, R5, 0x1, PT ;  /* 0x000000010500780c */ /* 0x000fe40003f26270 */
[----:B---3--:R-:W-:Y:S01]  /*14da0*/  SHF.R.S32.HI R4, RZ, 0x1f, R224 ;  /* 0x0000001fff047819 */ /* 0x008fe200000114e0 */
[----:B------:R-:W-:Y:S04]  /*14db0*/  IMAD.WIDE.U32 R2, R224, c[0x0][0x1f0], R2 ;  /* 0x00007c00e0027a25 */ /* 0x000fe800078e0002 */
[----:B------:R-:W-:Y:S01]  /*14dc0*/  IMAD R4, R4, c[0x0][0x1f0], RZ ;  /* 0x00007c0004047a24 */ /* 0x000fe200078e02ff */
[----:B------:R-:W-:Y:S03]  /*14dd0*/  IADD3 R0, P0, R230, R2, RZ ;  /* 0x00000002e6007210 */ /* 0x000fe60007f1e0ff */
[----:B------:R-:W-:Y:S05]  /*14de0*/  IMAD R4, R224, c[0x0][0x1f4], R4 ;  /* 0x00007d00e0047a24 */ /* 0x000fea00078e0204 */
[----:B------:R-:W-:Y:S01]  /*14df0*/  IADD3.X R3, R223, R3, R4, P0, !PT ;  /* 0x00000003df037210 */ /* 0x000fe200007fe404 */
[----:B------:R-:W-:Y:S01]  /*14e00*/  IMAD.SHL.U32 R223, R227, 0x2, RZ ;  /* 0x00000002e3df7824 */ /* 0x000fe200078e00ff */
[C---:B------:R-:W-:Y:S04]  /*14e10*/  LEA R4, P0, R0.reuse, c[0x0][0x1c8], 0x1 ;  /* 0x0000720000047a11 */ /* 0x040fe800078008ff */
[----:B------:R-:W-:Y:S02]  /*14e20*/  LEA.HI.X R3, R0, c[0x0][0x1cc], R3, 0x1, P0 ;  /* 0x0000730000037a11 */ /* 0x000fe400000f0c03 */
[----:B------:R-:W1:Y:S04]  /*14e30*/  SHFL.IDX PT, R0, R4, RZ, 0x1c1f ;  /* 0x001c1fff04007589 */ /* 0x000e6800000e0000 */
[----:B------:R-:W2:Y:S01]  /*14e40*/  SHFL.IDX PT, R2, R3, RZ, 0x1c1f ;  /* 0x001c1fff03027589 */ /* 0x000ea200000e0000 */
[----:B-1----:R-:W-:Y:S05]  /*14e50*/  @P1 IADD3 R14, P0, R0, R223, RZ ;  /* 0x000000df000e1210 */ /* 0x002fea0007f1e0ff */
[----:B--2---:R-:W-:Y:S01]  /*14e60*/  @P1 IMAD.X R15, R2, 0x1, R205, P0 ;  /* 0x00000001020f1824 */ /* 0x004fe200000e06cd */
[----:B------:R-:W-:Y:S04]  /*14e70*/  @P1 IADD3 R12, P0, R0, R207, RZ ;  /* 0x000000cf000c1210 */ /* 0x000fe80007f1e0ff */
[----:B------:R-:W-:Y:S01]  /*14e80*/  @!PT LDS RZ, [RZ] ;  /* 0x00000000fffff984 */ /* 0x000fe20000000800 */
[----:B------:R1:W-:Y:S01]  /*14e90*/  @P1 LDGSTS.E.BYPASS.LTC128B.128 [R222+0x3c80], [R14.64], !P5 ;  /* 0x03c800000ede1fae */ /* 0x0003e2000e901d4c */
[--C-:B------:R-:W-:Y:S01]  /*14ea0*/  @P1 IMAD.X R13, R2, 0x1, R206.reuse, P0 ;  /* 0x00000001020d1824 */ /* 0x100fe200000e06ce */
[-C--:B------:R-:W-:Y:S02]  /*14eb0*/  @P1 IADD3 R10, P0, R0, R228.reuse, RZ ;  /* 0x000000e4000a1210 */ /* 0x080fe40007f1e0ff */
        /* <DEDUP_REMOVED lines=17> */
.L_x_520:
[----:B--234-:R-:W2:Y:S01]  /*14fd0*/  LDL R2, [R1+0x20] ;  /* 0x0000200001027983 */ /* 0x01cea20000100800 */
[----:B------:R-:W-:Y:S02]  /*14fe0*/  IMAD.MOV.U32 R0, RZ, RZ, c[0x0][0x2c4] ;  /* 0x0000b100ff007624 */ /* 0x000fe400078e00ff */
[----:B------:R-:W-:Y:S01]  /*14ff0*/  IMAD.MOV.U32 R51, RZ, RZ, c[0x0][0x32c] ;  /* 0x0000cb00ff337624 */ /* 0x000fe200078e00ff */
[----:B------:R-:W3:Y:S02]  /*15000*/  LDL R36, [R1] ;  /* 0x0000000001247983 */ /* 0x000ee40000100800 */
[----:B------:R-:W-:Y:S02]  /*15010*/  ISETP.NE.AND P0, PT, R0, 0x1, PT ;  /* 0x000000010000780c */ /* 0x000fe40003f05270 */
[----:B------:R-:W4:Y:S04]  /*15020*/  LDL R50, [R1+0x14] ;  /* 0x0000140001327983 */ /* 0x000f280000100800 */
[----:B------:R-:W4:Y:S04]  /*15030*/  LDL R37, [R1+0x18] ;  /* 0x0000180001257983 */ /* 0x000f280000100800 */
[----:B------:R-:W0:Y:S03]  /*15040*/  LDGDEPBAR ;  /* 0x00000000000079af */ /* 0x000e260000000000 */
[----:B--2---:R-:W-:Y:S04]  /*15050*/  @P0 IMAD.HI.U32 R0, R2, c[0x0][0x2c8], RZ ;  /* 0x0000b20002000a27 */ /* 0x004fe800078e00ff */
[----:B-1----:R-:W-:Y:S01]  /*15060*/  IMAD.MOV.U32 R5, RZ, RZ, R2 ;  /* 0x000000ffff057224 */ /* 0x002fe200078e0002 */
[----:B------:R-:W-:Y:S01]  /*15070*/  @P0 SHF.R.U32.HI R5, RZ, c[0x0][0x2cc], R0 ;  /* 0x0000b300ff050a19 */ /* 0x000fe20000011600 */
[----:B------:R-:W-:Y:S01]  /*15080*/  IMAD R0, R204, -0x30, RZ ;  /* 0xffffffd0cc007824 */ /* 0x000fe200078e02ff */
[----:B------:R-:W-:Y:S03]  /*15090*/  ISETP.GE.AND P0, PT, R51, 0x1, PT ;  /* 0x000000013300780c */ /* 0x000fe60003f06270 */
[----:B------:R-:W1:Y:S01]  /*150a0*/  SHFL.IDX PT, R4, R5, RZ, 0x1c1f ;  /* 0x001c1fff05047589 */ /* 0x000e6200000e0000 */
[----:B---3--:R-:W-:Y:S04]  /*150b0*/  IADD3 R7, -R36, 0x1, R0 ;  /* 0x0000000124077810 */ /* 0x008fe80007ffe100 */
[----:B----4-:R-:W-:Y:S04]  /*150c0*/  IADD3 R7, -R37, R7, R50 ;  /* 0x0000000725077210 */ /* 0x010fe80007ffe132 */
        /* <DEDUP_REMOVED lines=18> */
.L_x_523:
[----:B------:R-:W-:Y:S04]  /*151f0*/  MOV R8, c[0x0][0x32c] ;  /* 0x0000cb0000087a02 */ /* 0x000fe80000000f00 */
[----:B------:R-:W-:Y:S11]  /*15200*/  ISETP.NE.AND P0, PT, R8, 0x1, PT ;  /* 0x000000010800780c */ /* 0x000ff60003f05270 */
[----:B------:R-:W-:Y:S02]  /*15210*/  @!UPT UIADD3 URZ, URZ, URZ, URZ ;  /* 0x0000003f3f3ff290 */ /* 0x000fe4000fffe03f */
[----:B------:R-:W-:Y:S05]  /*15220*/  @P0 IMAD.HI.U32 R8, R4, c[0x0][0x330], RZ ;  /* 0x0000cc0004080a27 */ /* 0x000fea00078e00ff */
[----:B------:R-:W-:Y:S02]  /*15230*/  @P0 SHF.R.U32.HI R4, RZ, c[0x0][0x334], R8 ;  /* 0x0000cd00ff040a19 */ /* 0x000fe40000011608 */
.L_x_524:
[----:B------:R-:W-:Y:S05]  /*15240*/  BSYNC B0 ;  /* 0x0000000000007941 */ /* 0x000fea0003800000 */
.L_x_522:
[----:B------:R-:W-:Y:S04]  /*15250*/  IMAD.IADD R8, R0, 0x1, -R36 ;  /* 0x0000000100087824 */ /* 0x000fe800078e0a24 */
[----:B------:R-:W-:Y:S05]  /*15260*/  IMAD R4, R4, c[0x0][0x32c], R8 ;  /* 0x0000cb0004047a24 */ /* 0x000fea00078e0208 */
[----:B------:R-:W-:Y:S02]  /*15270*/  IADD3 R8, R4, c[0x0][0x32c], RZ ;  /* 0x0000cb0004087a10 */ /* 0x000fe40007ffe0ff */
[----:B------:R-:W-:Y:S02]  /*15280*/  IMNMX R2, R2, R4, !PT ;  /* 0x0000000402027217 */ /* 0x000fe40007800200 */
[----:B------:R-:W-:Y:S02]  /*15290*/  IMNMX R3, R3, R8, PT ;  /* 0x0000000803037217 */ /* 0x000fe40003800200 */
.L_x_521:
        /* <DEDUP_REMOVED lines=73> */
.L_x_527:
[----:B------:R-:W-:Y:S04]  /*15730*/  MOV R14, c[0x0][0x32c] ;  /* 0x0000cb00000e7a02 */ /* 0x000fe80000000f00 */
[----:B------:R-:W-:Y:S11]  /*15740*/  ISETP.NE.AND P0, PT, R14, 0x1, PT ;  /* 0x000000010e00780c */ /* 0x000ff60003f05270 */
[----:B------:R-:W-:Y:S02]  /*15750*/  @!UPT UIADD3 URZ, URZ, URZ, URZ ;  /* 0x0000003f3f3ff290 */ /* 0x000fe4000fffe03f */
[----:B------:R-:W-:Y:S05]  /*15760*/  @P0 IMAD.HI.U32 R14, R4, c[0x0][0x330], RZ ;  /* 0x0000cc00040e0a27 */ /* 0x000fea00078e00ff */
[----:B------:R-:W-:Y:S02]  /*15770*/  @P0 SHF.R.U32.HI R4, RZ, c[0x0][0x334], R14 ;  /* 0x0000cd00ff040a19 */ /* 0x000fe4000001160e */
.L_x_528:
[----:B------:R-:W-:Y:S05]  /*15780*/  BSYNC B0 ;  /* 0x0000000000007941 */ /* 0x000fea0003800000 */
.L_x_526:
[----:B------:R-:W-:Y:S04]  /*15790*/  IMAD.IADD R14, R0, 0x1, -R36 ;  /* 0x00000001000e7824 */ /* 0x000fe800078e0a24 */
[----:B------:R-:W-:Y:S05]  /*157a0*/  IMAD R4, R4, c[0x0][0x32c], R14 ;  /* 0x0000cb0004047a24 */ /* 0x000fea00078e020e */
[----:B------:R-:W-:Y:S02]  /*157b0*/  IADD3 R14, R4, c[0x0][0x32c], RZ ;  /* 0x0000cb00040e7a10 */ /* 0x000fe40007ffe0ff */
[----:B------:R-:W-:Y:S02]  /*157c0*/  IMNMX R2, R2, R4, !PT ;  /* 0x0000000402027217 */ /* 0x000fe40007800200 */
[----:B------:R-:W-:Y:S02]  /*157d0*/  IMNMX R3, R3, R14, PT ;  /* 0x0000000e03037217 */ /* 0x000fe40003800200 */
.L_x_525:
        /* <DEDUP_REMOVED lines=61> */
.L_x_531:
[----:B------:R-:W-:Y:S04]  /*15bb0*/  MOV R14, c[0x0][0x32c] ;  /* 0x0000cb00000e7a02 */ /* 0x000fe80000000f00 */
[----:B------:R-:W-:Y:S11]  /*15bc0*/  ISETP.NE.AND P0, PT, R14, 0x1, PT ;  /* 0x000000010e00780c */ /* 0x000ff60003f05270 */
[----:B------:R-:W-:Y:S02]  /*15bd0*/  @!UPT UIADD3 URZ, URZ, URZ, URZ ;  /* 0x0000003f3f3ff290 */ /* 0x000fe4000fffe03f */
[----:B------:R-:W-:Y:S05]  /*15be0*/  @P0 IMAD.HI.U32 R14, R4, c[0x0][0x330], RZ ;  /* 0x0000cc00040e0a27 */ /* 0x000fea00078e00ff */
[----:B------:R-:W-:Y:S02]  /*15bf0*/  @P0 SHF.R.U32.HI R4, RZ, c[0x0][0x334], R14 ;  /* 0x0000cd00ff040a19 */ /* 0x000fe4000001160e */
.L_x_532:
[----:B------:R-:W-:Y:S05]  /*15c00*/  BSYNC B0 ;  /* 0x0000000000007941 */ /* 0x000fea0003800000 */
.L_x_530:
[----:B------:R-:W-:Y:S04]  /*15c10*/  IMAD.IADD R14, R0, 0x1, -R36 ;  /* 0x00000001000e7824 */ /* 0x000fe800078e0a24 */
[----:B------:R-:W-:Y:S05]  /*15c20*/  IMAD R4, R4, c[0x0][0x32c], R14 ;  /* 0x0000cb0004047a24 */ /* 0x000fea00078e020e */
[----:B------:R-:W-:Y:S02]  /*15c30*/  IADD3 R14, R4, c[0x0][0x32c], RZ ;  /* 0x0000cb00040e7a10 */ /* 0x000fe40007ffe0ff */
[----:B------:R-:W-:Y:S02]  /*15c40*/  IMNMX R2, R2, R4, !PT ;  /* 0x0000000402027217 */ /* 0x000fe40007800200 */
[----:B------:R-:W-:Y:S02]  /*15c50*/  IMNMX R3, R3, R14, PT ;  /* 0x0000000e03037217 */ /* 0x000fe40003800200 */
.L_x_529:
        /* <DEDUP_REMOVED lines=61> */
.L_x_535:
[----:B------:R-:W-:Y:S04]  /*16030*/  MOV R5, c[0x0][0x32c] ;  /* 0x0000cb0000057a02 */ /* 0x000fe80000000f00 */
[----:B------:R-:W-:Y:S11]  /*16040*/  ISETP.NE.AND P0, PT, R5, 0x1, PT ;  /* 0x000000010500780c */ /* 0x000ff60003f05270 */
[----:B------:R-:W-:Y:S02]  /*16050*/  @!UPT UIADD3 URZ, URZ, URZ, URZ ;  /* 0x0000003f3f3ff290 */ /* 0x000fe4000fffe03f */
[----:B------:R-:W-:Y:S05]  /*16060*/  @P0 IMAD.HI.U32 R5, R4, c[0x0][0x330], RZ ;  /* 0x0000cc0004050a27 */ /* 0x000fea00078e00ff */
[----:B------:R-:W-:Y:S02]  /*16070*/  @P0 SHF.R.U32.HI R4, RZ, c[0x0][0x334], R5 ;  /* 0x0000cd00ff040a19 */ /* 0x000fe40000011605 */
.L_x_536:
[----:B------:R-:W-:Y:S05]  /*16080*/  BSYNC B0 ;  /* 0x0000000000007941 */ /* 0x000fea0003800000 */
.L_x_534:
[----:B------:R-:W-:Y:S04]  /*16090*/  IMAD.IADD R0, R0, 0x1, -R36 ;  /* 0x0000000100007824 */ /* 0x000fe800078e0a24 */
[----:B------:R-:W-:Y:S05]  /*160a0*/  IMAD R4, R4, c[0x0][0x32c], R0 ;  /* 0x0000cb0004047a24 */ /* 0x000fea00078e0200 */
[----:B------:R-:W-:Y:S02]  /*160b0*/  IADD3 R0, R4, c[0x0][0x32c], RZ ;  /* 0x0000cb0004007a10 */ /* 0x000fe40007ffe0ff */
[----:B------:R-:W-:Y:S02]  /*160c0*/  IMNMX R2, R2, R4, !PT ;  /* 0x0000000402027217 */ /* 0x000fe40007800200 */
[----:B------:R-:W-:Y:S02]  /*160d0*/  IMNMX R3, R3, R0, PT ;  /* 0x0000000003037217 */ /* 0x000fe40003800200 */
.L_x_533:
        /* <DEDUP_REMOVED lines=374> */
[--C-:B---3--:R-:W-:Y:S02]  /*17840*/  FFMA.FTZ R2, R195, c[0x0][0x2d0], -R110.reuse ;  /* 0x0000b400c3027a23 */ /* 0x108fe4000001086e */
[----:B------:R-:W2:Y:S01]  /*17850*/  LDL R195, [R1+0x28] ;  /* 0x0000280001c37983 */ /* 0x000ea20000100800 */
[----:B------:R-:W-:Y:S01]  /*17860*/  FFMA.FTZ R110, R196, c[0x0][0x2d0], -R110 ;  /* 0x0000b400c46e7a23 */ /* 0x000fe2000001086e */
[----:B------:R3:W-:Y:S02]  /*17870*/  MUFU.EX2 R190, R2 ;  /* 0x0000000200be7308 */ /* 0x0007e40000000800 */
[----:B------:R-:W5:Y:S01]  /*17880*/  LDL.LU R196, [R1+0x10] ;  /* 0x0000100001c47983 */ /* 0x000f620000300800 */
[C---:B------:R-:W-:Y:S07]  /*17890*/  HMMA.16816.F32.BF16 R64, R112.reuse, R118, R64 ;  /* 0x000000767040723c */ /* 0x040fee0000041840 */
[----:B------:R-:W4:Y:S01]  /*178a0*/  MUFU.EX2 R189, R110 ;  /* 0x0000006e00bd7308 */ /* 0x000f220000000800 */
[-C--:B-1----:R-:W-:Y:S08]  /*178b0*/  HMMA.16816.F32.BF16 R68, R112, R124.reuse, R68 ;  /* 0x0000007c7044723c */ /* 0x082ff00000041844 */
[C---:B------:R-:W-:Y:S01]  /*178c0*/  HMMA.16816.F32.BF16 R72, R120.reuse, R124, R72 ;  /* 0x0000007c7848723c */ /* 0x040fe20000041848 */
[--C-:B---3--:R-:W-:Y:S02]  /*178d0*/  FFMA.FTZ R2, R192, c[0x0][0x2d0], -R111.reuse ;  /* 0x0000b400c0027a23 */ /* 0x108fe4000001086f */
[----:B------:R-:W3:Y:S05]  /*178e0*/  LDL.LU R192, [R1+0xc] ;  /* 0x00000c0001c07983 */ /* 0x000eea0000300800 */
[-C--:B------:R-:W-:Y:S01]  /*178f0*/  HMMA.16816.F32.BF16 R76, R120, R126.reuse, R76 ;  /* 0x0000007e784c723c */ /* 0x080fe2000004184c */
[----:B------:R1:W-:Y:S03]  /*17900*/  MUFU.EX2 R186, R2 ;  /* 0x0000000200ba7308 */ /* 0x0003e60000000800 */
[----:B------:R-:W-:Y:S02]  /*17910*/  FFMA.FTZ R111, R193, c[0x0][0x2d0], -R111 ;  /* 0x0000b400c16f7a23 */ /* 0x000fe4000001086f */
[----:B------:R-:W5:Y:S01]  /*17920*/  LDL.LU R193, [R1+0x4] ;  /* 0x0000040001c17983 */ /* 0x000f620000300800 */
[----:B----4-:R-:W-:Y:S01]  /*17930*/  F2FP.BF16.PACK_AB R110, R189, R190 ;  /* 0x000000bebd6e723e */ /* 0x010fe200000010ff */
[C---:B------:R-:W-:Y:S03]  /*17940*/  HMMA.16816.F32.BF16 R80, R112.reuse, R126, R80 ;  /* 0x0000007e7050723c */ /* 0x040fe60000041850 */
[----:B------:R-:W4:Y:S05]  /*17950*/  MUFU.EX2 R185, R111 ;  /* 0x0000006f00b97308 */ /* 0x000f2a0000000800 */
[-C--:B------:R-:W-:Y:S08]  /*17960*/  HMMA.16816.F32.BF16 R84, R112, R128.reuse, R84 ;  /* 0x000000807054723c */ /* 0x080ff00000041854 */
[C---:B------:R-:W-:Y:S01]  /*17970*/  HMMA.16816.F32.BF16 R88, R120.reuse, R128, R88 ;  /* 0x000000807858723c */ /* 0x040fe20000041858 */
[--C-:B-1----:R-:W-:Y:S02]  /*17980*/  FFMA.FTZ R2, R187, c[0x0][0x2d0], -R164.reuse ;  /* 0x0000b400bb027a23 */ /* 0x102fe400000108a4 */
[----:B------:R-:W5:Y:S02]  /*17990*/  LDL.LU R187, [R1+0x8] ;  /* 0x0000080001bb7983 */ /* 0x000f640000300800 */
[----:B------:R1:W-:Y:S03]  /*179a0*/  MUFU.EX2 R184, R2 ;  /* 0x0000000200b87308 */ /* 0x0003e60000000800 */
[-C--:B------:R-:W-:Y:S01]  /*179b0*/  HMMA.16816.F32.BF16 R92, R120, R130.reuse, R92 ;  /* 0x00000082785c723c */ /* 0x080fe2000004185c */
[----:B----4-:R-:W-:Y:S07]  /*179c0*/  F2FP.BF16.PACK_AB R111, R185, R186 ;  /* 0x000000bab96f723e */ /* 0x010fee00000010ff */
[----:B------:R-:W-:Y:S01]  /*179d0*/  HMMA.16816.F32.BF16 R96, R112, R130, R96 ;  /* 0x000000827060723c */ /* 0x000fe20000041860 */
[--C-:B-1----:R-:W-:Y:S04]  /*179e0*/  FFMA.FTZ R2, R191, c[0x0][0x2d0], -R164.reuse ;  /* 0x0000b400bf027a23 */ /* 0x102fe800000108a4 */
[----:B------:R1:W4:Y:S02]  /*179f0*/  MUFU.EX2 R179, R2 ;  /* 0x0000000200b37308 */ /* 0x0003240000000800 */
[--C-:B-1----:R-:W-:Y:S01]  /*17a00*/  FFMA.FTZ R2, R194, c[0x0][0x2d0], -R164.reuse ;  /* 0x0000b400c2027a23 */ /* 0x102fe200000108a4 */
[----:B----4-:R-:W-:Y:S01]  /*17a10*/  F2FP.BF16.PACK_AB R160, R179, R184 ;  /* 0x000000b8b3a0723e */ /* 0x010fe200000010ff */
[----:B------:R-:W-:Y:S06]  /*17a20*/  FFMA.FTZ R164, R188, c[0x0][0x2d0], -R164 ;  /* 0x0000b400bca47a23 */ /* 0x000fec00000108a4 */
[----:B------:R1:W-:Y:S10]  /*17a30*/  MUFU.EX2 R181, R2 ;  /* 0x0000000200b57308 */ /* 0x0003f40000000800 */
[----:B------:R-:W4:Y:S01]  /*17a40*/  MUFU.EX2 R178, R164 ;  /* 0x000000a400b27308 */ /* 0x000f220000000800 */
[--C-:B-1----:R-:W-:Y:S09]  /*17a50*/  FFMA.FTZ R2, R180, c[0x0][0x2d0], -R165.reuse ;  /* 0x0000b400b4027a23 */ /* 0x102ff200000108a5 */
[----:B------:R1:W-:Y:S01]  /*17a60*/  MUFU.EX2 R173, R2 ;  /* 0x0000000200ad7308 */ /* 0x0003e20000000800 */
[----:B----4-:R-:W-:Y:S01]  /*17a70*/  F2FP.BF16.PACK_AB R162, R178, R181 ;  /* 0x000000b5b2a2723e */ /* 0x010fe200000010ff */
[--C-:B-1----:R-:W-:Y:S08]  /*17a80*/  FFMA.FTZ R2, R182, c[0x0][0x2d0], -R165.reuse ;  /* 0x0000b400b6027a23 */ /* 0x102ff000000108a5 */
[----:B------:R1:W4:Y:S02]  /*17a90*/  MUFU.EX2 R172, R2 ;  /* 0x0000000200ac7308 */ /* 0x0003240000000800 */
[--C-:B-1----:R-:W-:Y:S01]  /*17aa0*/  FFMA.FTZ R2, R183, c[0x0][0x2d0], -R165.reuse ;  /* 0x0000b400b7027a23 */ /* 0x102fe200000108a5 */
[----:B----4-:R-:W-:Y:S01]  /*17ab0*/  F2FP.BF16.PACK_AB R161, R172, R173 ;  /* 0x000000adaca1723e */ /* 0x010fe200000010ff */
        /* <DEDUP_REMOVED lines=15> */
[-C--:B------:R-:W-:Y:S01]  /*17bb0*/  HMMA.16816.F32.BF16 R144, R108, R156.reuse, R36 ;  /* 0x0000009c6c90723c */ /* 0x080fe20000041824 */
[----:B--2---:R-:W-:Y:S07]  /*17bc0*/  ISETP.GT.AND P0, PT, R204, R195, PT ;  /* 0x000000c3cc00720c */ /* 0x004fee0003f04270 */
[C---:B------:R-:W-:Y:S08]  /*17bd0*/  HMMA.16816.F32.BF16 R148, R160.reuse, R156, R40 ;  /* 0x0000009ca094723c */ /* 0x040ff00000041828 */
[-C--:B------:R-:W-:Y:S08]  /*17be0*/  HMMA.16816.F32.BF16 R152, R160, R158.reuse, R44 ;  /* 0x0000009ea098723c */ /* 0x080ff0000004182c */
[C---:B------:R-:W-:Y:S08]  /*17bf0*/  HMMA.16816.F32.BF16 R156, R108.reuse, R158, R48 ;  /* 0x0000009e6c9c723c */ /* 0x040ff00000041830 */
[-C--:B-1----:R-:W-:Y:S01]  /*17c00*/  HMMA.16816.F32.BF16 R52, R108, R164.reuse, R52 ;  /* 0x000000a46c34723c */ /* 0x082fe20000041834 */
[----:B---3--:R-:W-:Y:S04]  /*17c10*/  FFMA.FTZ R3, R3, R192, R241 ;  /* 0x000000c003037223 */ /* 0x008fe800000100f1 */
[----:B------:R-:W-:Y:S02]  /*17c20*/  FADD.FTZ R3, R242, R3 ;  /* 0x00000003f2037221 */ /* 0x000fe40000010000 */
[----:B-----5:R-:W-:Y:S01]  /*17c30*/  FFMA.FTZ R100, R100, R193, R245 ;  /* 0x000000c164647223 */ /* 0x020fe200000100f5 */
        /* <DEDUP_REMOVED lines=10> */
[----:B------:R-:W-:Y:S02]  /*17ce0*/  FFMA.FTZ R101, R101, R187, R249 ;  /* 0x000000bb65657223 */ /* 0x000fe400000100f9 */
[----:B------:R-:W-:Y:S01]  /*17cf0*/  FADD.FTZ R8, R223, R0 ;  /* 0x00000000df087221 */ /* 0x000fe20000010000 */
[----:B------:R-:W-:Y:S01]  /*17d00*/  IADD3 R223, R204, -0x1, RZ ;  /* 0xffffffffccdf7810 */ /* 0x000fe20007ffe0ff */
[----:B------:R-:W-:Y:S02]  /*17d10*/  FADD.FTZ R2, R250, R101 ;  /* 0x00000065fa027221 */ /* 0x000fe40000010000 */
[-C--:B------:R-:W-:Y:S01]  /*17d20*/  HMMA.16816.F32.BF16 R68, R108, R168.reuse, R68 ;  /* 0x000000a86c44723c */ /* 0x080fe20000041844 */
[----:B------:R-:W-:Y:S03]  /*17d30*/  FADD.FTZ R3, R240, R3 ;  /* 0x00000003f0037221 */ /* 0x000fe60000010000 */
[----:B------:R-:W-:Y:S01]  /*17d40*/  FADD.FTZ R2, R251, R2 ;  /* 0x00000002fb027221 */ /* 0x000fe20000010000 */
[----:B------:R-:W-:Y:S01]  /*17d50*/  MOV R204, R223 ;  /* 0x000000df00cc7202 */ /* 0x000fe20000000f00 */
[----:B------:R-:W-:Y:S01]  /*17d60*/  FADD.FTZ R3, R177, R3 ;  /* 0x00000003b1037221 */ /* 0x000fe20000010000 */
[----:B------:R-:W-:Y:S01]  /*17d70*/  MOV R101, R106 ;  /* 0x0000006a00657202 */ /* 0x000fe20000000f00 */
        /* <DEDUP_REMOVED lines=48> */
.L_x_516:
[----:B-1----:R-:W2:Y:S04]  /*18080*/  LDL R3, [R1+0x18] ;  /* 0x0000180001037983 */ /* 0x002ea80000100800 */
[----:B------:R-:W3:Y:S01]  /*18090*/  LDL R2, [R1+0x14] ;  /* 0x0000140001027983 */ /* 0x000ee20000100800 */
[----:B------:R-:W-:-:S02]  /*180a0*/  IMAD.MOV.U32 R0, RZ, RZ, c[0x0][0x2c4] ;  /* 0x0000b100ff007624 */ /* 0x000fc400078e00ff */
[----:B------:R-:W-:-:S03]  /*180b0*/  IMAD.MOV.U32 R4, RZ, RZ, c[0x0][0x32c] ;  /* 0x0000cb00ff047624 */ /* 0x000fc600078e00ff */
[----:B------:R-:W-:Y:S02]  /*180c0*/  ISETP.NE.AND P1, PT, R0, 0x1, PT ;  /* 0x000000010000780c */ /* 0x000fe40003f25270 */
[----:B------:R-:W1:Y:S01]  /*180d0*/  S2R R0, SR_CTAID.X ;  /* 0x0000000000007919 */ /* 0x000e620000002500 */
[----:B------:R-:W-:Y:S02]  /*180e0*/  ISETP.GE.AND P0, PT, R4, 0x1, PT ;  /* 0x000000010400780c */ /* 0x000fe40003f06270 */
[----:B-1----:R-:W-:Y:S01]  /*180f0*/  LEA R0, R0, 0x7f, 0x7 ;  /* 0x0000007f00007811 */ /* 0x002fe200078e38ff */
[----:B--2---:R-:W-:-:S07]  /*18100*/  IMAD.MOV.U32 R5, RZ, RZ, R3 ;  /* 0x000000ffff057224 */ /* 0x004fce00078e0003 */
[----:B------:R-:W-:Y:S01]  /*18110*/  @P1 IMAD.HI.U32 R3, R0, c[0x0][0x2c8], RZ ;  /* 0x0000b20000031a27 */ /* 0x000fe200078e00ff */
[----:B---3--:R-:W-:-:S04]  /*18120*/  IADD3 R2, R2, 0x1, -R5 ;  /* 0x0000000102027810 */ /* 0x008fc80007ffe805 */
        /* <DEDUP_REMOVED lines=13> */
.L_x_539:
[----:B------:R-:W-:-:S04]  /*18200*/  MOV R3, 0x1 ;  /* 0x0000000100037802 */ /* 0x000fc80000000f00 */
[----:B------:R-:W-:-:S13]  /*18210*/  ISETP.NE.AND P0, PT, R3, c[0x0][0x32c], PT ;  /* 0x0000cb0003007a0c */ /* 0x000fda0003f05270 */
[----:B------:R-:W-:-:S05]  /*18220*/  @P0 IMAD.HI.U32 R3, R0, c[0x0][0x330], RZ ;  /* 0x0000cc0000030a27 */ /* 0x000fca00078e00ff */
[----:B------:R-:W-:-:S05]  /*18230*/  @P0 SHF.R.U32.HI R0, RZ, c[0x0][0x334], R3 ;  /* 0x0000cd00ff000a19 */ /* 0x000fca0000011603 */
.L_x_540:
[----:B------:R-:W-:-:S05]  /*18240*/  IMAD R0, R0, c[0x0][0x32c], RZ ;  /* 0x0000cb0000007a24 */ /* 0x000fca00078e02ff */
[----:B------:R-:W-:-:S03]  /*18250*/  IMNMX R2, R2, R0, !PT ;  /* 0x0000000002027217 */ /* 0x000fc60007800200 */
.L_x_538:
[----:B------:R-:W2:Y:S01]  /*18260*/  LDL R0, [R1+0x1c] ;  /* 0x00001c0001007983 */ /* 0x000ea20000100800 */
[----:B------:R-:W-:-:S05]  /*18270*/  IADD3 R2, R2, 0x2f, RZ ;  /* 0x0000002f02027810 */ /* 0x000fca0007ffe0ff */
[----:B------:R-:W-:-:S05]  /*18280*/  IMAD.HI R2, R2, 0x2aaaaaab, RZ ;  /* 0x2aaaaaab02027827 */ /* 0x000fca00078e02ff */
[----:B------:R-:W-:-:S04]  /*18290*/  SHF.R.U32.HI R252, RZ, 0x1f, R2 ;  /* 0x0000001ffffc7819 */ /* 0x000fc80000011602 */
[----:B------:R-:W-:-:S04]  /*182a0*/  LEA.HI.SX32 R252, R2, R252, 0x1d ;  /* 0x000000fc02fc7211 */ /* 0x000fc800078feaff */
[----:B--2---:R-:W-:-:S04]  /*182b0*/  IMNMX R252, R0, R252, !PT ;  /* 0x000000fc00fc7217 */ /* 0x004fc80007800200 */
[----:B------:R-:W-:-:S13]  /*182c0*/  ISETP.GE.AND P0, PT, R223, R252, PT ;  /* 0x000000fcdf00720c */ /* 0x000fda0003f06270 */
[----:B------:R-:W-:Y:S05]  /*182d0*/  @!P0 BRA `(.L_x_541) ;  /* 0x0000335000008947 */ /* 0x000fea0003800000 */
[----:B------:R-:W2:Y:S01]  /*182e0*/  LDL R7, [R1+0x44] ;  /* 0x0000440001077983 */ /* 0x000ea20000100800 */
[----:B------:R-:W-:-:S03]  /*182f0*/  SHF.R.S32.HI R0, RZ, 0x1f, R227 ;  /* 0x0000001fff007819 */ /* 0x000fc600000114e3 */
        /* <DEDUP_REMOVED lines=17> */
.L_x_546:
        /* <DEDUP_REMOVED lines=64> */
.L_x_588:
        /* <DEDUP_REMOVED lines=18> */
.L_x_543:
[----:B------:R-:W-:Y:S05]  /*18930*/  BSYNC B0 ;  /* 0x0000000000007941 */ /* 0x000fea0003800000 */
.L_x_542:
        /* <DEDUP_REMOVED lines=202> */
[----:B----4-:R-:W4:Y:S04]  /*195e0*/  LDL R103, [R1+0x38] ;  /* 0x0000380001677983 */ /* 0x010f280000100800 */
        /* <DEDUP_REMOVED lines=11> */
[C---:B-----5:R-:W-:Y:S01]  /*196a0*/  @!P1 IADD3 R3, P0, R0.reuse, R206, RZ ;  /* 0x000000ce00039210 */ /* 0x060fe20007f1e0ff */
[----:B------:R-:W-:Y:S03]  /*196b0*/  IMAD.WIDE.U32 R206, R225, c[0x0][0x1e8], RZ ;  /* 0x00007a00e1ce7a25 */ /* 0x000fe600078e00ff */
[----:B----4-:R-:W-:Y:S01]  /*196c0*/  @!P1 LEA.HI.X.SX32 R5, R0, R103, 0x1, P0 ;  /* 0x0000006700059211 */ /* 0x010fe200000f0eff */
        /* <DEDUP_REMOVED lines=14> */
[----:B--2---:R-:W-:Y:S03]  /*197b0*/  IADD3 R5, -R6, 0x30, RZ ;  /* 0x0000003006057810 */ /* 0x004fe60007ffe1ff */
[----:B------:R-:W-:Y:S01]  /*197c0*/  IMAD.IADD R103, R207, 0x1, R103 ;  /* 0x00000001cf677824 */ /* 0x000fe200078e0267 */
[----:B------:R-:W-:Y:S02]  /*197d0*/  ISETP.GE.AND P1, PT, R5, 0x1, PT ;  /* 0x000000010500780c */ /* 0x000fe40003f26270 */
[----:B---3--:R-:W-:Y:S01]  /*197e0*/  SHF.R.S32.HI R4, RZ, 0x1f, R224 ;  /* 0x0000001fff047819 */ /* 0x008fe200000114e0 */
[----:B------:R-:W-:Y:S04]  /*197f0*/  IMAD.WIDE.U32 R2, R224, c[0x0][0x1f0], R2 ;  /* 0x00007c00e0027a25 */ /* 0x000fe800078e0002 */
[----:B------:R-:W-:Y:S01]  /*19800*/  IMAD R4, R4, c[0x0][0x1f0], RZ ;  /* 0x00007c0004047a24 */ /* 0x000fe200078e02ff */
[----:B------:R-:W-:Y:S02]  /*19810*/  IADD3 R0, P0, R206, R2, RZ ;  /* 0x00000002ce007210 */ /* 0x000fe40007f1e0ff */
[----:B------:R-:W-:Y:S01]  /*19820*/  IADD3 R206, R227, 0x20, RZ ;  /* 0x00000020e3ce7810 */ /* 0x000fe20007ffe0ff */
[----:B------:R-:W-:Y:S03]  /*19830*/  IMAD R4, R224, c[0x0][0x1f4], R4 ;  /* 0x00007d00e0047a24 */ /* 0x000fe600078e0204 */
[----:B------:R-:W-:Y:S02]  /*19840*/  ISETP.GE.AND P4, PT, R206, c[0x0][0x1d4], PT ;  /* 0x00007500ce007a0c */ /* 0x000fe40003f86270 */
[----:B------:R-:W-:Y:S01]  /*19850*/  IADD3.X R3, R103, R3, R4, P0, !PT ;  /* 0x0000000367037210 */ /* 0x000fe200007fe404 */
[----:B------:R-:W-:Y:S01]  /*19860*/  IMAD.SHL.U32 R103, R227, 0x2, RZ ;  /* 0x00000002e3677824 */ /* 0x000fe200078e00ff */
[C---:B------:R-:W-:Y:S04]  /*19870*/  LEA R4, P0, R0.reuse, c[0x0][0x1c8], 0x1 ;  /* 0x0000720000047a11 */ /* 0x040fe800078008ff */
[----:B------:R-:W-:Y:S02]  /*19880*/  LEA.HI.X R3, R0, c[0x0][0x1cc], R3, 0x1, P0 ;  /* 0x0000730000037a11 */ /* 0x000fe400000f0c03 */
[----:B------:R-:W1:Y:S04]  /*19890*/  SHFL.IDX PT, R0, R4, RZ, 0x1c1f ;  /* 0x001c1fff04007589 */ /* 0x000e6800000e0000 */
[----:B------:R-:W2:Y:S01]  /*198a0*/  SHFL.IDX PT, R2, R3, RZ, 0x1c1f ;  /* 0x001c1fff03027589 */ /* 0x000ea200000e0000 */
[----:B-1----:R-:W-:Y:S05]  /*198b0*/  @P1 IADD3 R14, P0, R0, R103, RZ ;  /* 0x00000067000e1210 */ /* 0x002fea0007f1e0ff */
[--C-:B--2---:R-:W-:Y:S01]  /*198c0*/  @P1 IMAD.X R15, R2, 0x1, R205.reuse, P0 ;  /* 0x00000001020f1824 */ /* 0x104fe200000e06cd */
[----:B------:R-:W-:Y:S04]  /*198d0*/  @P1 IADD3 R12, P0, R0, R203, RZ ;  /* 0x000000cb000c1210 */ /* 0x000fe80007f1e0ff */
[----:B------:R-:W-:Y:S01]  /*198e0*/  @!PT LDS RZ, [RZ] ;  /* 0x00000000fffff984 */ /* 0x000fe20000000800 */
[----:B------:R1:W-:Y:S01]  /*198f0*/  @P1 LDGSTS.E.BYPASS.LTC128B.128 [R222+0x3c80], [R14.64], !P5 ;  /* 0x03c800000ede1fae */ /* 0x0003e2000e901d4c */
[----:B------:R-:W-:Y:S01]  /*19900*/  @P1 IMAD.X R13, R2, 0x1, R204, P0 ;  /* 0x00000001020d1824 */ /* 0x000fe200000e06cc */
        /* <DEDUP_REMOVED lines=18> */
.L_x_545:
[----:B--234-:R-:W-:Y:S01]  /*19a30*/  FMNMX.FTZ R0, R162, R106, !PT ;  /* 0x0000006aa2007209 */ /* 0x01cfe20007810000 */
[----:B------:R-:W-:Y:S01]  /*19a40*/  LDSM.16.MT88.4 R20, [R209+0x1880] ;  /* 0x00188000d114783b */ /* 0x000fe20000004200 */
[----:B------:R-:W-:Y:S02]  /*19a50*/  ISETP.GT.AND P0, PT, R223, R252, PT ;  /* 0x000000fcdf00720c */ /* 0x000fe40003f04270 */
        /* <DEDUP_REMOVED lines=95> */
[----:B------:R-:W-:Y:S01]  /*1a050*/  LDSM.16.MT88.4 R140, [R210+0x2080] ;  /* 0x00208000d28c783b */ /* 0x000fe20000004200 */
[C---:B------:R-:W-:Y:S02]  /*1a060*/  FMUL.FTZ R50, R102.reuse, R158 ;  /* 0x0000009e66327220 */ /* 0x040fe40000410000 */
[C---:B------:R-:W-:Y:S02]  /*1a070*/  FMUL.FTZ R51, R102.reuse, R159 ;  /* 0x0000009f66337220 */ /* 0x040fe40000410000 */
[C---:B------:R-:W-:Y:S02]  /*1a080*/  FMUL.FTZ R54, R102.reuse, R54 ;  /* 0x0000003666367220 */ /* 0x040fe40000410000 */
        /* <DEDUP_REMOVED lines=18> */
[C---:B--2---:R-:W-:Y:S01]  /*1a1b0*/  FMUL.FTZ R40, R101.reuse, R148 ;  /* 0x0000009465287220 */ /* 0x044fe20000410000 */
[----:B------:R2:W-:Y:S01]  /*1a1c0*/  MUFU.EX2 R233, R44 ;  /* 0x0000002c00e97308 */ /* 0x0005e20000000800 */
[----:B------:R-:W-:Y:S02]  /*1a1d0*/  FMUL.FTZ R41, R101, R149 ;  /* 0x0000009565297220 */ /* 0x000fe40000410000 */
[----:B-1----:R-:W-:Y:S02]  /*1a1e0*/  FFMA.FTZ R2, R163, c[0x0][0x2d0], -R161 ;  /* 0x0000b400a3027a23 */ /* 0x002fe400000108a1 */
[C---:B------:R-:W-:Y:S02]  /*1a1f0*/  FMUL.FTZ R45, R101.reuse, R153 ;  /* 0x00000099652d7220 */ /* 0x040fe40000410000 */
[C---:B------:R-:W-:Y:S02]  /*1a200*/  FMUL.FTZ R56, R101.reuse, R56 ;  /* 0x0000003865387220 */ /* 0x040fe40000410000 */
[C---:B------:R-:W-:Y:S01]  /*1a210*/  FMUL.FTZ R57, R101.reuse, R57 ;  /* 0x0000003965397220 */ /* 0x040fe20000410000 */
[----:B------:R1:W4:Y:S01]  /*1a220*/  MUFU.EX2 R246, R2 ;  /* 0x0000000200f67308 */ /* 0x0003220000000800 */
        /* <DEDUP_REMOVED lines=8> */
[C---:B--2---:R-:W-:Y:S02]  /*1a2b0*/  FMUL.FTZ R44, R101.reuse, R152 ;  /* 0x00000098652c7220 */ /* 0x044fe40000410000 */
[C---:B------:R-:W-:Y:S02]  /*1a2c0*/  FMUL.FTZ R72, R101.reuse, R72 ;  /* 0x0000004865487220 */ /* 0x040fe40000410000 */
[C---:B------:R-:W-:Y:S01]  /*1a2d0*/  FMUL.FTZ R73, R101.reuse, R73 ;  /* 0x0000004965497220 */ /* 0x040fe20000410000 */
[----:B------:R2:W-:Y:S01]  /*1a2e0*/  MUFU.EX2 R232, R48 ;  /* 0x0000003000e87308 */ /* 0x0005e20000000800 */
[C---:B------:R-:W-:Y:S02]  /*1a2f0*/  FMUL.FTZ R76, R101.reuse, R76 ;  /* 0x0000004c654c7220 */ /* 0x040fe40000410000 */
[----:B------:R-:W-:Y:S01]  /*1a300*/  FMUL.FTZ R77, R101, R77 ;  /* 0x0000004d654d7220 */ /* 0x000fe20000410000 */
[----:B-1----:R-:W1:Y:S01]  /*1a310*/  SHFL.BFLY PT, R2, R0, 0x1, 0x1f ;  /* 0x0c201f0000027f89 */ /* 0x002e6200000e0000 */
[----:B----4-:R-:W-:Y:S01]  /*1a320*/  F2FP.BF16.PACK_AB R113, R247, R246 ;  /* 0x000000f6f771723e */ /* 0x010fe200000010ff */
[C---:B------:R-:W-:Y:S02]  /*1a330*/  FMUL.FTZ R82, R102.reuse, R82 ;  /* 0x0000005266527220 */ /* 0x040fe40000410000 */
[C---:B------:R-:W-:Y:S02]  /*1a340*/  FMUL.FTZ R83, R102.reuse, R83 ;  /* 0x0000005366537220 */ /* 0x040fe40000410000 */
[C---:B------:R-:W-:Y:S02]  /*1a350*/  FMUL.FTZ R86, R102.reuse, R86 ;  /* 0x0000005666567220 */ /* 0x040fe40000410000 */
[----:B------:R-:W-:Y:S02]  /*1a360*/  FMUL.FTZ R87, R102, R87 ;  /* 0x0000005766577220 */ /* 0x000fe40000410000 */
[----:B---3--:R-:W-:Y:S02]  /*1a370*/  FFMA.FTZ R3, R17, c[0x0][0x2d0], -R109 ;  /* 0x0000b40011037a23 */ /* 0x008fe4000001086d */
[----:B------:R-:W-:Y:S02]  /*1a380*/  FMUL.FTZ R17, R103, R125 ;  /* 0x0000007d67117220 */ /* 0x000fe40000410000 */
[----:B------:R3:W4:Y:S01]  /*1a390*/  MUFU.EX2 R249, R3 ;  /* 0x0000000300f97308 */ /* 0x0007220000000800 */
[C---:B------:R-:W-:Y:S02]  /*1a3a0*/  FMUL.FTZ R88, R101.reuse, R88 ;  /* 0x0000005865587220 */ /* 0x040fe40000410000 */
[C---:B------:R-:W-:Y:S02]  /*1a3b0*/  FMUL.FTZ R89, R101.reuse, R89 ;  /* 0x0000005965597220 */ /* 0x040fe40000410000 */
[----:B------:R-:W-:Y:S02]  /*1a3c0*/  FMUL.FTZ R92, R101, R92 ;  /* 0x0000005c655c7220 */ /* 0x000fe40000410000 */
[----:B--2---:R-:W-:Y:S02]  /*1a3d0*/  FMUL.FTZ R48, R103, R156 ;  /* 0x0000009c67307220 */ /* 0x004fe40000410000 */
        /* <DEDUP_REMOVED lines=9> */
[----:B---3--:R-:W-:Y:S01]  /*1a470*/  FFMA.FTZ R3, R16, c[0x0][0x2d0], -R161 ;  /* 0x0000b40010037a23 */ /* 0x008fe200000108a1 */
[----:B----4-:R-:W-:Y:S01]  /*1a480*/  F2FP.BF16.PACK_AB R114, R249, R248 ;  /* 0x000000f8f972723e */ /* 0x010fe200000010ff */
        /* <DEDUP_REMOVED lines=72> */
[--C-:B-1----:R-:W-:Y:S02]  /*1a910*/  FFMA.FTZ R100, R191, c[0x0][0x2d0], -R110.reuse ;  /* 0x0000b400bf647a23 */ /* 0x102fe4000001086e */
[----:B------:R-:W5:Y:S07]  /*1a920*/  LDL.LU R191, [R1+0x10] ;  /* 0x0000100001bf7983 */ /* 0x000f6e0000300800 */
        /* <DEDUP_REMOVED lines=15> */
[----:B------:R-:W3:Y:S01]  /*1aa20*/  LDL.LU R193, [R1+0x4] ;  /* 0x0000040001c17983 */ /* 0x000ee20000300800 */
        /* <DEDUP_REMOVED lines=9> */
[----:B------:R-:W3:Y:S01]  /*1aac0*/  LDL.LU R194, [R1+0x8] ;  /* 0x0000080001c27983 */ /* 0x000ee20000300800 */
[C---:B------:R-:W-:Y:S01]  /*1aad0*/  FMUL.FTZ R37, R103.reuse, R145 ;  /* 0x0000009167257220 */ /* 0x040fe20000410000 */
[C---:B------:R-:W-:Y:S05]  /*1aae0*/  HMMA.16816.F32.BF16 R32, R112.reuse, R38, R32 ;  /* 0x000000267020723c */ /* 0x040fea0000041820 */
[----:B------:R1:W1:Y:S02]  /*1aaf0*/  MUFU.EX2 R186, R100 ;  /* 0x0000006400ba7308 */ /* 0x0002640000000800 */
[C---:B------:R-:W-:Y:S02]  /*1ab00*/  FMUL.FTZ R38, R102.reuse, R146 ;  /* 0x0000009266267220 */ /* 0x040fe40000410000 */
[----:B------:R-:W-:Y:S03]  /*1ab10*/  FMUL.FTZ R39, R102, R147 ;  /* 0x0000009366277220 */ /* 0x000fe60000410000 */
[----:B--2---:R-:W-:Y:S07]  /*1ab20*/  FMUL.FTZ R36, R103, R144 ;  /* 0x0000009067247220 */ /* 0x004fee0000410000 */
[-C--:B------:R-:W-:Y:S03]  /*1ab30*/  HMMA.16816.F32.BF16 R36, R112, R120.reuse, R36 ;  /* 0x000000787024723c */ /* 0x080fe60000041824 */
[--C-:B-1----:R-:W-:Y:S04]  /*1ab40*/  FFMA.FTZ R100, R195, c[0x0][0x2d0], -R109.reuse ;  /* 0x0000b400c3647a23 */ /* 0x102fe8000001086d */
[----:B------:R1:W-:Y:S01]  /*1ab50*/  MUFU.EX2 R185, R100 ;  /* 0x0000006400b97308 */ /* 0x0003e20000000800 */
[C---:B------:R-:W-:Y:S08]  /*1ab60*/  HMMA.16816.F32.BF16 R40, R116.reuse, R120, R40 ;  /* 0x000000787428723c */ /* 0x040ff00000041828 */
[-C--:B------:R-:W-:Y:S08]  /*1ab70*/  HMMA.16816.F32.BF16 R44, R116, R122.reuse, R44 ;  /* 0x0000007a742c723c */ /* 0x080ff0000004182c */
[C---:B------:R-:W-:Y:S01]  /*1ab80*/  HMMA.16816.F32.BF16 R48, R112.reuse, R122, R48 ;  /* 0x0000007a7030723c */ /* 0x040fe20000041830 */
[----:B------:R-:W2:Y:S03]  /*1ab90*/  LDSM.16.MT88.4 R120, [R209+0x3080] ;  /* 0x00308000d178783b */ /* 0x000ea60000004200 */
        /* <DEDUP_REMOVED lines=9> */
[-C--:B--2---:R-:W-:Y:S08]  /*1ac30*/  HMMA.16816.F32.BF16 R68, R112, R120.reuse, R68 ;  /* 0x000000787044723c */ /* 0x084ff00000041844 */
[C---:B------:R-:W-:Y:S08]  /*1ac40*/  HMMA.16816.F32.BF16 R72, R116.reuse, R120, R72 ;  /* 0x000000787448723c */ /* 0x040ff00000041848 */
[-C--:B------:R-:W-:Y:S04]  /*1ac50*/  HMMA.16816.F32.BF16 R76, R116, R122.reuse, R76 ;  /* 0x0000007a744c723c */ /* 0x080fe8000004184c */
[----:B-1----:R-:W-:Y:S04]  /*1ac60*/  FFMA.FTZ R100, R198, c[0x0][0x2d0], -R161 ;  /* 0x0000b400c6647a23 */ /* 0x002fe800000108a1 */
[C---:B------:R-:W-:Y:S01]  /*1ac70*/  HMMA.16816.F32.BF16 R80, R112.reuse, R122, R80 ;  /* 0x0000007a7050723c */ /* 0x040fe20000041850 */
[----:B------:R-:W1:Y:S01]  /*1ac80*/  LDSM.16.MT88.4 R120, [R209+0x1c80] ;  /* 0x001c8000d178783b */ /* 0x000e620000004200 */
[----:B------:R2:W1:Y:S06]  /*1ac90*/  MUFU.EX2 R182, R100 ;  /* 0x0000006400b67308 */ /* 0x00046c0000000800 */
[-C--:B----4-:R-:W-:Y:S08]  /*1aca0*/  HMMA.16816.F32.BF16 R84, R112, R124.reuse, R84 ;  /* 0x0000007c7054723c */ /* 0x090ff00000041854 */
[C---:B------:R-:W-:Y:S08]  /*1acb0*/  HMMA.16816.F32.BF16 R88, R116.reuse, R124, R88 ;  /* 0x0000007c7458723c */ /* 0x040ff00000041858 */
[-C--:B------:R-:W-:Y:S04]  /*1acc0*/  HMMA.16816.F32.BF16 R92, R116, R126.reuse, R92 ;  /* 0x0000007e745c723c */ /* 0x080fe8000004185c */
[--C-:B--2---:R-:W-:Y:S02]  /*1acd0*/  FFMA.FTZ R100, R164, c[0x0][0x2d0], -R109.reuse ;  /* 0x0000b400a4647a23 */ /* 0x104fe4000001086d */
[----:B------:R-:W-:Y:S01]  /*1ace0*/  FFMA.FTZ R109, R165, c[0x0][0x2d0], -R109 ;  /* 0x0000b400a56d7a23 */ /* 0x000fe2000001086d */
[----:B------:R-:W-:Y:S01]  /*1acf0*/  F2FP.BF16.PACK_AB R116, R207, R225 ;  /* 0x000000e1cf74723e */ /* 0x000fe200000010ff */
[----:B------:R-:W-:Y:S01]  /*1ad00*/  HMMA.16816.F32.BF16 R96, R112, R126, R96 ;  /* 0x0000007e7060723c */ /* 0x000fe20000041860 */
[----:B------:R2:W-:Y:S01]  /*1ad10*/  MUFU.EX2 R181, R100 ;  /* 0x0000006400b57308 */ /* 0x0005e20000000800 */
[----:B------:R-:W4:Y:S02]  /*1ad20*/  LDSM.16.MT88.4 R124, [R209+0x2880] ;  /* 0x00288000d17c783b */ /* 0x000f240000004200 */
        /* <DEDUP_REMOVED lines=9> */
[--C-:B--2---:R-:W-:Y:S04]  /*1adc0*/  FFMA.FTZ R100, R166, c[0x0][0x2d0], -R161.reuse ;  /* 0x0000b400a6647a23 */ /* 0x104fe800000108a1 */
[----:B------:R1:W-:Y:S01]  /*1add0*/  MUFU.EX2 R179, R100 ;  /* 0x0000006400b37308 */ /* 0x0003e20000000800 */
[C---:B------:R-:W-:Y:S04]  /*1ade0*/  HMMA.16816.F32.BF16 R8, R116.reuse, R120, R8 ;  /* 0x000000787408723c */ /* 0x040fe80000041808 */
[----:B----4-:R-:W-:Y:S04]  /*1adf0*/  FFMA.FTZ R109, R169, c[0x0][0x2d0], -R110 ;  /* 0x0000b400a96d7a23 */ /* 0x010fe8000001086e */
[-C--:B------:R-:W-:Y:S01]  /*1ae00*/  HMMA.16816.F32.BF16 R12, R116, R122.reuse, R12 ;  /* 0x0000007a740c723c */ /* 0x080fe2000004180c */
[----:B------:R2:W-:Y:S07]  /*1ae10*/  MUFU.EX2 R176, R109 ;  /* 0x0000006d00b07308 */ /* 0x0005ee0000000800 */
[C---:B------:R-:W-:Y:S01]  /*1ae20*/  HMMA.16816.F32.BF16 R16, R112.reuse, R122, R16 ;  /* 0x0000007a7010723c */ /* 0x040fe20000041810 */
[----:B------:R-:W4:Y:S03]  /*1ae30*/  LDSM.16.MT88.4 R120, [R210+0x2880] ;  /* 0x00288000d278783b */ /* 0x000f260000004200 */
[----:B-1----:R-:W-:Y:S04]  /*1ae40*/  FFMA.FTZ R100, R167, c[0x0][0x2d0], -R161 ;  /* 0x0000b400a7647a23 */ /* 0x002fe800000108a1 */
[-C--:B------:R-:W-:Y:S01]  /*1ae50*/  HMMA.16816.F32.BF16 R20, R112, R128.reuse, R20 ;  /* 0x000000807014723c */ /* 0x080fe20000041814 */
[----:B------:R-:W-:Y:S01]  /*1ae60*/  LDSM.16.MT88.4 R164, [R210+0x2c80] ;  /* 0x002c8000d2a4783b */ /* 0x000fe20000004200 */
[----:B------:R1:W1:Y:S02]  /*1ae70*/  MUFU.EX2 R178, R100 ;  /* 0x0000006400b27308 */ /* 0x0002640000000800 */
[----:B-----5:R-:W-:Y:S04]  /*1ae80*/  FFMA.FTZ R0, R0, R191, R236 ;  /* 0x000000bf00007223 */ /* 0x020fe800000100ec */
[C---:B------:R-:W-:Y:S04]  /*1ae90*/  HMMA.16816.F32.BF16 R24, R116.reuse, R128, R24 ;  /* 0x000000807418723c */ /* 0x040fe80000041818 */
[----:B--2---:R-:W-:Y:S01]  /*1aea0*/  F2FP.BF16.PACK_AB R109, R182, R183 ;  /* 0x000000b7b66d723e */ /* 0x004fe200000010ff */
[----:B------:R-:W-:Y:S03]  /*1aeb0*/  FADD.FTZ R0, R237, R0 ;  /* 0x00000000ed007221 */ /* 0x000fe60000010000 */
[-C--:B------:R-:W-:Y:S04]  /*1aec0*/  HMMA.16816.F32.BF16 R28, R116, R130.reuse, R28 ;  /* 0x00000082741c723c */ /* 0x080fe8000004181c */
[----:B------:R-:W-:Y:S04]  /*1aed0*/  FADD.FTZ R0, R238, R0 ;  /* 0x00000000ee007221 */ /* 0x000fe80000010000 */
[C---:B------:R-:W-:Y:S01]  /*1aee0*/  HMMA.16816.F32.BF16 R32, R112.reuse, R130, R32 ;  /* 0x000000827020723c */ /* 0x040fe20000041820 */
[----:B------:R-:W2:Y:S03]  /*1aef0*/  LDSM.16.MT88.4 R128, [R209+0x3480] ;  /* 0x00348000d180783b */ /* 0x000ea60000004200 */
[----:B-1----:R-:W-:Y:S01]  /*1af00*/  FFMA.FTZ R100, R199, c[0x0][0x2d0], -R110 ;  /* 0x0000b400c7647a23 */ /* 0x002fe2000001086e */
[----:B------:R-:W-:Y:S01]  /*1af10*/  F2FP.BF16.PACK_AB R111, R178, R179 ;  /* 0x000000b3b26f723e */ /* 0x000fe200000010ff */
[----:B------:R-:W-:Y:S02]  /*1af20*/  FADD.FTZ R0, R239, R0 ;  /* 0x00000000ef007221 */ /* 0x000fe40000010000 */
[-C--:B------:R-:W-:Y:S01]  /*1af30*/  HMMA.16816.F32.BF16 R36, R112, R124.reuse, R36 ;  /* 0x0000007c7024723c */ /* 0x080fe20000041824 */
[----:B------:R1:W5:Y:S03]  /*1af40*/  MUFU.EX2 R177, R100 ;  /* 0x0000006400b17308 */ /* 0x0003660000000800 */
[----:B---3--:R-:W-:Y:S04]  /*1af50*/  FFMA.FTZ R101, R101, R192, R240 ;  /* 0x000000c065657223 */ /* 0x008fe800000100f0 */
[C---:B------:R-:W-:Y:S08]  /*1af60*/  HMMA.16816.F32.BF16 R40, R116.reuse, R124, R40 ;  /* 0x0000007c7428723c */ /* 0x040ff00000041828 */
[-C--:B------:R-:W-:Y:S08]  /*1af70*/  HMMA.16816.F32.BF16 R44, R116, R126.reuse, R44 ;  /* 0x0000007e742c723c */ /* 0x080ff0000004182c */
[C---:B------:R-:W-:Y:S01]  /*1af80*/  HMMA.16816.F32.BF16 R48, R112.reuse, R126, R48 ;  /* 0x0000007e7030723c */ /* 0x040fe20000041830 */
[----:B------:R-:W3:Y:S03]  /*1af90*/  LDSM.16.MT88.4 R124, [R210+0x3480] ;  /* 0x00348000d27c783b */ /* 0x000ee60000004200 */
[--C-:B-1----:R-:W-:Y:S01]  /*1afa0*/  FFMA.FTZ R100, R171, c[0x0][0x2d0], -R3.reuse ;  /* 0x0000b400ab647a23 */ /* 0x102fe20000010803 */
[----:B-----5:R-:W-:Y:S03]  /*1afb0*/  F2FP.BF16.PACK_AB R160, R176, R177 ;  /* 0x000000b1b0a0723e */ /* 0x020fe600000010ff */
[-C--:B----4-:R-:W-:Y:S01]  /*1afc0*/  HMMA.16816.F32.BF16 R52, R112, R120.reuse, R52 ;  /* 0x000000787034723c */ /* 0x090fe20000041834 */
[----:B------:R1:W-:Y:S03]  /*1afd0*/  MUFU.EX2 R175, R100 ;  /* 0x0000006400af7308 */ /* 0x0003e60000000800 */
[----:B------:R-:W-:Y:S04]  /*1afe0*/  FFMA.FTZ R102, R102, R193, R246 ;  /* 0x000000c166667223 */ /* 0x000fe800000100f6 */
[C---:B------:R-:W-:Y:S08]  /*1aff0*/  HMMA.16816.F32.BF16 R56, R116.reuse, R120, R56 ;  /* 0x000000787438723c */ /* 0x040ff00000041838 */
[-C--:B------:R-:W-:Y:S08]  /*1b000*/  HMMA.16816.F32.BF16 R60, R116, R122.reuse, R60 ;  /* 0x0000007a743c723c */ /* 0x080ff0000004183c */
[C---:B------:R-:W-:Y:S04]  /*1b010*/  HMMA.16816.F32.BF16 R64, R112.reuse, R122, R64 ;  /* 0x0000007a7040723c */ /* 0x040fe80000041840 */
[--C-:B-1----:R-:W-:Y:S02]  /*1b020*/  FFMA.FTZ R100, R200, c[0x0][0x2d0], -R3.reuse ;  /* 0x0000b400c8647a23 */ /* 0x102fe40000010803 */
[----:B------:R-:W-:Y:S01]  /*1b030*/  FFMA.FTZ R3, R108, c[0x0][0x2d0], -R3 ;  /* 0x0000b4006c037a23 */ /* 0x000fe20000010803 */
[----:B------:R-:W-:Y:S01]  /*1b040*/  F2FP.BF16.PACK_AB R108, R184, R185 ;  /* 0x000000b9b86c723e */ /* 0x000fe200000010ff */
[-C--:B--2---:R-:W-:Y:S01]  /*1b050*/  HMMA.16816.F32.BF16 R68, R112, R128.reuse, R68 ;  /* 0x000000807044723c */ /* 0x084fe20000041844 */
[----:B------:R1:W2:Y:S03]  /*1b060*/  MUFU.EX2 R174, R100 ;  /* 0x0000006400ae7308 */ /* 0x0002a60000000800 */
[----:B------:R-:W-:Y:S04]  /*1b070*/  FFMA.FTZ R103, R103, R194, R250 ;  /* 0x000000c267677223 */ /* 0x000fe800000100fa */
[C---:B------:R-:W-:Y:S08]  /*1b080*/  HMMA.16816.F32.BF16 R72, R116.reuse, R128, R72 ;  /* 0x000000807448723c */ /* 0x040ff00000041848 */
[-C--:B------:R-:W-:Y:S08]  /*1b090*/  HMMA.16816.F32.BF16 R76, R116, R130.reuse, R76 ;  /* 0x00000082744c723c */ /* 0x080ff0000004184c */
[C---:B------:R-:W-:Y:S04]  /*1b0a0*/  HMMA.16816.F32.BF16 R80, R112.reuse, R130, R80 ;  /* 0x000000827050723c */ /* 0x040fe80000041850 */
[--C-:B-1----:R-:W-:Y:S01]  /*1b0b0*/  FFMA.FTZ R100, R168, c[0x0][0x2d0], -R110.reuse ;  /* 0x0000b400a8647a23 */ /* 0x102fe2000001086e */
[----:B--2---:R-:W-:Y:S03]  /*1b0c0*/  F2FP.BF16.PACK_AB R161, R174, R175 ;  /* 0x000000afaea1723e */ /* 0x004fe600000010ff */
[-C--:B---3--:R-:W-:Y:S01]  /*1b0d0*/  HMMA.16816.F32.BF16 R84, R112, R124.reuse, R84 ;  /* 0x0000007c7054723c */ /* 0x088fe20000041854 */
[----:B------:R1:W-:Y:S07]  /*1b0e0*/  MUFU.EX2 R173, R100 ;  /* 0x0000006400ad7308 */ /* 0x0003ee0000000800 */
        /* <DEDUP_REMOVED lines=79> */
[----:B------:R-:W-:Y:S02]  /*1b5e0*/  IADD3 R0, R223, -0x1, RZ ;  /* 0xffffffffdf007810 */ /* 0x000fe40007ffe0ff */
[----:B------:R-:W-:Y:S02]  /*1b5f0*/  MOV R100, R2 ;  /* 0x0000000200647202 */ /* 0x000fe40000000f00 */
[----:B------:R1:W-:Y:S01]  /*1b600*/  STL [R1+0x10], R3 ;  /* 0x0000100301007387 */ /* 0x0003e20000100800 */
[----:B------:R-:W-:Y:S01]  /*1b610*/  MOV R223, R0 ;  /* 0x0000000000df7202 */ /* 0x000fe20000000f00 */
[----:B-1----:R-:W-:-:S05]  /*1b620*/  @P0 BRA `(.L_x_546) ;  /* 0xffffcde000000947 */ /* 0x002fca000383ffff */
.L_x_541:
[----:B------:R-:W2:Y:S02]  /*1b630*/  LDL R0, [R1+0x1c] ;  /* 0x00001c0001007983 */ /* 0x000ea40000100800 */
[----:B--2---:R-:W-:-:S13]  /*1b640*/  ISETP.GE.AND P0, PT, R223, R0, PT ;  /* 0x00000000df00720c */ /* 0x004fda0003f06270 */
[----:B------:R-:W-:Y:S05]  /*1b650*/  @!P0 BRA `(.L_x_547) ;  /* 0x0000475000008947 */ /* 0x000fea0003800000 */
[----:B------:R-:W1:Y:S01]  /*1b660*/  S2R R0, SR_TID.X ;  /* 0x0000000000007919 */ /* 0x000e620000002100 */
[----:B------:R-:W-:Y:S02]  /*1b670*/  IMAD.SHL.U32 R250, R227, 0x2, RZ ;  /* 0x00000002e3fa7824 */ /* 0x000fe400078e00ff */
[----:B------:R-:W-:Y:S02]  /*1b680*/  IMAD.MOV.U32 R103, RZ, RZ, R105 ;  /* 0x000000ffff677224 */ /* 0x000fe400078e0069 */
[----:B------:R-:W-:Y:S02]  /*1b690*/  IMAD.MOV.U32 R101, RZ, RZ, R106 ;  /* 0x000000ffff657224 */ /* 0x000fe400078e006a */
[----:B------:R-:W-:Y:S02]  /*1b6a0*/  IMAD.MOV.U32 R108, RZ, RZ, R100 ;  /* 0x000000ffff6c7224 */ /* 0x000fe400078e0064 */
[----:B------:R-:W-:Y:S01]  /*1b6b0*/  IMAD.MOV.U32 R107, RZ, RZ, R104 ;  /* 0x000000ffff6b7224 */ /* 0x000fe200078e0068 */
[----:B-1----:R-:W-:-:S04]  /*1b6c0*/  SHF.R.S32.HI R2, RZ, 0x1f, R0 ;  /* 0x0000001fff027819 */ /* 0x002fc80000011400 */
[----:B------:R-:W-:Y:S02]  /*1b6d0*/  LEA.HI R2, R2, R0, RZ, 0x2 ;  /* 0x0000000002027211 */ /* 0x000fe400078f10ff */
[----:B------:R-:W-:Y:S02]  /*1b6e0*/  SHF.R.S32.HI R0, RZ, 0x1f, R227 ;  /* 0x0000001fff007819 */ /* 0x000fe400000114e3 */
[----:B------:R-:W-:Y:S02]  /*1b6f0*/  SHF.R.S32.HI R2, RZ, 0x2, R2 ;  /* 0x00000002ff027819 */ /* 0x000fe40000011402 */
[----:B------:R-:W-:Y:S02]  /*1b700*/  SHF.L.U64.HI R228, R227, 0x1, R0 ;  /* 0x00000001e3e47819 */ /* 0x000fe40000010200 */
[----:B------:R-:W-:Y:S02]  /*1b710*/  IADD3 R225, -R2, 0x30, RZ ;  /* 0x0000003002e17810 */ /* 0x000fe40007ffe1ff */
.L_x_568:
[----:B------:R-:W2:Y:S01]  /*1b720*/  LDL R13, [R1+0x44] ;  /* 0x00004400010d7983 */ /* 0x000ea20000100800 */
[----:B------:R-:W-:Y:S04]  /*1b730*/  DEPBAR.LE SB0, 0x0 ;  /* 0x000080000000791a */ /* 0x000fe80000000000 */
[----:B------:R-:W3:Y:S01]  /*1b740*/  LDL R12, [R1+0x40] ;  /* 0x00004000010c7983 */ /* 0x000ee20000100800 */
[C---:B------:R-:W-:Y:S01]  /*1b750*/  ISETP.GE.AND P1, PT, R227.reuse, c[0x0][0x1d4], PT ;  /* 0x00007500e3007a0c */ /* 0x040fe20003f26270 */
[----:B------:R-:W-:Y:S01]  /*1b760*/  IMAD.WIDE.U32 R2, R226, c[0x0][0x208], RZ ;  /* 0x00008200e2027a25 */ /* 0x000fe200078e00ff */
        /* <DEDUP_REMOVED lines=33> */
[C---:B------:R-:W-:Y:S02]  /*1b980*/  LEA R10, P0, R0.reuse, c[0x0][0x1f8], 0x1 ;  /* 0x00007e00000a7a11 */ /* 0x040fe400078008ff */
        /* <DEDUP_REMOVED lines=33> */
.L_x_589:
        /* <DEDUP_REMOVED lines=17> */
.L_x_549:
[----:B------:R-:W-:Y:S05]  /*1bcb0*/  BSYNC B0 ;  /* 0x0000000000007941 */ /* 0x000fea0003800000 */
.L_x_548:
        /* <DEDUP_REMOVED lines=210> */
[----:B----4-:R-:W-:Y:S01]  /*1c9e0*/  @!P1 IADD3 R3, P0, R0, R230, RZ ;  /* 0x000000e600039210 */ /* 0x010fe20007f1e0ff */
        /* <DEDUP_REMOVED lines=16> */
[----:B------:R-:W-:Y:S04]  /*1caf0*/  IMAD R229, R232, c[0x0][0x1ec], R229 ;  /* 0x00007b00e8e57a24 */ /* 0x000fe800078e02e5 */
[----:B------:R-:W-:Y:S01]  /*1cb00*/  IMAD.IADD R229, R231, 0x1, R229 ;  /* 0x00000001e7e57824 */ /* 0x000fe200078e02e5 */
[----:B--2---:R-:W-:Y:S01]  /*1cb10*/  SHF.R.S32.HI R4, RZ, 0x1f, R224 ;  /* 0x0000001fff047819 */ /* 0x004fe200000114e0 */
[----:B------:R-:W-:Y:S04]  /*1cb20*/  IMAD.WIDE.U32 R2, R224, c[0x0][0x1f0], R2 ;  /* 0x00007c00e0027a25 */ /* 0x000fe800078e0002 */
[----:B------:R-:W-:Y:S01]  /*1cb30*/  IMAD R4, R4, c[0x0][0x1f0], RZ ;  /* 0x00007c0004047a24 */ /* 0x000fe200078e02ff */
[----:B------:R-:W-:Y:S02]  /*1cb40*/  IADD3 R0, P0, R230, R2, RZ ;  /* 0x00000002e6007210 */ /* 0x000fe40007f1e0ff */
[----:B------:R-:W-:Y:S01]  /*1cb50*/  IADD3 R230, R227, 0x20, RZ ;  /* 0x00000020e3e67810 */ /* 0x000fe20007ffe0ff */
[----:B------:R-:W-:Y:S03]  /*1cb60*/  IMAD R4, R224, c[0x0][0x1f4], R4 ;  /* 0x00007d00e0047a24 */ /* 0x000fe600078e0204 */
[----:B------:R-:W-:Y:S02]  /*1cb70*/  ISETP.GE.AND P4, PT, R230, c[0x0][0x1d4], PT ;  /* 0x00007500e6007a0c */ /* 0x000fe40003f86270 */
[----:B------:R-:W-:Y:S02]  /*1cb80*/  IADD3.X R3, R229, R3, R4, P0, !PT ;  /* 0x00000003e5037210 */ /* 0x000fe400007fe404 */
[C---:B------:R-:W-:Y:S02]  /*1cb90*/  LEA R4, P0, R0.reuse, c[0x0][0x1c8], 0x1 ;  /* 0x0000720000047a11 */ /* 0x040fe400078008ff */
        /* <DEDUP_REMOVED lines=27> */
.L_x_551:
        /* <DEDUP_REMOVED lines=16> */
[----:B----4-:R-:W-:Y:S04]  /*1ce50*/  IADD3 R7, -R33, R7, R36 ;  /* 0x0000000721077210 */ /* 0x010fe80007ffe124 */
        /* <DEDUP_REMOVED lines=18> */
.L_x_554:
[----:B------:R-:W-:Y:S04]  /*1cf80*/  MOV R9, 0x1 ;  /* 0x0000000100097802 */ /* 0x000fe80000000f00 */
[----:B------:R-:W-:Y:S11]  /*1cf90*/  ISETP.NE.AND P0, PT, R9, c[0x0][0x32c], PT ;  /* 0x0000cb0009007a0c */ /* 0x000ff60003f05270 */
[----:B------:R-:W-:Y:S02]  /*1cfa0*/  @!UPT UIADD3 URZ, URZ, URZ, URZ ;  /* 0x0000003f3f3ff290 */ /* 0x000fe4000fffe03f */
[----:B------:R-:W-:Y:S05]  /*1cfb0*/  @P0 IMAD.HI.U32 R9, R4, c[0x0][0x330], RZ ;  /* 0x0000cc0004090a27 */ /* 0x000fea00078e00ff */
[----:B------:R-:W-:Y:S02]  /*1cfc0*/  @P0 SHF.R.U32.HI R4, RZ, c[0x0][0x334], R9 ;  /* 0x0000cd00ff040a19 */ /* 0x000fe40000011609 */
.L_x_555:
[----:B------:R-:W-:Y:S05]  /*1cfd0*/  BSYNC B0 ;  /* 0x0000000000007941 */ /* 0x000fea0003800000 */
.L_x_553:
[----:B------:R-:W-:Y:S05]  /*1cfe0*/  IMAD R4, R4, c[0x0][0x32c], R8 ;  /* 0x0000cb0004047a24 */ /* 0x000fea00078e0208 */
[----:B------:R-:W-:Y:S02]  /*1cff0*/  IADD3 R9, R4, c[0x0][0x32c], RZ ;  /* 0x0000cb0004097a10 */ /* 0x000fe40007ffe0ff */
[----:B------:R-:W-:Y:S02]  /*1d000*/  IMNMX R0, R0, R4, !PT ;  /* 0x0000000400007217 */ /* 0x000fe40007800200 */
[----:B------:R-:W-:Y:S02]  /*1d010*/  IMNMX R3, R3, R9, PT ;  /* 0x0000000903037217 */ /* 0x000fe40003800200 */
.L_x_552:
        /* <DEDUP_REMOVED lines=72> */
.L_x_558:
[----:B------:R-:W-:Y:S04]  /*1d4a0*/  MOV R14, 0x1 ;  /* 0x00000001000e7802 */ /* 0x000fe80000000f00 */
[----:B------:R-:W-:Y:S11]  /*1d4b0*/  ISETP.NE.AND P0, PT, R14, c[0x0][0x32c], PT ;  /* 0x0000cb000e007a0c */ /* 0x000ff60003f05270 */
[----:B------:R-:W-:Y:S02]  /*1d4c0*/  @!UPT UIADD3 URZ, URZ, URZ, URZ ;  /* 0x0000003f3f3ff290 */ /* 0x000fe4000fffe03f */
[----:B------:R-:W-:Y:S05]  /*1d4d0*/  @P0 IMAD.HI.U32 R14, R3, c[0x0][0x330], RZ ;  /* 0x0000cc00030e0a27 */ /* 0x000fea00078e00ff */
[----:B------:R-:W-:Y:S02]  /*1d4e0*/  @P0 SHF.R.U32.HI R3, RZ, c[0x0][0x334], R14 ;  /* 0x0000cd00ff030a19 */ /* 0x000fe4000001160e */
.L_x_559:
[----:B------:R-:W-:Y:S05]  /*1d4f0*/  BSYNC B0 ;  /* 0x0000000000007941 */ /* 0x000fea0003800000 */
.L_x_557:
[----:B------:R-:W-:Y:S05]  /*1d500*/  IMAD R3, R3, c[0x0][0x32c], R8 ;  /* 0x0000cb0003037a24 */ /* 0x000fea00078e0208 */
[----:B------:R-:W-:Y:S02]  /*1d510*/  IADD3 R14, R3, c[0x0][0x32c], RZ ;  /* 0x0000cb00030e7a10 */ /* 0x000fe40007ffe0ff */
[----:B------:R-:W-:Y:S02]  /*1d520*/  IMNMX R0, R0, R3, !PT ;  /* 0x0000000300007217 */ /* 0x000fe40007800200 */
[----:B------:R-:W-:Y:S02]  /*1d530*/  IMNMX R2, R2, R14, PT ;  /* 0x0000000e02027217 */ /* 0x000fe40003800200 */
.L_x_556:
        /* <DEDUP_REMOVED lines=61> */
.L_x_562:
[----:B------:R-:W-:Y:S04]  /*1d910*/  MOV R14, 0x1 ;  /* 0x00000001000e7802 */ /* 0x000fe80000000f00 */
[----:B------:R-:W-:Y:S11]  /*1d920*/  ISETP.NE.AND P0, PT, R14, c[0x0][0x32c], PT ;  /* 0x0000cb000e007a0c */ /* 0x000ff60003f05270 */
[----:B------:R-:W-:Y:S02]  /*1d930*/  @!UPT UIADD3 URZ, URZ, URZ, URZ ;  /* 0x0000003f3f3ff290 */ /* 0x000fe4000fffe03f */
[----:B------:R-:W-:Y:S05]  /*1d940*/  @P0 IMAD.HI.U32 R14, R3, c[0x0][0x330], RZ ;  /* 0x0000cc00030e0a27 */ /* 0x000fea00078e00ff */
[----:B------:R-:W-:Y:S02]  /*1d950*/  @P0 SHF.R.U32.HI R3, RZ, c[0x0][0x334], R14 ;  /* 0x0000cd00ff030a19 */ /* 0x000fe4000001160e */
.L_x_563:
[----:B------:R-:W-:Y:S05]  /*1d960*/  BSYNC B0 ;  /* 0x0000000000007941 */ /* 0x000fea0003800000 */
.L_x_561:
[----:B------:R-:W-:Y:S05]  /*1d970*/  IMAD R3, R3, c[0x0][0x32c], R8 ;  /* 0x0000cb0003037a24 */ /* 0x000fea00078e0208 */
[----:B------:R-:W-:Y:S02]  /*1d980*/  IADD3 R14, R3, c[0x0][0x32c], RZ ;  /* 0x0000cb00030e7a10 */ /* 0x000fe40007ffe0ff */
[----:B------:R-:W-:Y:S02]  /*1d990*/  IMNMX R0, R0, R3, !PT ;  /* 0x0000000300007217 */ /* 0x000fe40007800200 */
[----:B------:R-:W-:Y:S02]  /*1d9a0*/  IMNMX R2, R2, R14, PT ;  /* 0x0000000e02027217 */ /* 0x000fe40003800200 */
.L_x_560:
        /* <DEDUP_REMOVED lines=61> */
.L_x_566:
[----:B------:R-:W-:Y:S04]  /*1dd80*/  MOV R5, 0x1 ;  /* 0x0000000100057802 */ /* 0x000fe80000000f00 */
[----:B------:R-:W-:Y:S11]  /*1dd90*/  ISETP.NE.AND P0, PT, R5, c[0x0][0x32c], PT ;  /* 0x0000cb0005007a0c */ /* 0x000ff60003f05270 */
[----:B------:R-:W-:Y:S02]  /*1dda0*/  @!UPT UIADD3 URZ, URZ, URZ, URZ ;  /* 0x0000003f3f3ff290 */ /* 0x000fe4000fffe03f */
[----:B------:R-:W-:Y:S05]  /*1ddb0*/  @P0 IMAD.HI.U32 R5, R3, c[0x0][0x330], RZ ;  /* 0x0000cc0003050a27 */ /* 0x000fea00078e00ff */
[----:B------:R-:W-:Y:S02]  /*1ddc0*/  @P0 SHF.R.U32.HI R3, RZ, c[0x0][0x334], R5 ;  /* 0x0000cd00ff030a19 */ /* 0x000fe40000011605 */
.L_x_567:
[----:B------:R-:W-:Y:S05]  /*1ddd0*/  BSYNC B0 ;  /* 0x0000000000007941 */ /* 0x000fea0003800000 */
.L_x_565:
[----:B------:R-:W-:Y:S05]  /*1dde0*/  IMAD R8, R3, c[0x0][0x32c], R8 ;  /* 0x0000cb0003087a24 */ /* 0x000fea00078e0208 */
[----:B------:R-:W-:Y:S02]  /*1ddf0*/  IADD3 R3, R8, c[0x0][0x32c], RZ ;  /* 0x0000cb0008037a10 */ /* 0x000fe40007ffe0ff */
[----:B------:R-:W-:Y:S02]  /*1de00*/  IMNMX R0, R0, R8, !PT ;  /* 0x0000000800007217 */ /* 0x000fe40007800200 */
[----:B------:R-:W-:Y:S02]  /*1de10*/  IMNMX R2, R2, R3, PT ;  /* 0x0000000302027217 */ /* 0x000fe40003800200 */
.L_x_564:
        /* <DEDUP_REMOVED lines=80> */
[----:B------:R-:W3:Y:S02]  /*1e320*/  SHFL.BFLY PT, R2, R0, 0x2, 0x1f ;  /* 0x0c401f0000027f89 */ /* 0x000ee400000e0000 */
[----:B---3--:R-:W-:Y:S06]  /*1e330*/  FMNMX.FTZ R0, R0, R2, !PT ;  /* 0x0000000200007209 */ /* 0x008fec0007810000 */
[----:B------:R-:W3:Y:S02]  /*1e340*/  SHFL.BFLY PT, R105, R0, 0x1, 0x1f ;  /* 0x0c201f0000697f89 */ /* 0x000ee400000e0000 */
[----:B---3--:R-:W-:Y:S02]  /*1e350*/  FMNMX.FTZ R105, R0, R105, !PT ;  /* 0x0000006900697209 */ /* 0x008fe40007810000 */
        /* <DEDUP_REMOVED lines=41> */
[----:B---3--:R-:W-:Y:S01]  /*1e5f0*/  FMNMX.FTZ R102, R2, R0, !PT ;  /* 0x0000000002667209 */ /* 0x008fe20007810000 */
[--C-:B------:R-:W-:Y:S03]  /*1e600*/  FFMA.FTZ R0, R19, c[0x0][0x2d0], -R110.reuse ;  /* 0x0000b40013007a23 */ /* 0x100fe6000001086e */
[C---:B------:R-:W-:Y:S01]  /*1e610*/  FSETP.NEU.FTZ.AND P0, PT, R102.reuse, -INF , PT ;  /* 0xff8000006600780b */ /* 0x040fe20003f1d000 */
[----:B------:R3:W4:Y:S01]  /*1e620*/  MUFU.EX2 R246, R0 ;  /* 0x0000000000f67308 */ /* 0x0007220000000800 */
[C---:B------:R-:W-:Y:S02]  /*1e630*/  FMUL.FTZ R165, R102.reuse, c[0x0][0x2d0] ;  /* 0x0000b40066a57a20 */ /* 0x040fe40000410000 */
[----:B------:R-:W-:Y:S03]  /*1e640*/  FSEL R2, R102, RZ, P0 ;  /* 0x000000ff66027208 */ /* 0x000fe60000000000 */
[----:B------:R-:W-:Y:S02]  /*1e650*/  FSEL R165, R165, RZ, P0 ;  /* 0x000000ffa5a57208 */ /* 0x000fe40000000000 */
[----:B------:R-:W-:Y:S03]  /*1e660*/  ISETP.GT.AND P0, PT, R223, R251, PT ;  /* 0x000000fbdf00720c */ /* 0x000fe60003f04270 */
[----:B-1----:R-:W-:Y:S04]  /*1e670*/  FFMA.FTZ R6, R12, c[0x0][0x2d0], -R165 ;  /* 0x0000b4000c067a23 */ /* 0x002fe800000108a5 */
[----:B------:R-:W-:Y:S01]  /*1e680*/  MUFU.EX2 R236, R6 ;  /* 0x0000000600ec7308 */ /* 0x000fe20000000800 */
[----:B---3--:R-:W-:Y:S01]  /*1e690*/  FFMA.FTZ R0, R25, c[0x0][0x2d0], -R110 ;  /* 0x0000b40019007a23 */ /* 0x008fe2000001086e */
[----:B----4-:R-:W-:Y:S08]  /*1e6a0*/  F2FP.BF16.PACK_AB R160, R247, R246 ;  /* 0x000000f6f7a0723e */ /* 0x010ff000000010ff */
[----:B------:R1:W3:Y:S02]  /*1e6b0*/  MUFU.EX2 R249, R0 ;  /* 0x0000000000f97308 */ /* 0x0002e40000000800 */
[--C-:B-1----:R-:W-:Y:S01]  /*1e6c0*/  FFMA.FTZ R0, R15, c[0x0][0x2d0], -R111.reuse ;  /* 0x0000b4000f007a23 */ /* 0x102fe2000001086f */
[----:B---3--:R-:W-:Y:S07]  /*1e6d0*/  F2FP.BF16.PACK_AB R162, R249, R248 ;  /* 0x000000f8f9a2723e */ /* 0x008fee00000010ff */
[----:B------:R1:W-:Y:S02]  /*1e6e0*/  MUFU.EX2 R242, R0 ;  /* 0x0000000000f27308 */ /* 0x0003e40000000800 */
[--C-:B-1----:R-:W-:Y:S08]  /*1e6f0*/  FFMA.FTZ R0, R20, c[0x0][0x2d0], -R111.reuse ;  /* 0x0000b40014007a23 */ /* 0x102ff0000001086f */
[----:B------:R1:W3:Y:S02]  /*1e700*/  MUFU.EX2 R243, R0 ;  /* 0x0000000000f37308 */ /* 0x0002e40000000800 */
[--C-:B-1----:R-:W-:Y:S01]  /*1e710*/  FFMA.FTZ R0, R21, c[0x0][0x2d0], -R111.reuse ;  /* 0x0000b40015007a23 */ /* 0x102fe2000001086f */
[----:B---3--:R-:W-:Y:S07]  /*1e720*/  F2FP.BF16.PACK_AB R161, R243, R242 ;  /* 0x000000f2f3a1723e */ /* 0x008fee00000010ff */
[----:B------:R1:W-:Y:S02]  /*1e730*/  MUFU.EX2 R244, R0 ;  /* 0x0000000000f47308 */ /* 0x0003e40000000800 */
[----:B-1----:R-:W-:Y:S02]  /*1e740*/  FFMA.FTZ R0, R22, c[0x0][0x2d0], -R111 ;  /* 0x0000b40016007a23 */ /* 0x002fe4000001086f */
[----:B------:R-:W1:Y:S06]  /*1e750*/  LDSM.16.MT88.4 R20, [R209+0x1880] ;  /* 0x00188000d114783b */ /* 0x000e6c0000004200 */
[----:B------:R3:W4:Y:S02]  /*1e760*/  MUFU.EX2 R245, R0 ;  /* 0x0000000000f57308 */ /* 0x0007240000000800 */
[--C-:B---3--:R-:W-:Y:S01]  /*1e770*/  FFMA.FTZ R0, R14, c[0x0][0x2d0], -R164.reuse ;  /* 0x0000b4000e007a23 */ /* 0x108fe200000108a4 */
[----:B----4-:R-:W-:Y:S07]  /*1e780*/  F2FP.BF16.PACK_AB R163, R245, R244 ;  /* 0x000000f4f5a3723e */ /* 0x010fee00000010ff */
[----:B------:R3:W-:Y:S02]  /*1e790*/  MUFU.EX2 R238, R0 ;  /* 0x0000000000ee7308 */ /* 0x0007e40000000800 */
[--C-:B---3--:R-:W-:Y:S08]  /*1e7a0*/  FFMA.FTZ R0, R16, c[0x0][0x2d0], -R164.reuse ;  /* 0x0000b40010007a23 */ /* 0x108ff000000108a4 */
[----:B------:R3:W-:Y:S02]  /*1e7b0*/  MUFU.EX2 R239, R0 ;  /* 0x0000000000ef7308 */ /* 0x0007e40000000800 */
[----:B---3--:R-:W-:Y:S08]  /*1e7c0*/  FFMA.FTZ R0, R18, c[0x0][0x2d0], -R164 ;  /* 0x0000b40012007a23 */ /* 0x008ff000000108a4 */
[----:B------:R3:W-:Y:S02]  /*1e7d0*/  MUFU.EX2 R241, R0 ;  /* 0x0000000000f17308 */ /* 0x0007e40000000800 */
[----:B---3--:R-:W-:Y:S04]  /*1e7e0*/  FADD.FTZ R0, -R3, R101 ;  /* 0x0000006503007221 */ /* 0x008fe80000010100 */
[----:B------:R-:W-:Y:S04]  /*1e7f0*/  FMUL.FTZ R0, R0, c[0x0][0x2d0] ;  /* 0x0000b40000007a20 */ /* 0x000fe80000410000 */
[----:B------:R3:W4:Y:S02]  /*1e800*/  MUFU.EX2 R101, R0 ;  /* 0x0000000000657308 */ /* 0x0007240000000800 */
[----:B---3--:R-:W-:Y:S02]  /*1e810*/  FADD.FTZ R0, -R4, R103 ;  /* 0x0000006704007221 */ /* 0x008fe40000010100 */
[----:B------:R-:W-:Y:S02]  /*1e820*/  FFMA.FTZ R4, R13, c[0x0][0x2d0], -R165 ;  /* 0x0000b4000d047a23 */ /* 0x000fe400000108a5 */
[----:B------:R-:W-:Y:S04]  /*1e830*/  FMUL.FTZ R0, R0, c[0x0][0x2d0] ;  /* 0x0000b40000007a20 */ /* 0x000fe80000410000 */
[----:B------:R3:W-:Y:S01]  /*1e840*/  MUFU.EX2 R235, R4 ;  /* 0x0000000400eb7308 */ /* 0x0007e20000000800 */
[C---:B----4-:R-:W-:Y:S02]  /*1e850*/  FMUL.FTZ R16, R101.reuse, R124 ;  /* 0x0000007c65107220 */ /* 0x050fe40000410000 */
[C---:B------:R-:W-:Y:S02]  /*1e860*/  FMUL.FTZ R17, R101.reuse, R125 ;  /* 0x0000007d65117220 */ /* 0x040fe40000410000 */
[C---:B------:R-:W-:Y:S02]  /*1e870*/  FMUL.FTZ R32, R101.reuse, R140 ;  /* 0x0000008c65207220 */ /* 0x040fe40000410000 */
[C---:B------:R-:W-:Y:S02]  /*1e880*/  FMUL.FTZ R33, R101.reuse, R141 ;  /* 0x0000008d65217220 */ /* 0x040fe40000410000 */
[C---:B------:R-:W-:Y:S01]  /*1e890*/  FMUL.FTZ R52, R101.reuse, R52 ;  /* 0x0000003465347220 */ /* 0x040fe20000410000 */
[----:B------:R4:W5:Y:S01]  /*1e8a0*/  MUFU.EX2 R100, R0 ;  /* 0x0000000000647308 */ /* 0x0009620000000800 */
[C---:B------:R-:W-:Y:S02]  /*1e8b0*/  FMUL.FTZ R53, R101.reuse, R53 ;  /* 0x0000003565357220 */ /* 0x040fe40000410000 */
[C---:B------:R-:W-:Y:S02]  /*1e8c0*/  FMUL.FTZ R64, R101.reuse, R64 ;  /* 0x0000004065407220 */ /* 0x040fe40000410000 */
[C---:B------:R-:W-:Y:S02]  /*1e8d0*/  FMUL.FTZ R65, R101.reuse, R65 ;  /* 0x0000004165417220 */ /* 0x040fe40000410000 */
[C---:B------:R-:W-:Y:S02]  /*1e8e0*/  FMUL.FTZ R68, R101.reuse, R68 ;  /* 0x0000004465447220 */ /* 0x040fe40000410000 */
[C---:B------:R-:W-:Y:S02]  /*1e8f0*/  FMUL.FTZ R69, R101.reuse, R69 ;  /* 0x0000004565457220 */ /* 0x040fe40000410000 */
[C---:B------:R-:W-:Y:S02]  /*1e900*/  FMUL.FTZ R80, R101.reuse, R80 ;  /* 0x0000005065507220 */ /* 0x040fe40000410000 */
[C---:B------:R-:W-:Y:S02]  /*1e910*/  FMUL.FTZ R81, R101.reuse, R81 ;  /* 0x0000005165517220 */ /* 0x040fe40000410000 */
[----:B---3--:R-:W-:Y:S01]  /*1e920*/  FMUL.FTZ R4, R101, R112 ;  /* 0x0000007065047220 */ /* 0x008fe20000410000 */
[----:B------:R-:W-:Y:S01]  /*1e930*/  F2FP.BF16.PACK_AB R112, R239, R238 ;  /* 0x000000eeef70723e */ /* 0x000fe200000010ff */
[C---:B------:R-:W-:Y:S02]  /*1e940*/  FMUL.FTZ R96, R101.reuse, R96 ;  /* 0x0000006065607220 */ /* 0x040fe40000410000 */
[C---:B------:R-:W-:Y:S02]  /*1e950*/  FMUL.FTZ R97, R101.reuse, R97 ;  /* 0x0000006165617220 */ /* 0x040fe40000410000 */
[C---:B------:R-:W-:Y:S02]  /*1e960*/  FMUL.FTZ R84, R101.reuse, R84 ;  /* 0x0000005465547220 */ /* 0x040fe40000410000 */
[----:B------:R-:W-:Y:S02]  /*1e970*/  FMUL.FTZ R85, R101, R85 ;  /* 0x0000005565557220 */ /* 0x000fe40000410000 */
[----:B----4-:R-:W-:Y:S02]  /*1e980*/  FADD.FTZ R0, -R5, R107 ;  /* 0x0000006b05007221 */ /* 0x010fe40000010100 */
[--C-:B------:R-:W-:Y:S02]  /*1e990*/  FFMA.FTZ R5, R8, c[0x0][0x2d0], -R165.reuse ;  /* 0x0000b40008057a23 */ /* 0x100fe400000108a5 */
[----:B------:R-:W-:Y:S02]  /*1e9a0*/  FMUL.FTZ R0, R0, c[0x0][0x2d0] ;  /* 0x0000b40000007a20 */ /* 0x000fe40000410000 */
[----:B------:R3:W4:Y:S01]  /*1e9b0*/  MUFU.EX2 R179, R5 ;  /* 0x0000000500b37308 */ /* 0x0007220000000800 */
[C---:B-----5:R-:W-:Y:S01]  /*1e9c0*/  FMUL.FTZ R6, R100.reuse, R114 ;  /* 0x0000007264067220 */ /* 0x060fe20000410000 */
[----:B------:R-:W-:Y:S01]  /*1e9d0*/  F2FP.BF16.PACK_AB R114, R241, R240 ;  /* 0x000000f0f172723e */ /* 0x000fe200000010ff */
[C---:B------:R-:W-:Y:S02]  /*1e9e0*/  FMUL.FTZ R7, R100.reuse, R115 ;  /* 0x0000007364077220 */ /* 0x040fe40000410000 */
[C---:B------:R-:W-:Y:S02]  /*1e9f0*/  FMUL.FTZ R18, R100.reuse, R126 ;  /* 0x0000007e64127220 */ /* 0x040fe40000410000 */
[C---:B------:R-:W-:Y:S02]  /*1ea00*/  FMUL.FTZ R19, R100.reuse, R127 ;  /* 0x0000007f64137220 */ /* 0x040fe40000410000 */
[----:B------:R-:W-:Y:S01]  /*1ea10*/  LDSM.16.MT88.4 R124, [R210+0x1c80] ;  /* 0x001c8000d27c783b */ /* 0x000fe20000004200 */
[----:B------:R5:W2:Y:S01]  /*1ea20*/  MUFU.EX2 R3, R0 ;  /* 0x0000000000037308 */ /* 0x000aa20000000800 */
[C---:B------:R-:W-:Y:S02]  /*1ea30*/  FMUL.FTZ R34, R100.reuse, R142 ;  /* 0x0000008e64227220 */ /* 0x040fe40000410000 */
[C---:B------:R-:W-:Y:S02]  /*1ea40*/  FMUL.FTZ R35, R100.reuse, R143 ;  /* 0x0000008f64237220 */ /* 0x040fe40000410000 */
[C---:B------:R-:W-:Y:S02]  /*1ea50*/  FMUL.FTZ R50, R100.reuse, R158 ;  /* 0x0000009e64327220 */ /* 0x040fe40000410000 */
[----:B------:R-:W-:Y:S01]  /*1ea60*/  LDSM.16.MT88.4 R140, [R210+0x2080] ;  /* 0x00208000d28c783b */ /* 0x000fe20000004200 */
[C---:B------:R-:W-:Y:S02]  /*1ea70*/  FMUL.FTZ R51, R100.reuse, R159 ;  /* 0x0000009f64337220 */ /* 0x040fe40000410000 */
[C---:B------:R-:W-:Y:S02]  /*1ea80*/  FMUL.FTZ R54, R100.reuse, R54 ;  /* 0x0000003664367220 */ /* 0x040fe40000410000 */
[C---:B------:R-:W-:Y:S02]  /*1ea90*/  FMUL.FTZ R55, R100.reuse, R55 ;  /* 0x0000003764377220 */ /* 0x040fe40000410000 */
[----:B---3--:R-:W-:Y:S01]  /*1eaa0*/  FMUL.FTZ R5, R101, R113 ;  /* 0x0000007165057220 */ /* 0x008fe20000410000 */
[----:B----4-:R-:W-:Y:S01]  /*1eab0*/  F2FP.BF16.PACK_AB R113, R235, R179 ;  /* 0x000000b3eb71723e */ /* 0x010fe200000010ff */
[C---:B------:R-:W-:Y:S02]  /*1eac0*/  FMUL.FTZ R66, R100.reuse, R66 ;  /* 0x0000004264427220 */ /* 0x040fe40000410000 */
[C---:B------:R-:W-:Y:S02]  /*1ead0*/  FMUL.FTZ R67, R100.reuse, R67 ;  /* 0x0000004364437220 */ /* 0x040fe40000410000 */
[C---:B------:R-:W-:Y:S01]  /*1eae0*/  FMUL.FTZ R70, R100.reuse, R70 ;  /* 0x0000004664467220 */ /* 0x040fe20000410000 */
[-C--:B-1----:R-:W-:Y:S01]  /*1eaf0*/  HMMA.16816.F32.BF16 R4, R160, R20.reuse, R4 ;  /* 0x00000014a004723c */ /* 0x082fe20000041804 */
[----:B------:R-:W-:Y:S02]  /*1eb00*/  FMUL.FTZ R71, R100, R71 ;  /* 0x0000004764477220 */ /* 0x000fe40000410000 */
[----:B-----5:R-:W-:Y:S02]  /*1eb10*/  FFMA.FTZ R0, R11, c[0x0][0x2d0], -R165 ;  /* 0x0000b4000b007a23 */ /* 0x020fe400000108a5 */
[C---:B--2---:R-:W-:Y:S02]  /*1eb20*/  FMUL.FTZ R8, R3.reuse, R116 ;  /* 0x0000007403087220 */ /* 0x044fe40000410000 */
        /* <DEDUP_REMOVED lines=168> */
[----:B------:R-:W2:Y:S01]  /*1f5b0*/  LDL.LU R196, [R1+0xc] ;  /* 0x00000c0001c47983 */ /* 0x000ea20000300800 */
        /* <DEDUP_REMOVED lines=11> */
[----:B------:R-:W-:Y:S01]  /*1f670*/  FFMA.FTZ R111, R192, c[0x0][0x2d0], -R111 ;  /* 0x0000b400c06f7a23 */ /* 0x000fe2000001086f */
[----:B----4-:R-:W-:Y:S03]  /*1f680*/  F2FP.BF16.PACK_AB R110, R188, R189 ;  /* 0x000000bdbc6e723e */ /* 0x010fe600000010ff */
[C---:B------:R-:W-:Y:S03]  /*1f690*/  HMMA.16816.F32.BF16 R80, R112.reuse, R126, R80 ;  /* 0x0000007e7050723c */ /* 0x040fe60000041850 */
[----:B------:R-:W4:Y:S05]  /*1f6a0*/  MUFU.EX2 R184, R111 ;  /* 0x0000006f00b87308 */ /* 0x000f2a0000000800 */
[-C--:B------:R-:W-:Y:S08]  /*1f6b0*/  HMMA.16816.F32.BF16 R84, R112, R128.reuse, R84 ;  /* 0x000000807054723c */ /* 0x080ff00000041854 */
[C---:B------:R-:W-:Y:S01]  /*1f6c0*/  HMMA.16816.F32.BF16 R88, R120.reuse, R128, R88 ;  /* 0x000000807858723c */ /* 0x040fe20000041858 */
[--C-:B-1----:R-:W-:Y:S04]  /*1f6d0*/  FFMA.FTZ R2, R186, c[0x0][0x2d0], -R164.reuse ;  /* 0x0000b400ba027a23 */ /* 0x102fe800000108a4 */
        /* <DEDUP_REMOVED lines=34> */
[----:B--2---:R-:W-:Y:S07]  /*1f900*/  FFMA.FTZ R3, R3, R196, R238 ;  /* 0x000000c403037223 */ /* 0x004fee00000100ee */
[C---:B------:R-:W-:Y:S01]  /*1f910*/  HMMA.16816.F32.BF16 R148, R160.reuse, R156, R40 ;  /* 0x0000009ca094723c */ /* 0x040fe20000041828 */
[----:B------:R-:W-:Y:S03]  /*1f920*/  FADD.FTZ R3, R239, R3 ;  /* 0x00000003ef037221 */ /* 0x000fe60000010000 */
[----:B-----5:R-:W-:Y:S02]  /*1f930*/  FFMA.FTZ R100, R100, R195, R242 ;  /* 0x000000c364647223 */ /* 0x020fe400000100f2 */
[----:B------:R-:W-:Y:S02]  /*1f940*/  FADD.FTZ R8, R240, R3 ;  /* 0x00000003f0087221 */ /* 0x000fe40000010000 */
[-C--:B------:R-:W-:Y:S01]  /*1f950*/  HMMA.16816.F32.BF16 R152, R160, R158.reuse, R44 ;  /* 0x0000009ea098723c */ /* 0x080fe2000004182c */
[----:B------:R-:W-:Y:S03]  /*1f960*/  FFMA.FTZ R3, R0, R252, R179 ;  /* 0x000000fc00037223 */ /* 0x000fe600000100b3 */
[----:B------:R-:W-:Y:S02]  /*1f970*/  FADD.FTZ R0, R241, R8 ;  /* 0x00000008f1007221 */ /* 0x000fe40000010000 */
[----:B------:R-:W-:Y:S02]  /*1f980*/  FADD.FTZ R100, R243, R100 ;  /* 0x00000064f3647221 */ /* 0x000fe40000010000 */
[C---:B------:R-:W-:Y:S01]  /*1f990*/  HMMA.16816.F32.BF16 R156, R108.reuse, R158, R48 ;  /* 0x0000009e6c9c723c */ /* 0x040fe20000041830 */
[----:B------:R-:W-:Y:S03]  /*1f9a0*/  FADD.FTZ R8, R205, R0 ;  /* 0x00000000cd087221 */ /* 0x000fe60000010000 */
[----:B------:R-:W-:Y:S02]  /*1f9b0*/  FADD.FTZ R100, R244, R100 ;  /* 0x00000064f4647221 */ /* 0x000fe40000010000 */
[----:B------:R-:W-:Y:S02]  /*1f9c0*/  FADD.FTZ R3, R235, R3 ;  /* 0x00000003eb037221 */ /* 0x000fe40000010000 */
[-C--:B-1----:R-:W-:Y:S01]  /*1f9d0*/  HMMA.16816.F32.BF16 R52, R108, R164.reuse, R52 ;  /* 0x000000a46c34723c */ /* 0x082fe20000041834 */
[----:B---3--:R-:W-:Y:S03]  /*1f9e0*/  FFMA.FTZ R101, R101, R191, R246 ;  /* 0x000000bf65657223 */ /* 0x008fe600000100f6 */
[----:B------:R-:W-:Y:S02]  /*1f9f0*/  FADD.FTZ R3, R236, R3 ;  /* 0x00000003ec037221 */ /* 0x000fe40000010000 */
[----:B------:R-:W-:Y:S01]  /*1fa00*/  FADD.FTZ R2, R247, R101 ;  /* 0x00000065f7027221 */ /* 0x000fe20000010000 */
[----:B------:R-:W-:Y:S01]  /*1fa10*/  MOV R101, R106 ;  /* 0x0000006a00657202 */ /* 0x000fe20000000f00 */
[C---:B------:R-:W-:Y:S01]  /*1fa20*/  HMMA.16816.F32.BF16 R56, R160.reuse, R164, R56 ;  /* 0x000000a4a038723c */ /* 0x040fe20000041838 */
[----:B------:R-:W-:Y:S03]  /*1fa30*/  FADD.FTZ R3, R237, R3 ;  /* 0x00000003ed037221 */ /* 0x000fe60000010000 */
[----:B------:R-:W-:Y:S02]  /*1fa40*/  FADD.FTZ R2, R248, R2 ;  /* 0x00000002f8027221 */ /* 0x000fe40000010000 */
[----:B------:R-:W-:Y:S02]  /*1fa50*/  FADD.FTZ R3, R201, R3 ;  /* 0x00000003c9037221 */ /* 0x000fe40000010000 */
[-C--:B------:R-:W-:Y:S01]  /*1fa60*/  HMMA.16816.F32.BF16 R60, R160, R166.reuse, R60 ;  /* 0x000000a6a03c723c */ /* 0x080fe2000004183c */
[----:B------:R-:W-:Y:S03]  /*1fa70*/  FADD.FTZ R9, R249, R2 ;  /* 0x00000002f9097221 */ /* 0x000fe60000010000 */
[----:B------:R-:W-:Y:S02]  /*1fa80*/  FADD.FTZ R3, R176, R3 ;  /* 0x00000003b0037221 */ /* 0x000fe40000010000 */
[----:B------:R-:W-:Y:S01]  /*1fa90*/  FADD.FTZ R2, R245, R100 ;  /* 0x00000064f5027221 */ /* 0x000fe20000010000 */
[-C--:B------:R-:W-:Y:S01]  /*1faa0*/  MOV R100, R102.reuse ;  /* 0x0000006600647202 */ /* 0x080fe20000000f00 */
[C---:B------:R-:W-:Y:S01]  /*1fab0*/  HMMA.16816.F32.BF16 R64, R108.reuse, R166, R64 ;  /* 0x000000a66c40723c */ /* 0x040fe20000041840 */
[----:B------:R-:W-:Y:S03]  /*1fac0*/  FADD.FTZ R3, R174, R3 ;  /* 0x00000003ae037221 */ /* 0x000fe60000010000 */
[----:B------:R-:W-:Y:S02]  /*1fad0*/  FADD.FTZ R10, R232, R2 ;  /* 0x00000002e80a7221 */ /* 0x000fe40000010000 */
[----:B------:R-:W-:Y:S02]  /*1fae0*/  FADD.FTZ R3, R175, R3 ;  /* 0x00000003af037221 */ /* 0x000fe40000010000 */
[-C--:B------:R-:W-:Y:S01]  /*1faf0*/  HMMA.16816.F32.BF16 R68, R108, R168.reuse, R68 ;  /* 0x000000a86c44723c */ /* 0x080fe20000041844 */
[----:B------:R-:W-:Y:S03]  /*1fb00*/  FADD.FTZ R0, R231, R10 ;  /* 0x0000000ae7007221 */ /* 0x000fe60000010000 */
[----:B------:R-:W-:Y:S04]  /*1fb10*/  FADD.FTZ R9, R234, R9 ;  /* 0x00000009ea097221 */ /* 0x000fe80000010000 */
        /* <DEDUP_REMOVED lines=41> */
.L_x_547:
[----:B------:R-:W2:Y:S04]  /*1fdb0*/  LDL.LU R0, [R1+0x8] ;  /* 0x0000080001007983 */ /* 0x000ea80000300800 */
[----:B------:R-:W3:Y:S04]  /*1fdc0*/  LDL.LU R3, [R1+0x4] ;  /* 0x0000040001037983 */ /* 0x000ee80000300800 */
        /* <DEDUP_REMOVED lines=151> */
.L_x_439:
[----:B-1----:R-:W-:Y:S05]  /*20740*/  @P4 BRA `(.L_x_569) ;  /* 0x0000176000004947 */ /* 0x002fea0003800000 */
[----:B------:R-:W3:Y:S01]  /*20750*/  LDL R63, [R1+0x48] ;  /* 0x00004800013f7983 */ /* 0x000ee20000100800 */
        /* <DEDUP_REMOVED lines=80> */
[----:B--2---:R-:W-:-:S02]  /*20c60*/  F2FP.BF16.PACK_AB R8, R87, R86 ;  /* 0x000000565708723e */ /* 0x004fc400000010ff */
        /* <DEDUP_REMOVED lines=54> */
[----:B---3--:R-:W-:-:S03]  /*20fd0*/  IMAD.WIDE R6, R63, R2, c[0x0][0x500] ;  /* 0x000140003f067625 */ /* 0x008fc600078e0202 */
[----:B------:R-:W-:Y:S06]  /*20fe0*/  BAR.SYNC.DEFER_BLOCKING 0x1, 0x80 ;  /* 0x0042000000007b1d */ /* 0x000fec0000010000 */
[----:B------:R-:W3:Y:S01]  /*20ff0*/  @P1 LDG.E R0, [R6.64] ;  /* 0x0000000c06001981 */ /* 0x000ee2000c1e1900 */
[----:B------:R-:W-:Y:S02]  /*21000*/  IMAD.MOV.U32 R24, RZ, RZ, c[0x0][0x388] ;  /* 0x0000e200ff187624 */ /* 0x000fe400078e00ff */
[----:B--2---:R-:W-:-:S05]  /*21010*/  @P0 IMAD.WIDE R2, R63, R2, c[0x0][0x508] ;  /* 0x000142003f020625 */ /* 0x004fca00078e0202 */
[----:B------:R2:W5:Y:S02]  /*21020*/  @P0 LDG.E R24, [R2.64] ;  /* 0x0000000c02180981 */ /* 0x000564000c1e1900 */
[----:B--2---:R-:W-:Y:S02]  /*21030*/  CS2R R2, SRZ ;  /* 0x0000000000027805 */ /* 0x004fe4000001ff00 */
[--C-:B---3--:R-:W-:Y:S01]  /*21040*/  @P1 SHF.R.S32.HI R3, RZ, 0x1f, R0.reuse ;  /* 0x0000001fff031819 */ /* 0x108fe20000011400 */
[----:B------:R-:W-:Y:S01]  /*21050*/  @P1 IMAD.MOV.U32 R2, RZ, RZ, R0 ;  /* 0x000000ffff021224 */ /* 0x000fe200078e0000 */
[----:B------:R-:W-:Y:S05]  /*21060*/  @P0 BRA `(.L_x_570) ;  /* 0x0000004000000947 */ /* 0x000fea0003800000 */
[----:B-1----:R-:W-:Y:S05]  /*21070*/  @!P1 BRA `(.L_x_570) ;  /* 0x0000003000009947 */ /* 0x002fea0003800000 */
[----:B------:R-:W2:Y:S04]  /*21080*/  LDG.E R4, [R6.64] ;  /* 0x0000000c06047981 */ /* 0x000ea8000c1e1900 */
[----:B------:R-:W2:Y:S02]  /*21090*/  LDG.E R0, [R6.64+0x4] ;  /* 0x0000040c06007981 */ /* 0x000ea4000c1e1900 */
[----:B--2--5:R-:W-:-:S02]  /*210a0*/  IADD3 R24, -R4, R0, RZ ;  /* 0x0000000004187210 */ /* 0x024fc40007ffe1ff */
.L_x_570:
        /* <DEDUP_REMOVED lines=151> */
.L_x_572:
[----:B---3--:R-:W-:Y:S05]  /*21a20*/  BSYNC B0 ;  /* 0x0000000000007941 */ /* 0x008fea0003800000 */
.L_x_571:
        /* <DEDUP_REMOVED lines=23> */
.L_x_574:
[----:B------:R-:W-:Y:S05]  /*21ba0*/  BSYNC B0 ;  /* 0x0000000000007941 */ /* 0x000fea0003800000 */
.L_x_573:
        /* <DEDUP_REMOVED lines=23> */
.L_x_576:
[----:B------:R-:W-:Y:S05]  /*21d20*/  BSYNC B0 ;  /* 0x0000000000007941 */ /* 0x000fea0003800000 */
.L_x_575:
        /* <DEDUP_REMOVED lines=24> */
.L_x_569:
[----:B--2---:R-:W2:Y:S01]  /*21eb0*/  LDL R8, [R1+0x48] ;  /* 0x0000480001087983 */ /* 0x004ea20000100800 */
        /* <DEDUP_REMOVED lines=18> */
.L_x_577:
        /* <DEDUP_REMOVED lines=43> */
.L_x_579:
[----:B---3--:R-:W-:Y:S05]  /*22290*/  BSYNC B0 ;  /* 0x0000000000007941 */ /* 0x008fea0003800000 */
.L_x_578:
        /* <DEDUP_REMOVED lines=64> */
.L_x_581:
[----:B------:R-:W-:Y:S05]  /*226a0*/  BSYNC B0 ;  /* 0x0000000000007941 */ /* 0x000fea0003800000 */
.L_x_580:
        /* <DEDUP_REMOVED lines=21> */
.L_x_583:
[----:B------:R-:W-:Y:S05]  /*22800*/  BSYNC B0 ;  /* 0x0000000000007941 */ /* 0x000fea0003800000 */
.L_x_582:
        /* <DEDUP_REMOVED lines=21> */
.L_x_585:
[----:B------:R-:W-:Y:S05]  /*22960*/  BSYNC B0 ;  /* 0x0000000000007941 */ /* 0x000fea0003800000 */
.L_x_584:
        /* <DEDUP_REMOVED lines=22> */
.L_x_492:
[----:B------:R-:W-:Y:S01]  /*22ad0*/  IMAD.MOV.U32 R3, RZ, RZ, R28 ;  /* 0x000000ffff037224 */ /* 0x000fe200078e001c */
[----:B------:R-:W-:Y:S02]  /*22ae0*/  MOV R7, 0x1 ;  /* 0x0000000100077802 */ /* 0x000fe40000000f00 */
[----:B-1----:R-:W-:Y:S02]  /*22af0*/  MOV R2, 0x22b10 ;  /* 0x00022b1000027802 */ /* 0x002fe40000000f00 */
[----:B------:R-:W-:Y:S05]  /*22b00*/  CALL.REL.NOINC `($__internal_2_$__cuda_sm70_shflsync_idx_p) ;  /* 0x0000025000007944 */ /* 0x000fea0003c00000 */
[----:B------:R-:W-:Y:S01]  /*22b10*/  IMAD.MOV.U32 R6, RZ, RZ, R7 ;  /* 0x000000ffff067224 */ /* 0x000fe200078e0007 */
[----:B------:R-:W-:Y:S01]  /*22b20*/  MOV R3, R29 ;  /* 0x0000001d00037202 */ /* 0x000fe20000000f00 */
[----:B------:R-:W-:Y:S01]  /*22b30*/  IMAD.MOV.U32 R7, RZ, RZ, 0x1 ;  /* 0x00000001ff077424 */ /* 0x000fe200078e00ff */
[----:B------:R-:W-:Y:S02]  /*22b40*/  MOV R2, 0x22b60 ;  /* 0x00022b6000027802 */ /* 0x000fe40000000f00 */
[----:B------:R-:W-:Y:S05]  /*22b50*/  CALL.REL.NOINC `($__internal_2_$__cuda_sm70_shflsync_idx_p) ;  /* 0x0000020000007944 */ /* 0x000fea0003c00000 */
[----:B------:R-:W-:Y:S01]  /*22b60*/  MOV R2, R7 ;  /* 0x0000000700027202 */ /* 0x000fe20000000f00 */
[----:B------:R-:W-:Y:S05]  /*22b70*/  BRA `(.L_x_586) ;  /* 0xfffecd4000007947 */ /* 0x000fea000383ffff */
.L_x_519:
[----:B-1----:R-:W-:Y:S02]  /*22b80*/  MOV R7, 0x1 ;  /* 0x0000000100077802 */ /* 0x002fe40000000f00 */
[----:B------:R-:W-:Y:S02]  /*22b90*/  MOV R2, 0x22bb0 ;  /* 0x00022bb000027802 */ /* 0x000fe40000000f00 */
[----:B------:R-:W-:Y:S05]  /*22ba0*/  CALL.REL.NOINC `($__internal_2_$__cuda_sm70_shflsync_idx_p) ;  /* 0x000001b000007944 */ /* 0x000fea0003c00000 */
[----:B------:R-:W-:Y:S01]  /*22bb0*/  MOV R3, R10 ;  /* 0x0000000a00037202 */ /* 0x000fe20000000f00 */
[----:B------:R-:W-:Y:S01]  /*22bc0*/  IMAD.MOV.U32 R4, RZ, RZ, R7 ;  /* 0x000000ffff047224 */ /* 0x000fe200078e0007 */
[----:B------:R-:W-:Y:S01]  /*22bd0*/  MOV R2, 0x22c00 ;  /* 0x00022c0000027802 */ /* 0x000fe20000000f00 */
[----:B------:R-:W-:Y:S02]  /*22be0*/  IMAD.MOV.U32 R7, RZ, RZ, 0x1 ;  /* 0x00000001ff077424 */ /* 0x000fe400078e00ff */
[----:B------:R-:W-:Y:S05]  /*22bf0*/  CALL.REL.NOINC `($__internal_2_$__cuda_sm70_shflsync_idx_p) ;  /* 0x0000016000007944 */ /* 0x000fea0003c00000 */
[----:B------:R-:W-:Y:S01]  /*22c00*/  MOV R0, R7 ;  /* 0x0000000700007202 */ /* 0x000fe20000000f00 */
[----:B------:R-:W-:-:S05]  /*22c10*/  BRA `(.L_x_587) ;  /* 0xffff119000007947 */ /* 0x000fca000383ffff */
.L_x_544:
        /* <DEDUP_REMOVED lines=10> */
.L_x_550:
        /* <DEDUP_REMOVED lines=10> */
        .weak           $__internal_2_$__cuda_sm70_shflsync_idx_p
        .type           $__internal_2_$__cuda_sm70_shflsync_idx_p,@function
        .size           $__internal_2_$__cuda_sm70_shflsync_idx_p,(.L_x_862 - $__internal_2_$__cuda_sm70_shflsync_idx_p)
$__internal_2_$__cuda_sm70_shflsync_idx_p:
[----:B------:R-:W-:Y:S02]  /*22d60*/  MOV R25, 0xffffffff ;  /* 0xffffffff00197802 */ /* 0x000fe40000000f00 */
[----:B------:R-:W-:-:S02]  /*22d70*/  MOV R24, 0x1c1f ;  /* 0x00001c1f00187802 */ /* 0x000fc40000000f00 */
[----:B------:R-:W-:Y:S04]  /*22d80*/  WARPSYNC R25 ;  /* 0x0000001900007348 */ /* 0x000fe80003800000 */
[----:B------:R1:W2:Y:S02]  /*22d90*/  SHFL.IDX PT, R7, R3, R7, R24 ;  /* 0x0000000703077389 */ /* 0x0002a400000e0018 */
[----:B-1----:R-:W-:-:S04]  /*22da0*/  MOV R3, 0x0 ;  /* 0x0000000000037802 */ /* 0x002fc80000000f00 */
[----:B--2---:R-:W-:Y:S05]  /*22db0*/  RET.REL.NODEC R2 `(_ZN7cutlass13device_kernelIN5flash19enable_sm80_to_sm89INS1_16FlashAttnFwdSm80INS1_25CollectiveMainloopFwdSm80ILi4ELi1ELb0EN4cute5tupleIJNS5_1CILi128EEENS7_ILi48EEENS7_ILi96EEEEEELi96ENS_10bfloat16_tEfNS_4arch4Sm80ELb0ELb1ELb1ELb1ELb1ELb1ELb1ELb0EEENS1_21CollectiveEpilogueFwdINS6_IJS8_SA_S9_EEENS6_IJNS7_ILi1EEESI_SI_EEESC_SE_Li128ELb1ELb1ELb0ELb0EEENS1_19SingleTileSchedulerILb1ELb0ELb1ELi128EEEEEEEEEvNT_6ParamsE) ;  /* 0xfffdd24002007950 */ /* 0x004fea0003c3ffff */
.L_x_590:
        /* <DEDUP_REMOVED lines=12> */
.L_x_862:


//--------------------- .text._ZN7cutlass13device_kernelIN5flash19enable_sm80_to_sm89INS1_16FlashAttnFwdSm80INS1_25CollectiveMainloopFwdSm80ILi4ELi1ELb0EN4cute5tupleIJNS5_1CILi128EEENS7_ILi64EEENS7_ILi96EEEEEELi96ENS_10bfloat16_tEfNS_4arch4Sm80ELb1ELb0ELb1ELb0ELb1ELb0ELb1ELb0EEENS1_21CollectiveEpilogueFwdINS6_IJS8_SA_S9_EEENS6_IJNS7_ILi1EEESI_SI_EEESC_SE_Li128ELb0ELb1ELb0ELb0EEENS1_30DynamicPersistentTileSchedulerILi128ELi128ELb0ELb1ELb0EEEEEEEEEvNT_6ParamsE --------------------------
	.section	.text._ZN7cutlass13device_kernelIN5flash19enable_sm80_to_sm89INS1_16FlashAttnFwdSm80INS1_25CollectiveMainloopFwdSm80ILi4ELi1ELb0EN4cute5tupleIJNS5_1CILi128EEENS7_ILi64EEENS7_ILi96EEEEEELi96ENS_10bfloat16_tEfNS_4arch4Sm80ELb1ELb0ELb1ELb0ELb1ELb0ELb1ELb0EEENS1_21CollectiveEpilogueFwdINS6_IJS8_SA_S9_EEENS6_IJNS7_ILi1EEESI_SI_EEESC_SE_Li128ELb0ELb1ELb0ELb0EEENS1_30DynamicPersistentTileSchedulerILi128ELi128ELb0ELb1ELb0EEEEEEEEEvNT_6ParamsE,"ax",@progbits
	.sectioninfo	@"SHI_REGISTERS=255"
	.align	128
.text._ZN7cutlass13device_kernelIN5flash19enable_sm80_to_sm89INS1_16FlashAttnFwdSm80INS1_25CollectiveMainloopFwdSm80ILi4ELi1ELb0EN4cute5tupleIJNS5_1CILi128EEENS7_ILi64EEENS7_ILi96EEEEEELi96ENS_10bfloat16_tEfNS_4arch4Sm80ELb1ELb0ELb1ELb0ELb1ELb0ELb1ELb0EEENS1_21CollectiveEpilogueFwdINS6_IJS8_SA_S9_EEENS6_IJNS7_ILi1EEESI_SI_EEESC_SE_Li128ELb0ELb1ELb0ELb0EEENS1_30DynamicPersistentTileSchedulerILi128ELi128ELb0ELb1ELb0EEEEEEEEEvNT_6ParamsE:
        .type           _ZN7cutlass13device_kernelIN5flash19enable_sm80_to_sm89INS1_16FlashAttnFwdSm80INS1_25CollectiveMainloopFwdSm80ILi4ELi1ELb0EN4cute5tupleIJNS5_1CILi128EEENS7_ILi64EEENS7_ILi96EEEEEELi96ENS_10bfloat16_tEfNS_4arch4Sm80ELb1ELb0ELb1ELb0ELb1ELb0ELb1ELb0EEENS1_21CollectiveEpilogueFwdINS6_IJS8_SA_S9_EEENS6_IJNS7_ILi1EEESI_SI_EEESC_SE_Li128ELb0ELb1ELb0ELb0EEENS1_30DynamicPersistentTileSchedulerILi128ELi128ELb0ELb1ELb0EEEEEEEEEvNT_6ParamsE,@function
        .size           _ZN7cutlass13device_kernelIN5flash19enable_sm80_to_sm89INS1_16FlashAttnFwdSm80INS1_25CollectiveMainloopFwdSm80ILi4ELi1ELb0EN4cute5tupleIJNS5_1CILi128EEENS7_ILi64EEENS7_ILi96EEEEEELi96ENS_10bfloat16_tEfNS_4arch4Sm80ELb1ELb0ELb1ELb0ELb1ELb0ELb1ELb0EEENS1_21CollectiveEpilogueFwdINS6_IJS8_SA_S9_EEENS6_IJNS7_ILi1EEESI_SI_EEESC_SE_Li128ELb0ELb1ELb0ELb0EEENS1_30DynamicPersistentTileSchedulerILi128ELi128ELb0ELb1ELb0EEEEEEEEEvNT_6ParamsE,(.L_x_864 - _ZN7cutlass13device_kernelIN5flash19enable_sm80_to_sm89INS1_16FlashAttnFwdSm80INS1_25CollectiveMainloopFwdSm80ILi4ELi1ELb0EN4cute5tupleIJNS5_1CILi128EEENS7_ILi64EEENS7_ILi96EEEEEELi96ENS_10bfloat16_tEfNS_4arch4Sm80ELb1ELb0ELb1ELb0ELb1ELb0ELb1ELb0EEENS1_21CollectiveEpilogueFwdINS6_IJS8_SA_S9_EEENS6_IJNS7_ILi1EEESI_SI_EEESC_SE_Li128ELb0ELb1ELb0ELb0EEENS1_30DynamicPersistentTileSchedulerILi128ELi128ELb0ELb1ELb0EEEEEEEEEvNT_6ParamsE)
        .other          _ZN7cutlass13device_kernelIN5flash19enable_sm80_to_sm89INS1_16FlashAttnFwdSm80INS1_25CollectiveMainloopFwdSm80ILi4ELi1ELb0EN4cute5tupleIJNS5_1CILi128EEENS7_ILi64EEENS7_ILi96EEEEEELi96ENS_10bfloat16_tEfNS_4arch4Sm80ELb1ELb0ELb1ELb0ELb1ELb0ELb1ELb0EEENS1_21CollectiveEpilogueFwdINS6_IJS8_SA_S9_EEENS6_IJNS7_ILi1EEESI_SI_EEESC_SE_Li128ELb0ELb1ELb0ELb0EEENS1_30DynamicPersistentTileSchedulerILi128ELi128ELb0ELb1ELb0EEEEEEEEEvNT_6ParamsE,@"STO_CUDA_ENTRY STV_DEFAULT"
_ZN7cutlass13device_kernelIN5flash19enable_sm80_to_sm89INS1_16FlashAttnFwdSm80INS1_25CollectiveMainloopFwdSm80ILi4ELi1ELb0EN4cute5tupleIJNS5_1CILi128EEENS7_ILi64EEENS7_ILi96EEEEEELi96ENS_10bfloat16_tEfNS_4arch4Sm80ELb1ELb0ELb1ELb0ELb1ELb0ELb1ELb0EEENS1_21CollectiveEpilogueFwdINS6_IJS8_SA_S9_EEENS6_IJNS7_ILi1EEESI_SI_EEESC_SE_Li128ELb0ELb1ELb0ELb0EEENS1_30DynamicPersistentTileSchedulerILi128ELi128ELb0ELb1ELb0EEEEEEEEEvNT_6ParamsE:
[----:B------:R-:W-:-:S03]  /*0000*/  MOV R1, c[0x0][0x28] ;  /* 0x00000a0000017a02 */ /* 0x000fc60000000f00 */
[----:B------:R-:W1:Y:S01]  /*0010*/  S2R R24, SR_TID.X ;  /* 0x0000000000187919 */ /* 0x000e620000002100 */
[----:B------:R-:W-:-:S03]  /*0020*/  IADD3 R1, R1, -0x90, RZ ;  /* 0xffffff7001017810 */ /* 0x000fc60007ffe0ff */
[----:B------:R-:W2:Y:S01]  /*0030*/  S2R R18, SR_CTAID.X ;  /* 0x0000000000127919 */ /* 0x000ea20000002500 */
[----:B-1----:R-:W-:-:S05]  /*0040*/  SHF.R.U32.HI R2, RZ, 0x5, R24 ;  /* 0x00000005ff027819 */ /* 0x002fca0000011618 */
[----:B------:R-:W1:Y:S02]  /*0050*/  SHFL.IDX PT, R0, R2, RZ, 0x1f ;  /* 0x00001fff02007589 */ /* 0x000e6400000e0000 */
[----:B-1----:R-:W-:Y:S02]  /*0060*/  ISETP.GE.AND P0, PT, R0, 0x1, PT ;  /* 0x000000010000780c */ /* 0x002fe40003f06270 */
[----:B------:R1:W-:Y:S11]  /*0070*/  STL [R1+0x84], R0 ;  /* 0x0000840001007387 */ /* 0x0003f60000100800 */
[----:B------:R-:W-:Y:S06]  /*0080*/  @P0 BAR.ARV 0x4, 0x80 ;  /* 0x0102000000000b1d */ /* 0x000fec0000002000 */
[----:B--2---:R-:W-:-:S13]  /*0090*/  ISETP.GE.AND P0, PT, R18, c[0x0][0x538], PT ;  /* 0x00014e0012007a0c */ /* 0x004fda0003f06270 */
[----:B------:R-:W-:Y:S05]  /*00a0*/  @P0 EXIT ;  /* 0x000000000000094d */ /* 0x000fea0003800000 */
[----:B-1----:R-:W-:Y:S01]  /*00b0*/  SHF.R.S32.HI R17, RZ, 0x1f, R24 ;  /* 0x0000001fff117819 */ /* 0x002fe20000011418 */
[----:B------:R-:W-:Y:S01]  /*00c0*/  IMAD.MOV.U32 R202, RZ, RZ, 0x20 ;  /* 0x00000020ffca7424 */ /* 0x000fe200078e00ff */
[----:B------:R-:W-:Y:S02]  /*00d0*/  ULDC.64 UR6, c[0x0][0x118] ;  /* 0x0000460000067ab9 */ /* 0x000fe40000000a00 */
[CC--:B------:R-:W-:Y:S02]  /*00e0*/  LEA.HI R16, R17.reuse, R24.reuse, RZ, 0x3 ;  /* 0x0000001811107211 */ /* 0x0c0fe400078f18ff */
[----:B------:R-:W-:Y:S02]  /*00f0*/  LEA.HI R8, R17, R24, RZ, 0x2 ;  /* 0x0000001811087211 */ /* 0x000fe400078f10ff */
[----:B------:R-:W-:Y:S02]  /*0100*/  SHF.R.S32.HI R0, RZ, 0x3, R16 ;  /* 0x00000003ff007819 */ /* 0x000fe40000011410 */
[----:B------:R-:W-:-:S02]  /*0110*/  LOP3.LUT R2, R8, 0xfffffffc, RZ, 0xc0, !PT ;  /* 0xfffffffc08027812 */ /* 0x000fc400078ec0ff */
[----:B------:R-:W-:Y:S01]  /*0120*/  LEA.HI R4, R17, R24, RZ, 0x4 ;  /* 0x0000001811047211 */ /* 0x000fe200078f20ff */
[----:B------:R-:W-:Y:S01]  /*0130*/  IMAD.SHL.U32 R0, R0, 0x40, RZ ;  /* 0x0000004000007824 */ /* 0x000fe200078e00ff */
[----:B------:R-:W-:Y:S01]  /*0140*/  SHF.R.S32.HI R23, RZ, 0x2, R8 ;  /* 0x00000002ff177819 */ /* 0x000fe20000011408 */
[----:B------:R-:W-:Y:S01]  /*0150*/  IMAD.IADD R10, R24, 0x1, -R2 ;  /* 0x00000001180a7824 */ /* 0x000fe200078e0a02 */
[----:B------:R-:W-:Y:S02]  /*0160*/  SHF.R.S32.HI R5, RZ, 0x4, R4 ;  /* 0x00000004ff057819 */ /* 0x000fe40000011404 */
[----:B------:R-:W-:Y:S01]  /*0170*/  LOP3.LUT R0, R0, 0xc0, RZ, 0xc0, !PT ;  /* 0x000000c000007812 */ /* 0x000fe200078ec0ff */
[----:B------:R-:W-:Y:S01]  /*0180*/  IMAD.SHL.U32 R217, R10, 0x8, RZ ;  /* 0x000000080ad97824 */ /* 0x000fe200078e00ff */
[----:B------:R-:W-:Y:S02]  /*0190*/  LEA.HI R3, R4, R5, RZ, 0x1 ;  /* 0x0000000504037211 */ /* 0x000fe400078f08ff */
[----:B------:R-:W-:-:S02]  /*01a0*/  SHF.R.U32.HI R2, RZ, 0x3, R0 ;  /* 0x00000003ff027819 */ /* 0x000fc40000011600 */
[----:B------:R-:W-:Y:S02]  /*01b0*/  LOP3.LUT R0, R0, 0x18, R217, 0xf8, !PT ;  /* 0x0000001800007812 */ /* 0x000fe400078ef8d9 */
[----:B------:R-:W-:Y:S02]  /*01c0*/  LOP3.LUT R3, R3, 0xfffffffe, RZ, 0xc0, !PT ;  /* 0xfffffffe03037812 */ /* 0x000fe400078ec0ff */
[----:B------:R-:W-:Y:S02]  /*01d0*/  LOP3.LUT R7, R0, R2, RZ, 0x3c, !PT ;  /* 0x0000000200077212 */ /* 0x000fe400078e3cff */
[----:B------:R-:W-:Y:S01]  /*01e0*/  LOP3.LUT R0, R4, 0xfffffff0, RZ, 0xc0, !PT ;  /* 0xfffffff004007812 */ /* 0x000fe200078ec0ff */
[----:B------:R-:W-:Y:S01]  /*01f0*/  IMAD.IADD R12, R5, 0x1, -R3 ;  /* 0x00000001050c7824 */ /* 0x000fe200078e0a03 */
[----:B------:R-:W-:Y:S02]  /*0200*/  LOP3.LUT R3, R16, 0xfffffff8, RZ, 0xc0, !PT ;  /* 0xfffffff810037812 */ /* 0x000fe400078ec0ff */
[----:B------:R-:W-:Y:S01]  /*0210*/  LEA.HI R2, R8, R23, RZ, 0x1 ;  /* 0x0000001708027211 */ /* 0x000fe200078f08ff */
[C---:B------:R-:W-:Y:S01]  /*0220*/  IMAD.IADD R0, R24.reuse, 0x1, -R0 ;  /* 0x0000000118007824 */ /* 0x040fe200078e0a00 */
[----:B------:R-:W-:Y:S01]  /*0230*/  LEA.HI R11, R17, R24, RZ, 0x5 ;  /* 0x00000018110b7211 */ /* 0x000fe200078f28ff */
[----:B------:R-:W-:Y:S01]  /*0240*/  IMAD.IADD R3, R24, 0x1, -R3 ;  /* 0x0000000118037824 */ /* 0x000fe200078e0a03 */
[----:B------:R-:W-:-:S02]  /*0250*/  LOP3.LUT R2, R2, 0x7fffffe, RZ, 0xc0, !PT ;  /* 0x07fffffe02027812 */ /* 0x000fc400078ec0ff */
[-C--:B------:R-:W-:Y:S02]  /*0260*/  LEA.HI R6, R0, R0.reuse, RZ, 0x1 ;  /* 0x0000000000067211 */ /* 0x080fe400078f08ff */
[----:B------:R-:W-:Y:S01]  /*0270*/  SHF.R.S32.HI R5, RZ, 0x1f, R0 ;  /* 0x0000001fff057819 */ /* 0x000fe20000011400 */
[----:B------:R-:W-:Y:S01]  /*0280*/  IMAD.IADD R2, R23, 0x1, -R2 ;  /* 0x0000000117027824 */ /* 0x000fe200078e0a02 */
[----:B------:R-:W-:Y:S02]  /*0290*/  LEA.HI R9, R3, R3, RZ, 0x1 ;  /* 0x0000000303097211 */ /* 0x000fe400078f08ff */
[----:B------:R-:W-:Y:S02]  /*02a0*/  SHF.R.S32.HI R203, RZ, 0x5, R11 ;  /* 0x00000005ffcb7819 */ /* 0x000fe4000001140b */
[----:B------:R-:W-:Y:S02]  /*02b0*/  LOP3.LUT R4, R6, 0x7fffffe, RZ, 0xc0, !PT ;  /* 0x07fffffe06047812 */ /* 0x000fe400078ec0ff */
[----:B------:R-:W-:Y:S01]  /*02c0*/  LEA.HI R14, R5, R0, RZ, 0x3 ;  /* 0x00000000050e7211 */ /* 0x000fe200078f18ff */
[----:B------:R-:W-:Y:S01]  /*02d0*/  IMAD R2, R203, 0x8, R2 ;  /* 0x00000008cb027824 */ /* 0x000fe200078e0202 */
[----:B------:R-:W-:Y:S01]  /*02e0*/  LOP3.LUT R5, R9, 0x3fffffe, RZ, 0xc0, !PT ;  /* 0x03fffffe09057812 */ /* 0x000fe200078ec0ff */
[----:B------:R-:W-:Y:S01]  /*02f0*/  IMAD.IADD R13, R0, 0x1, -R4 ;  /* 0x00000001000d7824 */ /* 0x000fe200078e0a04 */
[----:B------:R-:W-:-:S02]  /*0300*/  LEA.HI R0, R10, R10, RZ, 0x1 ;  /* 0x0000000a0a007211 */ /* 0x000fc400078f08ff */
[----:B------:R-:W-:Y:S01]  /*0310*/  SHF.R.S32.HI R4, RZ, 0x1f, R11 ;  /* 0x0000001fff047819 */ /* 0x000fe2000001140b */
[----:B------:R-:W-:Y:S01]  /*0320*/  IMAD.IADD R200, R3, 0x1, -R5 ;  /* 0x0000000103c87824 */ /* 0x000fe200078e0a05 */
[----:B------:R-:W-:Y:S01]  /*0330*/  SHF.R.S32.HI R5, RZ, 0x1f, R8 ;  /* 0x0000001fff057819 */ /* 0x000fe20000011408 */
[----:B------:R-:W-:Y:S01]  /*0340*/  IMAD.U32 R3, R2, 0x20, R7 ;  /* 0x0000002002037824 */ /* 0x000fe200078e0007 */
[C---:B------:R-:W-:Y:S01]  /*0350*/  LOP3.LUT R2, R0.reuse, 0x1ffffffe, RZ, 0xc0, !PT ;  /* 0x1ffffffe00027812 */ /* 0x040fe200078ec0ff */
[----:B------:R-:W-:Y:S01]  /*0360*/  IMAD.SHL.U32 R0, R0, 0x20, RZ ;  /* 0x0000002000007824 */ /* 0x000fe200078e00ff */
[----:B------:R-:W-:Y:S01]  /*0370*/  LOP3.LUT R7, R11, 0xffffffe0, RZ, 0xc0, !PT ;  /* 0xffffffe00b077812 */ /* 0x000fe200078ec0ff */
[----:B------:R-:W-:Y:S01]  /*0380*/  IMAD R200, R12, 0x8, R200 ;  /* 0x000000080cc87824 */ /* 0x000fe200078e02c8 */
[----:B------:R1:W-:Y:S01]  /*0390*/  STL [R1+0x80], R3 ;  /* 0x0000800301007387 */ /* 0x0003e20000100800 */
[----:B------:R-:W-:Y:S02]  /*03a0*/  LEA.HI R4, R4, R203, RZ, 0x2 ;  /* 0x000000cb04047211 */ /* 0x000fe400078f10ff */
[----:B------:R-:W-:Y:S01]  /*03b0*/  LOP3.LUT R0, R0, 0xffffffc0, RZ, 0xc0, !PT ;  /* 0xffffffc000007812 */ /* 0x000fe200078ec0ff */
[----:B------:R-:W-:Y:S01]  /*03c0*/  IMAD.IADD R22, R24, 0x1, -R7 ;  /* 0x0000000118167824 */ /* 0x000fe200078e0a07 */
[----:B------:R-:W-:-:S02]  /*03d0*/  SHF.R.S32.HI R8, RZ, 0x1, R6 ;  /* 0x00000001ff087819 */ /* 0x000fc40000011406 */
[----:B------:R-:W-:Y:S01]  /*03e0*/  SHF.R.S32.HI R7, RZ, 0x1f, R6 ;  /* 0x0000001fff077819 */ /* 0x000fe20000011406 */
[----:B-1----:R-:W-:Y:S01]  /*03f0*/  IMAD.IADD R3, R10, 0x1, -R2 ;  /* 0x000000010a037824 */ /* 0x002fe200078e0a02 */
[----:B------:R-:W-:-:S03]  /*0400*/  LEA.HI R2, R5, R23, RZ, 0x3 ;  /* 0x0000001705027211 */ /* 0x000fc600078f18ff */
[----:B------:R-:W-:Y:S01]  /*0410*/  IMAD R15, R3, 0x8, R0 ;  /* 0x00000008030f7824 */ /* 0x000fe200078e0200 */
[----:B------:R-:W-:Y:S02]  /*0420*/  LOP3.LUT R0, R2, 0xfffffff8, RZ, 0xc0, !PT ;  /* 0xfffffff802007812 */ /* 0x000fe400078ec0ff */
[----:B------:R-:W-:Y:S02]  /*0430*/  SHF.R.S32.HI R2, RZ, 0x1f, R22 ;  /* 0x0000001fff027819 */ /* 0x000fe40000011416 */
[----:B------:R-:W-:Y:S01]  /*0440*/  LOP3.LUT R3, R4, 0xffffffc, RZ, 0xc0, !PT ;  /* 0x0ffffffc04037812 */ /* 0x000fe200078ec0ff */
[----:B------:R-:W-:Y:S01]  /*0450*/  IMAD.IADD R4, R23, 0x1, -R0 ;  /* 0x0000000117047824 */ /* 0x000fe200078e0a00 */
[----:B------:R-:W-:Y:S02]  /*0460*/  LEA.HI R11, R2, R22, RZ, 0x2 ;  /* 0x00000016020b7211 */ /* 0x000fe400078f10ff */
[----:B------:R-:W-:Y:S01]  /*0470*/  SHF.R.S32.HI R0, RZ, 0x1, R9 ;  /* 0x00000001ff007819 */ /* 0x000fe20000011409 */
[C---:B------:R-:W-:Y:S01]  /*0480*/  IMAD.IADD R3, R203.reuse, 0x1, -R3 ;  /* 0x00000001cb037824 */ /* 0x040fe200078e0a03 */
[----:B------:R-:W-:Y:S01]  /*0490*/  SHF.R.S32.HI R2, RZ, 0x2, R11 ;  /* 0x00000002ff027819 */ /* 0x000fe2000001140b */
[----:B------:R-:W-:Y:S01]  /*04a0*/  IMAD.SHL.U32 R203, R203, 0x200, RZ ;  /* 0x00000200cbcb7824 */ /* 0x000fe200078e00ff */
[----:B------:R-:W-:-:S02]  /*04b0*/  LEA.HI R6, R4, R4, RZ, 0x1 ;  /* 0x0000000404067211 */ /* 0x000fc400078f08ff */
[C---:B------:R-:W-:Y:S01]  /*04c0*/  LOP3.LUT P2, RZ, R0.reuse, 0x2, RZ, 0xc0, !PT ;  /* 0x0000000200ff7812 */ /* 0x040fe2000784c0ff */
[----:B------:R-:W-:Y:S01]  /*04d0*/  IMAD.SHL.U32 R0, R0, 0x40, RZ ;  /* 0x0000004000007824 */ /* 0x000fe200078e00ff */
[----:B------:R-:W-:Y:S01]  /*04e0*/  LOP3.LUT R5, R6, 0x3fffffe, RZ, 0xc0, !PT ;  /* 0x03fffffe06057812 */ /* 0x000fe200078ec0ff */
[----:B------:R-:W-:Y:S01]  /*04f0*/  IMAD R21, R3, 0x10, R2 ;  /* 0x0000001003157824 */ /* 0x000fe200078e0202 */
[----:B------:R-:W-:Y:S01]  /*0500*/  LEA.HI R2, R7, R8, RZ, 0x2 ;  /* 0x0000000807027211 */ /* 0x000fe200078f10ff */
[----:B------:R-:W-:Y:S01]  /*0510*/  IMAD R7, R10, 0x2, R203 ;  /* 0x000000020a077824 */ /* 0x000fe200078e02cb */
[----:B------:R-:W-:Y:S01]  /*0520*/  LOP3.LUT R0, R0, 0xc0, RZ, 0xc0, !PT ;  /* 0x000000c000007812 */ /* 0x000fe200078ec0ff */
[----:B------:R-:W-:Y:S01]  /*0530*/  IMAD.IADD R5, R4, 0x1, -R5 ;  /* 0x0000000104057824 */ /* 0x000fe200078e0a05 */
[----:B------:R-:W-:Y:S01]  /*0540*/  LOP3.LUT R2, R2, 0xfffffffc, RZ, 0xc0, !PT ;  /* 0xfffffffc02027812 */ /* 0x000fe200078ec0ff */
[----:B------:R-:W-:Y:S01]  /*0550*/  STL [R1+0x88], R21 ;  /* 0x0000881501007387 */ /* 0x000fe20000100800 */
[----:B------:R-:W-:-:S02]  /*0560*/  LOP3.LUT R4, R0, 0x8, R16, 0xf8, !PT ;  /* 0x0000000800047812 */ /* 0x000fc400078ef810 */
[----:B------:R-:W-:Y:S01]  /*0570*/  SHF.R.U32.HI R3, RZ, 0x3, R0 ;  /* 0x00000003ff037819 */ /* 0x000fe20000011600 */
[----:B------:R-:W-:Y:S01]  /*0580*/  IMAD.IADD R2, R8, 0x1, -R2 ;  /* 0x0000000108027824 */ /* 0x000fe200078e0a02 */
[----:B------:R-:W-:Y:S01]  /*0590*/  SHF.R.S32.HI R0, RZ, 0x1, R6 ;  /* 0x00000001ff007819 */ /* 0x000fe20000011406 */
[----:B------:R-:W-:Y:S01]  /*05a0*/  IMAD R6, R5, 0x20, R7 ;  /* 0x0000002005067824 */ /* 0x000fe200078e0207 */
[----:B------:R-:W-:Y:S01]  /*05b0*/  LOP3.LUT R8, R4, R3, RZ, 0x3c, !PT ;  /* 0x0000000304087212 */ /* 0x000fe200078e3cff */
[----:B------:R-:W-:Y:S01]  /*05c0*/  IMAD.SHL.U32 R5, R14, 0x20, RZ ;  /* 0x000000200e057824 */ /* 0x000fe200078e00ff */
[C---:B------:R-:W-:Y:S01]  /*05d0*/  LOP3.LUT R4, R0.reuse, 0x1, RZ, 0xc0, !PT ;  /* 0x0000000100047812 */ /* 0x040fe200078ec0ff */
[----:B------:R-:W-:Y:S01]  /*05e0*/  IMAD.SHL.U32 R3, R0, 0x40, RZ ;  /* 0x0000004000037824 */ /* 0x000fe200078e00ff */
[C---:B------:R-:W-:Y:S01]  /*05f0*/  LOP3.LUT P3, RZ, R2.reuse, 0x2, RZ, 0xc0, !PT ;  /* 0x0000000202ff7812 */ /* 0x040fe2000786c0ff */
[----:B------:R-:W-:Y:S01]  /*0600*/  IMAD.SHL.U32 R2, R2, 0x40, RZ ;  /* 0x0000004002027824 */ /* 0x000fe200078e00ff */
[----:B------:R-:W-:Y:S01]  /*0610*/  ISETP.NE.U32.AND P1, PT, R4, 0x1, PT ;  /* 0x000000010400780c */ /* 0x000fe20003f25070 */
[----:B------:R-:W-:Y:S01]  /*0620*/  IMAD.SHL.U32 R7, R12, 0x8, RZ ;  /* 0x000000080c077824 */ /* 0x000fe200078e00ff */
[----:B------:R-:W-:Y:S01]  /*0630*/  LOP3.LUT R3, R3, 0xc0, RZ, 0xc0, !PT ;  /* 0x000000c003037812 */ /* 0x000fe200078ec0ff */
[----:B------:R-:W-:Y:S01]  /*0640*/  IMAD.U32 R200, R200, 0x20, R8 ;  /* 0x00000020c8c87824 */ /* 0x000fe200078e0008 */
[----:B------:R-:W-:-:S02]  /*0650*/  LOP3.LUT P0, RZ, R0, 0x2, RZ, 0xc0, !PT ;  /* 0x0000000200ff7812 */ /* 0x000fc4000780c0ff */
[----:B------:R-:W-:Y:S02]  /*0660*/  LEA.HI R3, R3, R3, RZ, 0x1d ;  /* 0x0000000303037211 */ /* 0x000fe400078fe8ff */
[----:B------:R-:W-:Y:S02]  /*0670*/  LOP3.LUT R0, R5, 0xffffff00, RZ, 0xc0, !PT ;  /* 0xffffff0005007812 */ /* 0x000fe400078ec0ff */
[----:B------:R-:W-:Y:S01]  /*0680*/  LOP3.LUT R2, R2, 0xc0, RZ, 0xc0, !PT ;  /* 0x000000c002027812 */ /* 0x000fe200078ec0ff */
[----:B------:R-:W-:Y:S01]  /*0690*/  IMAD.IADD R3, R3, 0x1, R6 ;  /* 0x0000000103037824 */ /* 0x000fe200078e0206 */
[----:B------:R-:W-:Y:S01]  /*06a0*/  LEA R200, R200, 0x3100, 0x1 ;  /* 0x00003100c8c87811 */ /* 0x000fe200078e08ff */
[----:B------:R-:W-:Y:S01]  /*06b0*/  IMAD.IADD R203, R0, 0x1, R203 ;  /* 0x0000000100cb7824 */ /* 0x000fe200078e02cb */
[----:B------:R-:W-:Y:S01]  /*06c0*/  LOP3.LUT R4, R2, 0x8, R7, 0xf8, !PT ;  /* 0x0000000802047812 */ /* 0x000fe200078ef807 */
[----:B------:R-:W-:Y:S01]  /*06d0*/  IMAD.SHL.U32 R20, R3, 0x2, RZ ;  /* 0x0000000203147824 */ /* 0x000fe200078e00ff */
[----:B------:R-:W-:Y:S01]  /*06e0*/  SHF.R.U32.HI R201, RZ, 0x3, R2 ;  /* 0x00000003ffc97819 */ /* 0x000fe20000011602 */
[----:B------:R-:W-:Y:S01]  /*06f0*/  IMAD R2, R13, 0x20, R0 ;  /* 0x000000200d027824 */ /* 0x000fe200078e0200 */
[----:B------:R-:W-:Y:S01]  /*0700*/  IADD3 R3, R217, 0x20, RZ ;  /* 0x00000020d9037810 */ /* 0x000fe20007ffe0ff */
[----:B------:R-:W-:Y:S01]  /*0710*/  IMAD R203, R13, 0x20, R203 ;  /* 0x000000200dcb7824 */ /* 0x000fe200078e02cb */
[C---:B------:R-:W-:Y:S01]  /*0720*/  IADD3 R0, R20.reuse, 0x80, RZ ;  /* 0x0000008014007810 */ /* 0x040fe20007ffe0ff */
[----:B------:R-:W-:Y:S01]  /*0730*/  STL [R1+0x6c], R20 ;  /* 0x00006c1401007387 */ /* 0x000fe20000100800 */
[----:B------:R-:W-:-:S02]  /*0740*/  IADD3 R19, R20, 0x70, RZ ;  /* 0x0000007014137810 */ /* 0x000fc40007ffe0ff */
[----:B------:R-:W-:Y:S01]  /*0750*/  LOP3.LUT R201, R4, R201, RZ, 0x3c, !PT ;  /* 0x000000c904c97212 */ /* 0x000fe200078e3cff */
[----:B------:R-:W-:Y:S01]  /*0760*/  STL [R1+0x7c], R18 ;  /* 0x00007c1201007387 */ /* 0x000fe20000100800 */
[----:B------:R-:W-:Y:S01]  /*0770*/  @P1 IADD3 R19, R0, 0x10, RZ ;  /* 0x0000001000131810 */ /* 0x000fe20007ffe0ff */
[----:B------:R-:W-:Y:S01]  /*0780*/  IMAD R0, R10, 0x20, R23 ;  /* 0x000000200a007824 */ /* 0x000fe200078e0217 */
[----:B------:R-:W-:Y:S01]  /*0790*/  SHF.R.S32.HI R3, RZ, 0x1f, R3 ;  /* 0x0000001fff037819 */ /* 0x000fe20000011403 */
[C---:B------:R-:W-:Y:S01]  /*07a0*/  IMAD.IADD R203, R201.reuse, 0x1, R203 ;  /* 0x00000001c9cb7824 */ /* 0x040fe200078e02cb */
[----:B------:R-:W-:Y:S01]  /*07b0*/  IADD3 R205, R200, 0x20, RZ ;  /* 0x00000020c8cd7810 */ /* 0x000fe20007ffe0ff */
[----:B------:R-:W-:Y:S01]  /*07c0*/  STL [R1+0x70], R19 ;  /* 0x0000701301007387 */ /* 0x000fe20000100800 */
[----:B------:R-:W-:Y:S01]  /*07d0*/  IMAD.IADD R201, R201, 0x1, R2 ;  /* 0x00000001c9c97824 */ /* 0x000fe200078e0202 */
[----:B------:R-:W-:Y:S01]  /*07e0*/  LEA.HI R2, R17, R24, RZ, 0x7 ;  /* 0x0000001811027211 */ /* 0x000fe200078f38ff */
[----:B------:R-:W-:Y:S01]  /*07f0*/  IMAD.IADD R3, R21, 0x1, R15 ;  /* 0x0000000115037824 */ /* 0x000fe200078e020f */
[----:B------:R1:W-:Y:S01]  /*0800*/  STL [R1+0x18], R0 ;  /* 0x0000180001007387 */ /* 0x0003e20000100800 */
[----:B------:R-:W-:-:S02]  /*0810*/  LEA R203, R203, 0x6100, 0x1 ;  /* 0x00006100cbcb7811 */ /* 0x000fc400078e08ff */
[----:B------:R-:W-:Y:S01]  /*0820*/  SHF.R.S32.HI R2, RZ, 0x7, R2 ;  /* 0x00000007ff027819 */ /* 0x000fe20000011402 */
[----:B------:R-:W-:Y:S01]  /*0830*/  STL [R1+0x68], R3 ;  /* 0x0000680301007387 */ /* 0x000fe20000100800 */
[----:B------:R-:W-:Y:S02]  /*0840*/  IADD3 R2, R217, 0x40, RZ ;  /* 0x00000040d9027810 */ /* 0x000fe40007ffe0ff */
[----:B------:R-:W-:Y:S02]  /*0850*/  LEA R201, R201, 0x100, 0x1 ;  /* 0x00000100c9c97811 */ /* 0x000fe400078e08ff */
[----:B------:R-:W-:Y:S02]  /*0860*/  SHF.R.S32.HI R2, RZ, 0x1f, R2 ;  /* 0x0000001fff027819 */ /* 0x000fe40000011402 */
[C---:B------:R-:W-:Y:S02]  /*0870*/  SEL R2, R202.reuse, 0xffffffe0, !P0 ;  /* 0xffffffe0ca027807 */ /* 0x040fe40004000000 */
[----:B------:R-:W-:-:S02]  /*0880*/  SEL R202, R202, 0xffffffe0, !P3 ;  /* 0xffffffe0caca7807 */ /* 0x000fc40005800000 */
[----:B------:R-:W-:Y:S02]  /*0890*/  @P2 IADD3 R205, R200, -0x20, RZ ;  /* 0xffffffe0c8cd2810 */ /* 0x000fe40007ffe0ff */
[----:B------:R-:W-:Y:S01]  /*08a0*/  SHF.R.S32.HI R4, RZ, 0x1f, R217 ;  /* 0x0000001fff047819 */ /* 0x000fe200000114d9 */
[----:B------:R-:W-:Y:S01]  /*08b0*/  IMAD.IADD R204, R203, 0x1, R202 ;  /* 0x00000001cbcc7824 */ /* 0x000fe200078e02ca */
[C---:B------:R-:W-:Y:S01]  /*08c0*/  IADD3 R216, R205.reuse, 0x400, RZ ;  /* 0x00000400cdd87810 */ /* 0x040fe20007ffe0ff */
[----:B------:R-:W-:Y:S01]  /*08d0*/  IMAD.IADD R202, R202, 0x1, R201 ;  /* 0x00000001caca7824 */ /* 0x000fe200078e02c9 */
[C---:B------:R-:W-:Y:S02]  /*08e0*/  IADD3 R215, R205.reuse, 0x800, RZ ;  /* 0x00000800cdd77810 */ /* 0x040fe40007ffe0ff */
[----:B------:R-:W-:Y:S02]  /*08f0*/  IADD3 R214, R205, 0xc00, RZ ;  /* 0x00000c00cdd67810 */ /* 0x000fe40007ffe0ff */
[----:B-1----:R-:W-:-:S02]  /*0900*/  LOP3.LUT R0, R11, 0x7ffffffc, RZ, 0xc0, !PT ;  /* 0x7ffffffc0b007812 */ /* 0x002fc400078ec0ff */
[C---:B------:R-:W-:Y:S02]  /*0910*/  IADD3 R213, R205.reuse, 0x1000, RZ ;  /* 0x00001000cdd57810 */ /* 0x040fe40007ffe0ff */
[C---:B------:R-:W-:Y:S01]  /*0920*/  IADD3 R212, R205.reuse, 0x1400, RZ ;  /* 0x00001400cdd47810 */ /* 0x040fe20007ffe0ff */
[----:B------:R-:W-:Y:S01]  /*0930*/  IMAD.IADD R0, R22, 0x1, -R0 ;  /* 0x0000000116007824 */ /* 0x000fe200078e0a00 */
[C---:B------:R-:W-:Y:S02]  /*0940*/  IADD3 R211, R205.reuse, 0x1800, RZ ;  /* 0x00001800cdd37810 */ /* 0x040fe40007ffe0ff */
[C---:B------:R-:W-:Y:S01]  /*0950*/  IADD3 R210, R205.reuse, 0x1c00, RZ ;  /* 0x00001c00cdd27810 */ /* 0x040fe20007ffe0ff */
[----:B------:R-:W-:Y:S01]  /*0960*/  IMAD.SHL.U32 R0, R0, 0x2, RZ ;  /* 0x0000000200007824 */ /* 0x000fe200078e00ff */
[C---:B------:R-:W-:Y:S02]  /*0970*/  IADD3 R209, R205.reuse, 0x2000, RZ ;  /* 0x00002000cdd17810 */ /* 0x040fe40007ffe0ff */
[----:B------:R-:W-:-:S02]  /*0980*/  IADD3 R208, R205, 0x2400, RZ ;  /* 0x00002400cdd07810 */ /* 0x000fc40007ffe0ff */
[----:B------:R1:W-:Y:S01]  /*0990*/  STL [R1+0x64], R0 ;  /* 0x0000640001007387 */ /* 0x0003e20000100800 */
[C---:B------:R-:W-:Y:S02]  /*09a0*/  IADD3 R207, R205.reuse, 0x2800, RZ ;  /* 0x00002800cdcf7810 */ /* 0x040fe40007ffe0ff */
[----:B------:R-:W-:Y:S01]  /*09b0*/  IADD3 R206, R205, 0x2c00, RZ ;  /* 0x00002c00cdce7810 */ /* 0x000fe20007ffe0ff */
[----:B-1----:R-:W-:-:S05]  /*09c0*/  IMAD.IADD R0, R20, 0x1, R2 ;  /* 0x0000000114007824 */ /* 0x002fca00078e0202 */
[----:B------:R1:W-:Y:S02]  /*09d0*/  STL [R1+0x78], R0 ;  /* 0x0000780001007387 */ /* 0x0003e40000100800 */
[----:B-1----:R-:W-:-:S05]  /*09e0*/  IMAD.IADD R0, R2, 0x1, R19 ;  /* 0x0000000102007824 */ /* 0x002fca00078e0213 */
[----:B------:R1:W-:Y:S02]  /*09f0*/  STL [R1+0x74], R0 ;  /* 0x0000740001007387 */ /* 0x0003e40000100800 */
.L_x_664:
[----:B------:R-:W2:Y:S01]  /*0a00*/  LDL R4, [R1+0x7c] ;  /* 0x00007c0001047983 */ /* 0x000ea20000100800 */
[----:B-1----:R-:W-:Y:S01]  /*0a10*/  IMAD.MOV.U32 R0, RZ, RZ, c[0x0][0x560] ;  /* 0x00015800ff007624 */ /* 0x002fe200078e00ff */
[----:B------:R-:W-:Y:S01]  /*0a20*/  YIELD ;  /* 0x0000000000007946 */ /* 0x000fe20003800000 */
[----:B------:R-:W-:Y:S03]  /*0a30*/  BSSY B0, `(.L_x_591) ;  /* 0x0000016000007945 */ /* 0x000fe60003800000 */
[----:B------:R-:W-:-:S13]  /*0a40*/  ISETP.NE.AND P0, PT, R0, 0x1, PT ;  /* 0x000000010000780c */ /* 0x000fda0003f05270 */
[----:B--2---:R-:W-:Y:S01]  /*0a50*/  @P0 IMAD.HI.U32 R0, R4, c[0x0][0x564], RZ ;  /* 0x0001590004000a27 */ /* 0x004fe200078e00ff */
[----:B------:R-:W-:-:S04]  /*0a60*/  MOV R3, R4 ;  /* 0x0000000400037202 */ /* 0x000fc80000000f00 */
[----:B------:R-:W-:-:S04]  /*0a70*/  @P0 SHF.R.U32.HI R3, RZ, c[0x0][0x568], R0 ;  /* 0x00015a00ff030a19 */ /* 0x000fc80000011600 */
[----:B------:R-:W-:Y:S01]  /*0a80*/  ISETP.GE.AND P0, PT, R3, c[0x0][0x578], PT ;  /* 0x00015e0003007a0c */ /* 0x000fe20003f06270 */
[----:B------:R-:W-:-:S04]  /*0a90*/  IMAD.MOV R2, RZ, RZ, -R3 ;  /* 0x000000ffff027224 */ /* 0x000fc800078e0a03 */
[----:B------:R-:W-:-:S08]  /*0aa0*/  IMAD R2, R2, c[0x0][0x560], R4 ;  /* 0x0001580002027a24 */ /* 0x000fd000078e0204 */
[----:B------:R-:W-:Y:S05]  /*0ab0*/  @!P0 BRA `(.L_x_592) ;  /* 0x0000007000008947 */ /* 0x000fea0003800000 */
[----:B------:R-:W-:-:S04]  /*0ac0*/  MOV R0, c[0x0][0x56c] ;  /* 0x00015b0000007a02 */ /* 0x000fc80000000f00 */
[----:B------:R-:W-:Y:S02]  /*0ad0*/  ISETP.NE.AND P0, PT, R0, 0x1, PT ;  /* 0x000000010000780c */ /* 0x000fe40003f05270 */
[----:B------:R-:W-:-:S11]  /*0ae0*/  MOV R0, R2 ;  /* 0x0000000200007202 */ /* 0x000fd60000000f00 */
[----:B------:R-:W-:-:S05]  /*0af0*/  @P0 IMAD.HI.U32 R4, R2, c[0x0][0x570], RZ ;  /* 0x00015c0002040a27 */ /* 0x000fca00078e00ff */
[----:B------:R-:W-:-:S05]  /*0b00*/  @P0 SHF.R.U32.HI R0, RZ, c[0x0][0x574], R4 ;  /* 0x00015d00ff000a19 */ /* 0x000fca0000011604 */
[----:B------:R-:W-:Y:S01]  /*0b10*/  IMAD R4, R0, c[0x0][0x56c], RZ ;  /* 0x00015b0000047a24 */ /* 0x000fe200078e02ff */
[----:B------:R-:W-:Y:S05]  /*0b20*/  BRA `(.L_x_593) ;  /* 0x0000006000007947 */ /* 0x000fea0003800000 */
.L_x_592:
[----:B------:R-:W-:-:S04]  /*0b30*/  MOV R0, c[0x0][0x554] ;  /* 0x0001550000007a02 */ /* 0x000fc80000000f00 */
[----:B------:R-:W-:Y:S02]  /*0b40*/  ISETP.NE.AND P0, PT, R0, 0x1, PT ;  /* 0x000000010000780c */ /* 0x000fe40003f05270 */
[----:B------:R-:W-:-:S11]  /*0b50*/  MOV R0, R2 ;  /* 0x0000000200007202 */ /* 0x000fd60000000f00 */
[----:B------:R-:W-:-:S05]  /*0b60*/  @P0 IMAD.HI.U32 R4, R2, c[0x0][0x558], RZ ;  /* 0x0001560002040a27 */ /* 0x000fca00078e00ff */
[----:B------:R-:W-:-:S05]  /*0b70*/  @P0 SHF.R.U32.HI R0, RZ, c[0x0][0x55c], R4 ;  /* 0x00015700ff000a19 */ /* 0x000fca0000011604 */
[----:B------:R-:W-:Y:S02]  /*0b80*/  IMAD R4, R0, c[0x0][0x554], RZ ;  /* 0x0001550000047a24 */ /* 0x000fe400078e02ff */
.L_x_593:
[----:B------:R-:W-:Y:S05]  /*0b90*/  BSYNC B0 ;  /* 0x0000000000007941 */ /* 0x000fea0003800000 */
.L_x_591:
[----:B------:R-:W-:Y:S01]  /*0ba0*/  IMAD.MOV.U32 R5, RZ, RZ, c[0x0][0x548] ;  /* 0x00015200ff057624 */ /* 0x000fe200078e00ff */
[----:B------:R-:W-:Y:S01]  /*0bb0*/  ISETP.NE.U32.AND P0, PT, RZ, c[0x0][0x370], PT ;  /* 0x0000dc00ff007a0c */ /* 0x000fe20003f05070 */
[----:B------:R-:W-:Y:S02]  /*0bc0*/  IMAD.IADD R2, R2, 0x1, -R4 ;  /* 0x0000000102027824 */ /* 0x000fe400078e0a04 */
[----:B------:R-:W-:Y:S01]  /*0bd0*/  IMAD.MOV.U32 R6, RZ, RZ, RZ ;  /* 0x000000ffff067224 */ /* 0x000fe200078e00ff */
[----:B------:R-:W-:Y:S01]  /*0be0*/  ISETP.NE.AND P1, PT, R5, 0x1, PT ;  /* 0x000000010500780c */ /* 0x000fe20003f25270 */
[----:B------:R-:W-:Y:S01]  /*0bf0*/  IMAD R2, R3, c[0x0][0x554], R2 ;  /* 0x0001550003027a24 */ /* 0x000fe200078e0202 */
[----:B------:R-:W-:-:S04]  /*0c00*/  ISETP.NE.AND.EX P0, PT, RZ, c[0x0][0x374], PT, P0 ;  /* 0x0000dd00ff007a0c */ /* 0x000fc80003f05300 */
[----:B------:R-:W-:-:S07]  /*0c10*/  MOV R8, R2 ;  /* 0x0000000200087202 */ /* 0x000fce0000000f00 */
[----:B------:R-:W-:-:S04]  /*0c20*/  @P1 IMAD.HI.U32 R3, R2, c[0x0][0x54c], RZ ;  /* 0x0001530002031a27 */ /* 0x000fc800078e00ff */
[----:B------:R-:W-:Y:S01]  /*0c30*/  @P0 IMAD.MOV.U32 R4, RZ, RZ, 0x4 ;  /* 0x00000004ff040424 */ /* 0x000fe200078e00ff */
[----:B------:R-:W-:-:S05]  /*0c40*/  @P1 SHF.R.U32.HI R8, RZ, c[0x0][0x550], R3 ;  /* 0x00015400ff081a19 */ /* 0x000fca0000011603 */
[----:B------:R-:W-:Y:S01]  /*0c50*/  @P0 IMAD.WIDE R4, R8, R4, c[0x0][0x370] ;  /* 0x0000dc0008040625 */ /* 0x000fe200078e0204 */
[----:B------:R-:W-:Y:S01]  /*0c60*/  LOP3.LUT R0, R0, 0x1ffffff, RZ, 0x3c, !PT ;  /* 0x01ffffff00007812 */ /* 0x000fe200078e3cff */
[----:B------:R-:W-:Y:S04]  /*0c70*/  STL [R1+0x5c], R8 ;  /* 0x00005c0801007387 */ /* 0x000fe80000100800 */
[----:B------:R1:W2:Y:S01]  /*0c80*/  @P0 LDG.E R6, [R4.64] ;  /* 0x0000000604060981 */ /* 0x0002a2000c1e1900 */
[----:B------:R-:W-:Y:S01]  /*0c90*/  MOV R3, c[0x0][0x2c4] ;  /* 0x0000b10000037a02 */ /* 0x000fe20000000f00 */
[----:B------:R-:W-:Y:S01]  /*0ca0*/  CS2R R94, SRZ ;  /* 0x00000000005e7805 */ /* 0x000fe2000001ff00 */
[----:B------:R-:W-:Y:S01]  /*0cb0*/  IADD3 R0, R0, c[0x0][0x53c], RZ ;  /* 0x00014f0000007a10 */ /* 0x000fe20007ffe0ff */
[----:B------:R-:W-:Y:S01]  /*0cc0*/  CS2R R92, SRZ ;  /* 0x00000000005c7805 */ /* 0x000fe2000001ff00 */
[----:B------:R-:W-:Y:S01]  /*0cd0*/  ISETP.NE.AND P5, PT, R3, 0x1, PT ;  /* 0x000000010300780c */ /* 0x000fe20003fa5270 */
[----:B------:R-:W-:Y:S01]  /*0ce0*/  CS2R R98, SRZ ;  /* 0x0000000000627805 */ /* 0x000fe2000001ff00 */
[----:B------:R-:W-:Y:S01]  /*0cf0*/  MOV R3, c[0x0][0x2ac] ;  /* 0x0000ab0000037a02 */ /* 0x000fe20000000f00 */
[----:B------:R-:W-:Y:S01]  /*0d00*/  IMAD.SHL.U32 R48, R0, 0x80, RZ ;  /* 0x0000008000307824 */ /* 0x000fe200078e00ff */
[----:B------:R-:W-:Y:S01]  /*0d10*/  CS2R R96, SRZ ;  /* 0x0000000000607805 */ /* 0x000fe2000001ff00 */
[----:B------:R-:W-:Y:S01]  /*0d20*/  IMAD.MOV.U32 R90, RZ, RZ, RZ ;  /* 0x000000ffff5a7224 */ /* 0x000fe200078e00ff */
[----:B------:R-:W-:Y:S01]  /*0d30*/  CS2R R88, SRZ ;  /* 0x0000000000587805 */ /* 0x000fe2000001ff00 */
[----:B------:R-:W-:Y:S01]  /*0d40*/  CS2R R86, SRZ ;  /* 0x0000000000567805 */ /* 0x000fe2000001ff00 */
[----:B------:R-:W-:Y:S01]  /*0d50*/  IADD3 R0, R48, 0x7f, RZ ;  /* 0x0000007f30007810 */ /* 0x000fe20007ffe0ff */
[----:B------:R-:W-:Y:S01]  /*0d60*/  STL [R1+0x58], R48 ;  /* 0x0000583001007387 */ /* 0x000fe20000100800 */
[----:B------:R-:W-:Y:S01]  /*0d70*/  CS2R R84, SRZ ;  /* 0x0000000000547805 */ /* 0x000fe2000001ff00 */
[----:B------:R-:W-:Y:S01]  /*0d80*/  IMAD.MOV.U32 R9, RZ, RZ, RZ ;  /* 0x000000ffff097224 */ /* 0x000fe200078e00ff */
[----:B------:R-:W-:Y:S01]  /*0d90*/  MOV R78, RZ ;  /* 0x000000ff004e7202 */ /* 0x000fe20000000f00 */
[----:B------:R-:W-:Y:S01]  /*0da0*/  CS2R R10, SRZ ;  /* 0x00000000000a7805 */ /* 0x000fe2000001ff00 */
[----:B------:R-:W-:Y:S01]  /*0db0*/  IMAD.MOV.U32 R76, RZ, RZ, RZ ;  /* 0x000000ffff4c7224 */ /* 0x000fe200078e00ff */
[----:B------:R-:W-:Y:S01]  /*0dc0*/  CS2R R12, SRZ ;  /* 0x00000000000c7805 */ /* 0x000fe2000001ff00 */
[----:B------:R-:W-:Y:S01]  /*0dd0*/  IMAD.MOV.U32 R82, RZ, RZ, RZ ;  /* 0x000000ffff527224 */ /* 0x000fe200078e00ff */
[----:B------:R-:W-:Y:S01]  /*0de0*/  MOV R80, RZ ;  /* 0x000000ff00507202 */ /* 0x000fe20000000f00 */
[----:B------:R-:W-:Y:S01]  /*0df0*/  IMAD.MOV.U32 R74, RZ, RZ, RZ ;  /* 0x000000ffff4a7224 */ /* 0x000fe200078e00ff */
[----:B------:R-:W-:Y:S01]  /*0e00*/  CS2R R14, SRZ ;  /* 0x00000000000e7805 */ /* 0x000fe2000001ff00 */
[----:B-1----:R-:W-:Y:S01]  /*0e10*/  IMAD.MOV.U32 R5, RZ, RZ, 0x40 ;  /* 0x00000040ff057424 */ /* 0x002fe200078e00ff */
[----:B------:R-:W-:Y:S01]  /*0e20*/  MOV R70, RZ ;  /* 0x000000ff00467202 */ /* 0x000fe20000000f00 */
[----:B------:R-:W-:Y:S01]  /*0e30*/  @P5 IMAD.HI.U32 R4, R0, c[0x0][0x2c8], RZ ;  /* 0x0000b20000045a27 */ /* 0x000fe200078e00ff */
[----:B------:R-:W-:Y:S01]  /*0e40*/  CS2R R16, SRZ ;  /* 0x0000000000107805 */ /* 0x000fe2000001ff00 */
[----:B------:R-:W-:Y:S01]  /*0e50*/  CS2R R18, SRZ ;  /* 0x0000000000127805 */ /* 0x000fe2000001ff00 */
[----:B------:R-:W-:Y:S01]  /*0e60*/  IADD3 R5, R5, -c[0x0][0x168], RZ ;  /* 0x80005a0005057a10 */ /* 0x000fe20007ffe0ff */
[----:B------:R-:W-:Y:S01]  /*0e70*/  IMAD.MOV.U32 R72, RZ, RZ, RZ ;  /* 0x000000ffff487224 */ /* 0x000fe200078e00ff */
[----:B------:R-:W-:Y:S01]  /*0e80*/  @P5 SHF.R.U32.HI R0, RZ, c[0x0][0x2cc], R4 ;  /* 0x0000b300ff005a19 */ /* 0x000fe20000011604 */
[----:B------:R-:W-:Y:S01]  /*0e90*/  IMAD.MOV.U32 R68, RZ, RZ, RZ ;  /* 0x000000ffff447224 */ /* 0x000fe200078e00ff */
[----:B------:R-:W-:Y:S01]  /*0ea0*/  MOV R164, RZ ;  /* 0x000000ff00a47202 */ /* 0x000fe20000000f00 */
[----:B------:R-:W-:Y:S01]  /*0eb0*/  IMAD.MOV.U32 R166, RZ, RZ, RZ ;  /* 0x000000ffffa67224 */ /* 0x000fe200078e00ff */
[----:B------:R-:W-:Y:S01]  /*0ec0*/  CS2R R20, SRZ ;  /* 0x0000000000147805 */ /* 0x000fe2000001ff00 */
[----:B------:R-:W-:Y:S01]  /*0ed0*/  IMAD.MOV.U32 R170, RZ, RZ, RZ ;  /* 0x000000ffffaa7224 */ /* 0x000fe200078e00ff */
[----:B------:R-:W-:Y:S01]  /*0ee0*/  MOV R162, RZ ;  /* 0x000000ff00a27202 */ /* 0x000fe20000000f00 */
[----:B------:R-:W-:Y:S01]  /*0ef0*/  IMAD.MOV.U32 R168, RZ, RZ, RZ ;  /* 0x000000ffffa87224 */ /* 0x000fe200078e00ff */
[----:B------:R-:W-:Y:S01]  /*0f00*/  CS2R R22, SRZ ;  /* 0x0000000000167805 */ /* 0x000fe2000001ff00 */
        /* <DEDUP_REMOVED lines=39> */
[----:B--2---:R1:W-:Y:S02]  /*1180*/  STL [R1+0x38], R6 ;  /* 0x0000380601007387 */ /* 0x0043e40000100800 */
[----:B-1----:R-:W-:-:S02]  /*1190*/  IMAD R6, R3, c[0x0][0x1d0], RZ ;  /* 0x0000740003067a24 */ /* 0x002fc400078e02ff */
[----:B------:R-:W-:-:S03]  /*11a0*/  IMAD R3, R3, c[0x0][0x1d0], R5 ;  /* 0x0000740003037a24 */ /* 0x000fc600078e0205 */
[----:B------:R-:W-:Y:S01]  /*11b0*/  IADD3 R5, R6, 0x3f, RZ ;  /* 0x0000003f06057810 */ /* 0x000fe20007ffe0ff */
[----:B------:R-:W-:-:S03]  /*11c0*/  IMAD.IADD R0, R3, 0x1, R0 ;  /* 0x0000000103007824 */ /* 0x000fc600078e0200 */
[----:B------:R-:W-:Y:S02]  /*11d0*/  SHF.R.S32.HI R3, RZ, 0x1f, R5 ;  /* 0x0000001fff037819 */ /* 0x000fe40000011405 */
[----:B------:R-:W-:Y:S02]  /*11e0*/  SHF.R.S32.HI R4, RZ, 0x1f, R0 ;  /* 0x0000001fff047819 */ /* 0x000fe40000011400 */
[----:B------:R-:W-:Y:S02]  /*11f0*/  LEA.HI R3, R3, R5, RZ, 0x6 ;  /* 0x0000000503037211 */ /* 0x000fe400078f30ff */
[----:B------:R-:W-:Y:S01]  /*1200*/  LEA.HI R4, R4, R0, RZ, 0x6 ;  /* 0x0000000004047211 */ /* 0x000fe200078f30ff */
[----:B------:R-:W-:Y:S01]  /*1210*/  IMAD.MOV R0, RZ, RZ, -R8 ;  /* 0x000000ffff007224 */ /* 0x000fe200078e0a08 */
[----:B------:R-:W-:Y:S02]  /*1220*/  SHF.R.S32.HI R3, RZ, 0x6, R3 ;  /* 0x00000006ff037819 */ /* 0x000fe40000011403 */
[----:B------:R-:W-:Y:S01]  /*1230*/  SHF.R.S32.HI R4, RZ, 0x6, R4 ;  /* 0x00000006ff047819 */ /* 0x000fe20000011404 */
[----:B------:R-:W-:Y:S01]  /*1240*/  IMAD R6, R0, c[0x0][0x548], R2 ;  /* 0x0001520000067a24 */ /* 0x000fe200078e0202 */
[----:B------:R-:W-:-:S02]  /*1250*/  PRMT R0, RZ, 0x7610, R0 ;  /* 0x00007610ff007816 */ /* 0x000fc40000000000 */
[----:B------:R-:W-:Y:S02]  /*1260*/  IMNMX R183, R3, R4, PT ;  /* 0x0000000403b77217 */ /* 0x000fe40003800200 */
[----:B------:R1:W-:Y:S01]  /*1270*/  STL [R1+0x60], R6 ;  /* 0x0000600601007387 */ /* 0x0003e20000100800 */
[----:B------:R-:W-:Y:S02]  /*1280*/  MOV R5, RZ ;  /* 0x000000ff00057202 */ /* 0x000fe40000000f00 */
[----:B------:R-:W-:-:S13]  /*1290*/  ISETP.GE.AND P0, PT, R183, 0x1, PT ;  /* 0x00000001b700780c */ /* 0x000fda0003f06270 */
[----:B------:R-:W-:Y:S05]  /*12a0*/  @!P0 BRA `(.L_x_594) ;  /* 0x0000e56000008947 */ /* 0x000fea0003800000 */
[----:B------:R-:W2:Y:S01]  /*12b0*/  LDL R7, [R1+0x18] ;  /* 0x0000180001077983 */ /* 0x000ea20000100800 */
[----:B------:R-:W-:-:S04]  /*12c0*/  ISETP.NE.U32.AND P1, PT, RZ, c[0x0][0x340], PT ;  /* 0x0000d000ff007a0c */ /* 0x000fc80003f25070 */
[----:B------:R-:W-:-:S13]  /*12d0*/  ISETP.NE.AND.EX P1, PT, RZ, c[0x0][0x344], PT, P1 ;  /* 0x0000d100ff007a0c */ /* 0x000fda0003f25310 */
[----:B------:R-:W-:-:S05]  /*12e0*/  @P1 MOV R2, 0x4 ;  /* 0x0000000400021802 */ /* 0x000fca0000000f00 */
[----:B------:R-:W-:-:S05]  /*12f0*/  @P1 IMAD.WIDE R2, R8, R2, c[0x0][0x340] ;  /* 0x0000d00008021625 */ /* 0x000fca00078e0202 */
[----:B------:R3:W5:Y:S01]  /*1300*/  @P1 LDG.E R13, [R2.64] ;  /* 0x00000006020d1981 */ /* 0x000762000c1e1900 */
[----:B------:R-:W-:Y:S02]  /*1310*/  SHF.R.S32.HI R18, RZ, 0x1f, R6 ;  /* 0x0000001fff127819 */ /* 0x000fe40000011406 */
[C---:B------:R-:W-:Y:S02]  /*1320*/  IADD3 R49, R217.reuse, 0x20, RZ ;  /* 0x00000020d9317810 */ /* 0x040fe40007ffe0ff */
[----:B------:R-:W-:Y:S01]  /*1330*/  ISETP.GE.AND P6, PT, R217, c[0x0][0x198], PT ;  /* 0x00006600d9007a0c */ /* 0x000fe20003fc6270 */
[----:B------:R-:W-:Y:S01]  /*1340*/  IMAD R0, R18, c[0x0][0x1b8], RZ ;  /* 0x00006e0012007a24 */ /* 0x000fe200078e02ff */
[----:B------:R-:W-:-:S03]  /*1350*/  ISETP.GE.AND P4, PT, R49, c[0x0][0x198], PT ;  /* 0x0000660031007a0c */ /* 0x000fc60003f86270 */
[C---:B------:R-:W-:Y:S02]  /*1360*/  IMAD R5, R6.reuse, c[0x0][0x1bc], R0 ;  /* 0x00006f0006057a24 */ /* 0x040fe400078e0200 */
[----:B---3--:R-:W-:Y:S01]  /*1370*/  IMAD.WIDE.U32 R2, R6, c[0x0][0x1b8], RZ ;  /* 0x00006e0006027a25 */ /* 0x008fe200078e00ff */
[----:B-1----:R-:W-:-:S04]  /*1380*/  SHF.R.S32.HI R6, RZ, 0x1f, R8 ;  /* 0x0000001fff067819 */ /* 0x002fc80000011408 */
[----:B------:R-:W-:Y:S01]  /*1390*/  IADD3 R3, R3, R5, RZ ;  /* 0x0000000503037210 */ /* 0x000fe20007ffe0ff */
[----:B------:R-:W-:-:S04]  /*13a0*/  IMAD R5, R6, c[0x0][0x1c0], RZ ;  /* 0x0000700006057a24 */ /* 0x000fc800078e02ff */
[C---:B------:R-:W-:Y:S02]  /*13b0*/  IMAD R5, R8.reuse, c[0x0][0x1c4], R5 ;  /* 0x0000710008057a24 */ /* 0x040fe400078e0205 */
[----:B------:R-:W-:-:S05]  /*13c0*/  IMAD.WIDE.U32 R2, R8, c[0x0][0x1c0], R2 ;  /* 0x0000700008027a25 */ /* 0x000fca00078e0002 */
[----:B------:R-:W-:Y:S02]  /*13d0*/  IADD3 R3, R3, R5, RZ ;  /* 0x0000000503037210 */ /* 0x000fe40007ffe0ff */
[----:B--2---:R-:W-:Y:S02]  /*13e0*/  IADD3 R4, R7, R48, RZ ;  /* 0x0000003007047210 */ /* 0x004fe40007ffe0ff */
[----:B------:R-:W-:-:S03]  /*13f0*/  IADD3 R48, R217, 0x40, RZ ;  /* 0x00000040d9307810 */ /* 0x000fc60007ffe0ff */
[----:B------:R-:W-:Y:S01]  /*1400*/  @P5 IMAD.HI.U32 R7, R4, c[0x0][0x2c8], RZ ;  /* 0x0000b20004075a27 */ /* 0x000fe200078e00ff */
[----:B------:R-:W-:-:S03]  /*1410*/  ISETP.GE.AND P3, PT, R48, c[0x0][0x198], PT ;  /* 0x0000660030007a0c */ /* 0x000fc60003f66270 */
[----:B------:R-:W-:Y:S01]  /*1420*/  IMAD.MOV.U32 R0, RZ, RZ, R4 ;  /* 0x000000ffff007224 */ /* 0x000fe200078e0004 */
[----:B------:R-:W-:-:S04]  /*1430*/  @P5 SHF.R.U32.HI R0, RZ, c[0x0][0x2cc], R7 ;  /* 0x0000b300ff005a19 */ /* 0x000fc80000011607 */
[--C-:B------:R-:W-:Y:S01]  /*1440*/  SHF.R.S32.HI R6, RZ, 0x1f, R0.reuse ;  /* 0x0000001fff067819 */ /* 0x100fe20000011400 */
[----:B------:R-:W-:Y:S02]  /*1450*/  IMAD.MOV R7, RZ, RZ, -R0 ;  /* 0x000000ffff077224 */ /* 0x000fe400078e0a00 */
[----:B------:R-:W-:-:S04]  /*1460*/  IMAD.WIDE.U32 R2, R0, c[0x0][0x1b0], R2 ;  /* 0x00006c0000027a25 */ /* 0x000fc800078e0002 */
[----:B------:R-:W-:Y:S02]  /*1470*/  IMAD R5, R6, c[0x0][0x1b0], RZ ;  /* 0x00006c0006057a24 */ /* 0x000fe400078e02ff */
[----:B------:R-:W-:Y:S02]  /*1480*/  IMAD R4, R7, c[0x0][0x2c4], R4 ;  /* 0x0000b10007047a24 */ /* 0x000fe400078e0204 */
[----:B------:R-:W-:-:S03]  /*1490*/  IMAD R5, R0, c[0x0][0x1b4], R5 ;  /* 0x00006d0000057a24 */ /* 0x000fc600078e0205 */
[----:B------:R-:W-:Y:S01]  /*14a0*/  SHF.R.S32.HI R0, RZ, 0x1f, R4 ;  /* 0x0000001fff007819 */ /* 0x000fe20000011404 */
[----:B------:R-:W-:Y:S02]  /*14b0*/  IMAD.IADD R3, R3, 0x1, R5 ;  /* 0x0000000103037824 */ /* 0x000fe400078e0205 */
[----:B------:R-:W-:Y:S02]  /*14c0*/  @!P1 IMAD.MOV.U32 R13, RZ, RZ, R8 ;  /* 0x000000ffff0d9224 */ /* 0x000fe400078e0008 */
[----:B------:R-:W-:Y:S02]  /*14d0*/  IMAD R0, R0, c[0x0][0x1a8], RZ ;  /* 0x00006a0000007a24 */ /* 0x000fe400078e02ff */
[----:B------:R-:W-:-:S04]  /*14e0*/  IMAD.WIDE.U32 R2, R4, c[0x0][0x1a8], R2 ;  /* 0x00006a0004027a25 */ /* 0x000fc800078e0002 */
[----:B------:R-:W-:Y:S01]  /*14f0*/  IMAD R4, R4, c[0x0][0x1ac], R0 ;  /* 0x00006b0004047a24 */ /* 0x000fe200078e0200 */
[----:B------:R-:W-:-:S04]  /*1500*/  LEA R12, P0, R2, c[0x0][0x160], 0x1 ;  /* 0x00005800020c7a11 */ /* 0x000fc800078008ff */
[----:B------:R-:W-:-:S04]  /*1510*/  IADD3 R4, R3, R4, RZ ;  /* 0x0000000403047210 */ /* 0x000fc80007ffe0ff */
[----:B------:R-:W-:Y:S01]  /*1520*/  LEA.HI.X R10, R2, c[0x0][0x164], R4, 0x1, P0 ;  /* 0x00005900020a7a11 */ /* 0x000fe200000f0c04 */
[----:B------:R-:W-:Y:S05]  /*1530*/  BRA.DIV ~URZ, `(.L_x_595) ;  /* 0x000104627f007947 */ /* 0x000fea000b800000 */
[----:B------:R1:W2:Y:S02]  /*1540*/  SHFL.IDX PT, R5, R10, RZ, 0x1c1f ;  /* 0x001c1fff0a057589 */ /* 0x0002a400000e0000 */
.L_x_665:
[----:B------:R-:W-:Y:S05]  /*1550*/  BRA.DIV ~URZ, `(.L_x_596) ;  /* 0x000104b27f007947 */ /* 0x000fea000b800000 */
[----:B------:R3:W4:Y:S02]  /*1560*/  SHFL.IDX PT, R0, R12, RZ, 0x1c1f ;  /* 0x001c1fff0c007589 */ /* 0x00072400000e0000 */
.L_x_666:
[----:B---3--:R-:W3:Y:S04]  /*1570*/  LDL R3, [R1+0x58] ;  /* 0x0000580001037983 */ /* 0x008ee80000100800 */
[----:B------:R-:W1:Y:S01]  /*1580*/  S2R R4, SR_TID.X ;  /* 0x0000000000047919 */ /* 0x000e620000002100 */
[----:B------:R-:W-:-:S04]  /*1590*/  IMAD.MOV.U32 R14, RZ, RZ, c[0x0][0x2c4] ;  /* 0x0000b100ff0e7624 */ /* 0x000fc800078e00ff */
[----:B------:R-:W-:Y:S01]  /*15a0*/  IMAD R14, R14, c[0x0][0x168], RZ ;  /* 0x00005a000e0e7a24 */ /* 0x000fe200078e02ff */
[----:B-1----:R-:W-:-:S04]  /*15b0*/  SHF.R.S32.HI R2, RZ, 0x1f, R4 ;  /* 0x0000001fff027819 */ /* 0x002fc80000011404 */
[----:B------:R-:W-:-:S04]  /*15c0*/  LEA.HI R2, R2, R4, RZ, 0x2 ;  /* 0x0000000402027211 */ /* 0x000fc800078f10ff */
[----:B------:R-:W-:Y:S01]  /*15d0*/  SHF.R.S32.HI R2, RZ, 0x2, R2 ;  /* 0x00000002ff027819 */ /* 0x000fe20000011402 */
[----:B------:R-:W-:Y:S04]  /*15e0*/  BSSY B0, `(.L_x_597) ;  /* 0x0000019000007945 */ /* 0x000fe80003800000 */
[----:B---3--:R-:W-:-:S05]  /*15f0*/  IMAD.IADD R11, R2, 0x1, R3 ;  /* 0x00000001020b7824 */ /* 0x008fca00078e0203 */
[----:B------:R-:W-:-:S13]  /*1600*/  ISETP.GE.AND P0, PT, R11, R14, PT ;  /* 0x0000000e0b00720c */ /* 0x000fda0003f06270 */
[----:B------:R-:W-:Y:S05]  /*1610*/  @P0 BRA `(.L_x_598) ;  /* 0x0000015000000947 */ /* 0x000fea0003800000 */
[----:B------:R-:W3:Y:S01]  /*1620*/  LDL R4, [R1+0x80] ;  /* 0x0000800001047983 */ /* 0x000ee20000100800 */
[C---:B------:R-:W-:Y:S02]  /*1630*/  IADD3 R17, R217.reuse, 0x20, RZ ;  /* 0x00000020d9117810 */ /* 0x040fe40007ffe0ff */
[C---:B------:R-:W-:Y:S02]  /*1640*/  IADD3 R19, R217.reuse, 0x20, RZ ;  /* 0x00000020d9137810 */ /* 0x040fe40007ffe0ff */
[C---:B------:R-:W-:Y:S02]  /*1650*/  IADD3 R15, R217.reuse, 0x40, RZ ;  /* 0x00000040d90f7810 */ /* 0x040fe40007ffe0ff */
[C---:B------:R-:W-:Y:S02]  /*1660*/  IADD3 R16, R217.reuse, 0x40, RZ ;  /* 0x00000040d9107810 */ /* 0x040fe40007ffe0ff */
[----:B----4-:R-:W-:Y:S02]  /*1670*/  LEA R8, P2, R217, R0, 0x1 ;  /* 0x00000000d9087211 */ /* 0x010fe400078408ff */
[----:B------:R-:W-:-:S02]  /*1680*/  SHF.R.S32.HI R20, RZ, 0x1f, R217 ;  /* 0x0000001fff147819 */ /* 0x000fc400000114d9 */
[-C--:B------:R-:W-:Y:S02]  /*1690*/  LEA R6, P1, R17, R0.reuse, 0x1 ;  /* 0x0000000011067211 */ /* 0x080fe400078208ff */
[----:B------:R-:W-:Y:S02]  /*16a0*/  SHF.R.S32.HI R19, RZ, 0x1f, R19 ;  /* 0x0000001fff137819 */ /* 0x000fe40000011413 */
[----:B------:R-:W-:Y:S02]  /*16b0*/  SHF.R.S32.HI R16, RZ, 0x1f, R16 ;  /* 0x0000001fff107819 */ /* 0x000fe40000011410 */
[----:B------:R-:W-:Y:S02]  /*16c0*/  LEA R2, P0, R15, R0, 0x1 ;  /* 0x000000000f027211 */ /* 0x000fe400078008ff */
[-C--:B--2---:R-:W-:Y:S02]  /*16d0*/  LEA.HI.X R9, R217, R5.reuse, R20, 0x1, P2 ;  /* 0x00000005d9097211 */ /* 0x084fe400010f0c14 */
[----:B------:R-:W-:-:S02]  /*16e0*/  LEA.HI.X R7, R17, R5, R19, 0x1, P1 ;  /* 0x0000000511077211 */ /* 0x000fc400008f0c13 */
[----:B------:R-:W-:Y:S01]  /*16f0*/  LEA.HI.X R3, R15, R5, R16, 0x1, P0 ;  /* 0x000000050f037211 */ /* 0x000fe200000f0c10 */
[----:B---3--:R-:W-:-:S05]  /*1700*/  IMAD.SHL.U32 R0, R4, 0x2, RZ ;  /* 0x0000000204007824 */ /* 0x008fca00078e00ff */
[----:B------:R-:W-:Y:S01]  /*1710*/  @!PT LDS RZ, [RZ] ;  /* 0x00000000fffff984 */ /* 0x000fe20000000800 */
[----:B------:R-:W-:Y:S01]  /*1720*/  @!PT LDS RZ, [RZ] ;  /* 0x00000000fffff984 */ /* 0x000fe20000000800 */
[----:B------:R-:W-:Y:S01]  /*1730*/  @!PT LDS RZ, [RZ] ;  /* 0x00000000fffff984 */ /* 0x000fe20000000800 */
[----:B------:R1:W-:Y:S04]  /*1740*/  LDGSTS.E.BYPASS.LTC128B.128 [R0+0x6100], [R8.64], !P6 ;  /* 0x0610000008007fae */ /* 0x0003e8000f101d46 */
[----:B------:R1:W-:Y:S04]  /*1750*/  LDGSTS.E.BYPASS.LTC128B.128 [R0+0x8100], [R6.64], !P4 ;  /* 0x0810000006007fae */ /* 0x0003e8000e101d46 */
[----:B------:R1:W-:Y:S02]  /*1760*/  LDGSTS.E.BYPASS.LTC128B.128 [R0+0xa100], [R2.64], !P3 ;  /* 0x0a10000002007fae */ /* 0x0003e4000d901d46 */
.L_x_598:
[----:B------:R-:W-:Y:S05]  /*1770*/  BSYNC B0 ;  /* 0x0000000000007941 */ /* 0x000fea0003800000 */
.L_x_597:
[----:B------:R-:W-:Y:S05]  /*1780*/  BRA.DIV ~URZ, `(.L_x_599) ;  /* 0x000102f27f007947 */ /* 0x000fea000b800000 */
[----:B--2---:R2:W3:Y:S04]  /*1790*/  SHFL.IDX PT, R5, R10, 0x1, 0x1c1f ;  /* 0x003c1f000a057f89 */ /* 0x0044e800000e0000 */
[----:B-1--4-:R2:W1:Y:S02]  /*17a0*/  SHFL.IDX PT, R0, R12, 0x1, 0x1c1f ;  /* 0x003c1f000c007f89 */ /* 0x01246400000e0000 */
.L_x_667:
[----:B------:R-:W-:Y:S01]  /*17b0*/  IADD3 R2, R11, 0x20, RZ ;  /* 0x000000200b027810 */ /* 0x000fe20007ffe0ff */
[----:B------:R-:W-:Y:S03]  /*17c0*/  BSSY B0, `(.L_x_600) ;  /* 0x0000018000007945 */ /* 0x000fe60003800000 */
[----:B------:R-:W-:-:S13]  /*17d0*/  ISETP.GE.AND P0, PT, R2, R14, PT ;  /* 0x0000000e0200720c */ /* 0x000fda0003f06270 */
[----:B------:R-:W-:Y:S05]  /*17e0*/  @P0 BRA `(.L_x_601) ;  /* 0x0000015000000947 */ /* 0x000fea0003800000 */
[----:B------:R-:W4:Y:S01]  /*17f0*/  LDL R4, [R1+0x80] ;  /* 0x0000800001047983 */ /* 0x000f220000100800 */
[C---:B------:R-:W-:Y:S02]  /*1800*/  IADD3 R17, R217.reuse, 0x20, RZ ;  /* 0x00000020d9117810 */ /* 0x040fe40007ffe0ff */
[C---:B------:R-:W-:Y:S02]  /*1810*/  IADD3 R19, R217.reuse, 0x20, RZ ;  /* 0x00000020d9137810 */ /* 0x040fe40007ffe0ff */
[C---:B------:R-:W-:Y:S02]  /*1820*/  IADD3 R15, R217.reuse, 0x40, RZ ;  /* 0x00000040d90f7810 */ /* 0x040fe40007ffe0ff */
[C---:B------:R-:W-:Y:S02]  /*1830*/  IADD3 R16, R217.reuse, 0x40, RZ ;  /* 0x00000040d9107810 */ /* 0x040fe40007ffe0ff */
[----:B-1----:R-:W-:Y:S02]  /*1840*/  LEA R8, P2, R217, R0, 0x1 ;  /* 0x00000000d9087211 */ /* 0x002fe400078408ff */
[----:B------:R-:W-:-:S02]  /*1850*/  SHF.R.S32.HI R20, RZ, 0x1f, R217 ;  /* 0x0000001fff147819 */ /* 0x000fc400000114d9 */
[-C--:B------:R-:W-:Y:S02]  /*1860*/  LEA R6, P1, R17, R0.reuse, 0x1 ;  /* 0x0000000011067211 */ /* 0x080fe400078208ff */
[----:B------:R-:W-:Y:S02]  /*1870*/  SHF.R.S32.HI R19, RZ, 0x1f, R19 ;  /* 0x0000001fff137819 */ /* 0x000fe40000011413 */
[----:B------:R-:W-:Y:S02]  /*1880*/  SHF.R.S32.HI R16, RZ, 0x1f, R16 ;  /* 0x0000001fff107819 */ /* 0x000fe40000011410 */
[----:B------:R-:W-:Y:S02]  /*1890*/  LEA R2, P0, R15, R0, 0x1 ;  /* 0x000000000f027211 */ /* 0x000fe400078008ff */
[-C--:B---3--:R-:W-:Y:S02]  /*18a0*/  LEA.HI.X R9, R217, R5.reuse, R20, 0x1, P2 ;  /* 0x00000005d9097211 */ /* 0x088fe400010f0c14 */
[----:B------:R-:W-:-:S02]  /*18b0*/  LEA.HI.X R7, R17, R5, R19, 0x1, P1 ;  /* 0x0000000511077211 */ /* 0x000fc400008f0c13 */
[----:B------:R-:W-:Y:S01]  /*18c0*/  LEA.HI.X R3, R15, R5, R16, 0x1, P0 ;  /* 0x000000050f037211 */ /* 0x000fe200000f0c10 */
[----:B----4-:R-:W-:-:S05]  /*18d0*/  IMAD.SHL.U32 R0, R4, 0x2, RZ ;  /* 0x0000000204007824 */ /* 0x010fca00078e00ff */
[----:B------:R-:W-:Y:S01]  /*18e0*/  @!PT LDS RZ, [RZ] ;  /* 0x00000000fffff984 */ /* 0x000fe20000000800 */
[----:B------:R-:W-:Y:S01]  /*18f0*/  @!PT LDS RZ, [RZ] ;  /* 0x00000000fffff984 */ /* 0x000fe20000000800 */
[----:B------:R-:W-:Y:S01]  /*1900*/  @!PT LDS RZ, [RZ] ;  /* 0x00000000fffff984 */ /* 0x000fe20000000800 */
[----:B------:R1:W-:Y:S04]  /*1910*/  LDGSTS.E.BYPASS.LTC128B.128 [R0+0x6900], [R8.64], !P6 ;  /* 0x0690000008007fae */ /* 0x0003e8000f101d46 */
[----:B------:R1:W-:Y:S04]  /*1920*/  LDGSTS.E.BYPASS.LTC128B.128 [R0+0x8900], [R6.64], !P4 ;  /* 0x0890000006007fae */ /* 0x0003e8000e101d46 */
[----:B------:R1:W-:Y:S02]  /*1930*/  LDGSTS.E.BYPASS.LTC128B.128 [R0+0xa900], [R2.64], !P3 ;  /* 0x0a90000002007fae */ /* 0x0003e4000d901d46 */
.L_x_601:
[----:B------:R-:W-:Y:S05]  /*1940*/  BSYNC B0 ;  /* 0x0000000000007941 */ /* 0x000fea0003800000 */
.L_x_600:
[----:B------:R-:W-:Y:S05]  /*1950*/  BRA.DIV ~URZ, `(.L_x_602) ;  /* 0x000101f27f007947 */ /* 0x000fea000b800000 */
[----:B---3--:R3:W4:Y:S02]  /*1960*/  SHFL.IDX PT, R5, R10, 0x2, 0x1c1f ;  /* 0x005c1f000a057f89 */ /* 0x00872400000e0000 */
.L_x_668:
[----:B------:R-:W-:Y:S05]  /*1970*/  BRA.DIV ~URZ, `(.L_x_603) ;  /* 0x000102427f007947 */ /* 0x000fea000b800000 */
[----:B-1----:R1:W2:Y:S02]  /*1980*/  SHFL.IDX PT, R0, R12, 0x2, 0x1c1f ;  /* 0x005c1f000c007f89 */ /* 0x0022a400000e0000 */
.L_x_669:
[----:B------:R-:W-:Y:S01]  /*1990*/  IADD3 R2, R11, 0x40, RZ ;  /* 0x000000400b027810 */ /* 0x000fe20007ffe0ff */
[----:B------:R-:W-:Y:S03]  /*19a0*/  BSSY B0, `(.L_x_604) ;  /* 0x0000018000007945 */ /* 0x000fe60003800000 */
[----:B------:R-:W-:-:S13]  /*19b0*/  ISETP.GE.AND P0, PT, R2, R14, PT ;  /* 0x0000000e0200720c */ /* 0x000fda0003f06270 */
[----:B------:R-:W-:Y:S05]  /*19c0*/  @P0 BRA `(.L_x_605) ;  /* 0x0000015000000947 */ /* 0x000fea0003800000 */
[----:B---3--:R-:W3:Y:S01]  /*19d0*/  LDL R4, [R1+0x80] ;  /* 0x0000800001047983 */ /* 0x008ee20000100800 */
[C---:B------:R-:W-:Y:S02]  /*19e0*/  IADD3 R17, R217.reuse, 0x20, RZ ;  /* 0x00000020d9117810 */ /* 0x040fe40007ffe0ff */
[C---:B------:R-:W-:Y:S02]  /*19f0*/  IADD3 R19, R217.reuse, 0x20, RZ ;  /* 0x00000020d9137810 */ /* 0x040fe40007ffe0ff */
[C---:B------:R-:W-:Y:S02]  /*1a00*/  IADD3 R15, R217.reuse, 0x40, RZ ;  /* 0x00000040d90f7810 */ /* 0x040fe40007ffe0ff */
[C---:B------:R-:W-:Y:S02]  /*1a10*/  IADD3 R16, R217.reuse, 0x40, RZ ;  /* 0x00000040d9107810 */ /* 0x040fe40007ffe0ff */
[----:B--2---:R-:W-:Y:S02]  /*1a20*/  LEA R8, P2, R217, R0, 0x1 ;  /* 0x00000000d9087211 */ /* 0x004fe400078408ff */
[----:B------:R-:W-:-:S02]  /*1a30*/  SHF.R.S32.HI R20, RZ, 0x1f, R217 ;  /* 0x0000001fff147819 */ /* 0x000fc400000114d9 */
[-C--:B------:R-:W-:Y:S02]  /*1a40*/  LEA R6, P1, R17, R0.reuse, 0x1 ;  /* 0x0000000011067211 */ /* 0x080fe400078208ff */
[----:B------:R-:W-:Y:S02]  /*1a50*/  SHF.R.S32.HI R19, RZ, 0x1f, R19 ;  /* 0x0000001fff137819 */ /* 0x000fe40000011413 */
[----:B------:R-:W-:Y:S02]  /*1a60*/  SHF.R.S32.HI R16, RZ, 0x1f, R16 ;  /* 0x0000001fff107819 */ /* 0x000fe40000011410 */
[----:B------:R-:W-:Y:S02]  /*1a70*/  LEA R2, P0, R15, R0, 0x1 ;  /* 0x000000000f027211 */ /* 0x000fe400078008ff */
[-C--:B----4-:R-:W-:Y:S02]  /*1a80*/  LEA.HI.X R9, R217, R5.reuse, R20, 0x1, P2 ;  /* 0x00000005d9097211 */ /* 0x090fe400010f0c14 */
        /* <DEDUP_REMOVED lines=9> */
.L_x_605:
[----:B------:R-:W-:Y:S05]  /*1b20*/  BSYNC B0 ;  /* 0x0000000000007941 */ /* 0x000fea0003800000 */
.L_x_604:
[----:B------:R-:W-:Y:S05]  /*1b30*/  BRA.DIV ~URZ, `(.L_x_606) ;  /* 0x000100f27f007947 */ /* 0x000fea000b800000 */
[----:B----4-:R4:W1:Y:S04]  /*1b40*/  SHFL.IDX PT, R5, R10, 0x3, 0x1c1f ;  /* 0x007c1f000a057f89 */ /* 0x01086800000e0000 */
[----:B--2---:R4:W2:Y:S02]  /*1b50*/  SHFL.IDX PT, R0, R12, 0x3, 0x1c1f ;  /* 0x007c1f000c007f89 */ /* 0x0048a400000e0000 */
.L_x_670:
[----:B-1--4-:R-:W4:Y:S01]  /*1b60*/  LDL R12, [R1+0x80] ;  /* 0x00008000010c7983 */ /* 0x012f220000100800 */
[----:B------:R-:W-:Y:S01]  /*1b70*/  IADD3 R11, R11, 0x60, RZ ;  /* 0x000000600b0b7810 */ /* 0x000fe20007ffe0ff */
[----:B-----5:R-:W-:Y:S01]  /*1b80*/  IMAD.WIDE.U32 R164, R13, c[0x0][0x2b0], RZ ;  /* 0x0000ac000da47a25 */ /* 0x020fe200078e00ff */
[----:B------:R-:W-:-:S02]  /*1b90*/  SHF.R.S32.HI R22, RZ, 0x1f, R217 ;  /* 0x0000001fff167819 */ /* 0x000fc400000114d9 */
[----:B------:R-:W-:Y:S02]  /*1ba0*/  ISETP.GE.AND P2, PT, R11, R14, PT ;  /* 0x0000000e0b00720c */ /* 0x000fe40003f46270 */
[C---:B------:R-:W-:Y:S01]  /*1bb0*/  IADD3 R20, R217.reuse, 0x20, RZ ;  /* 0x00000020d9147810 */ /* 0x040fe20007ffe0ff */
[----:B------:R1:W-:Y:S01]  /*1bc0*/  STL.64 [R1+0x40], R164 ;  /* 0x000040a401007387 */ /* 0x0003e20000100a00 */
[C---:B------:R-:W-:Y:S02]  /*1bd0*/  IADD3 R32, R217.reuse, 0x40, RZ ;  /* 0x00000040d9207810 */ /* 0x040fe40007ffe0ff */
[C---:B------:R-:W-:Y:S02]  /*1be0*/  IADD3 R21, R217.reuse, 0x20, RZ ;  /* 0x00000020d9157810 */ /* 0x040fe40007ffe0ff */
[----:B------:R-:W-:Y:S02]  /*1bf0*/  IADD3 R19, R217, 0x40, RZ ;  /* 0x00000040d9137810 */ /* 0x000fe40007ffe0ff */
[----:B------:R-:W-:-:S02]  /*1c00*/  SHF.R.S32.HI R21, RZ, 0x1f, R21 ;  /* 0x0000001fff157819 */ /* 0x000fc40000011415 */
[----:B------:R-:W-:Y:S02]  /*1c10*/  SHF.R.S32.HI R19, RZ, 0x1f, R19 ;  /* 0x0000001fff137819 */ /* 0x000fe40000011413 */
[CC--:B--2---:R-:W-:Y:S02]  /*1c20*/  @!P2 LEA R8, P0, R217.reuse, R0.reuse, 0x1 ;  /* 0x00000000d908a211 */ /* 0x0c4fe400078008ff */
[-C--:B------:R-:W-:Y:S02]  /*1c30*/  @!P2 LEA R6, P1, R20, R0.reuse, 0x1 ;  /* 0x000000001406a211 */ /* 0x080fe400078208ff */
[----:B------:R-:W-:Y:S02]  /*1c40*/  @!P2 LEA.HI.X R9, R217, R5, R22, 0x1, P0 ;  /* 0x00000005d909a211 */ /* 0x000fe400000f0c16 */
[----:B------:R-:W-:Y:S02]  /*1c50*/  @!P2 LEA R2, P0, R32, R0, 0x1 ;  /* 0x000000002002a211 */ /* 0x000fe400078008ff */
[----:B------:R-:W-:-:S02]  /*1c60*/  SHF.R.S32.HI R0, RZ, 0x1f, R13 ;  /* 0x0000001fff007819 */ /* 0x000fc4000001140d */
[-C--:B------:R-:W-:Y:S02]  /*1c70*/  @!P2 LEA.HI.X R7, R20, R5.reuse, R21, 0x1, P1 ;  /* 0x000000051407a211 */ /* 0x080fe400008f0c15 */
[----:B------:R-:W-:Y:S01]  /*1c80*/  @!P2 LEA.HI.X R3, R32, R5, R19, 0x1, P0 ;  /* 0x000000052003a211 */ /* 0x000fe200000f0c13 */
[----:B------:R-:W-:-:S04]  /*1c90*/  IMAD R0, R0, c[0x0][0x2b0], RZ ;  /* 0x0000ac0000007a24 */ /* 0x000fc800078e02ff */
[----:B------:R-:W-:-:S04]  /*1ca0*/  IMAD R0, R13, c[0x0][0x2b4], R0 ;  /* 0x0000ad000d007a24 */ /* 0x000fc800078e0200 */
[----:B------:R-:W-:-:S05]  /*1cb0*/  IMAD.IADD R162, R165, 0x1, R0 ;  /* 0x00000001a5a27824 */ /* 0x000fca00078e0200 */
[----:B------:R1:W-:Y:S01]  /*1cc0*/  STL [R1+0x50], R162 ;  /* 0x000050a201007387 */ /* 0x0003e20000100800 */
[----:B----4-:R-:W-:-:S05]  /*1cd0*/  IMAD.SHL.U32 R218, R12, 0x2, RZ ;  /* 0x000000020cda7824 */ /* 0x010fca00078e00ff */
[----:B------:R-:W-:Y:S01]  /*1ce0*/  @!PT LDS RZ, [RZ] ;  /* 0x00000000fffff984 */ /* 0x000fe20000000800 */
[----:B------:R-:W-:Y:S01]  /*1cf0*/  @!PT LDS RZ, [RZ] ;  /* 0x00000000fffff984 */ /* 0x000fe20000000800 */
[----:B------:R-:W-:Y:S01]  /*1d00*/  @!PT LDS RZ, [RZ] ;  /* 0x00000000fffff984 */ /* 0x000fe20000000800 */
[----:B------:R1:W-:Y:S04]  /*1d10*/  @!P2 LDGSTS.E.BYPASS.LTC128B.128 [R218+0x7900], [R8.64], !P6 ;  /* 0x0790000008daafae */ /* 0x0003e8000f101d46 */
[----:B------:R1:W-:Y:S04]  /*1d20*/  @!P2 LDGSTS.E.BYPASS.LTC128B.128 [R218+0x9900], [R6.64], !P4 ;  /* 0x0990000006daafae */ /* 0x0003e8000e101d46 */
[----:B------:R1:W-:Y:S04]  /*1d30*/  @!P2 LDGSTS.E.BYPASS.LTC128B.128 [R218+0xb900], [R2.64], !P3 ;  /* 0x0b90000002daafae */ /* 0x0003e8000d901d46 */
[----:B------:R-:W0:Y:S01]  /*1d40*/  LDGDEPBAR ;  /* 0x00000000000079af */ /* 0x000e220000000000 */
[----:B------:R-:W-:Y:S02]  /*1d50*/  WARPSYNC 0xffffffff ;  /* 0xffffffff00007948 */ /* 0x000fe40003800000 */
[----:B------:R-:W2:Y:S04]  /*1d60*/  LDL R163, [R1+0x18] ;  /* 0x0000180001a37983 */ /* 0x000ea80000100800 */
[----:B------:R-:W4:Y:S01]  /*1d70*/  LDL R166, [R1+0x38] ;  /* 0x0000380001a67983 */ /* 0x000f220000100800 */
[----:B------:R-:W-:-:S02]  /*1d80*/  MOV R15, c[0x0][0x2ac] ;  /* 0x0000ab00000f7a02 */ /* 0x000fc40000000f00 */
[----:B------:R-:W-:Y:S01]  /*1d90*/  MOV R0, c[0x0][0x2b8] ;  /* 0x0000ae0000007a02 */ /* 0x000fe20000000f00 */
[----:B------:R-:W5:Y:S02]  /*1da0*/  LDL R23, [R1+0x60] ;  /* 0x0000600001177983 */ /* 0x000f640000100800 */
[----:B------:R-:W-:Y:S01]  /*1db0*/  IMAD R15, R15, c[0x0][0x1d0], RZ ;  /* 0x000074000f0f7a24 */ /* 0x000fe200078e02ff */
[----:B------:R-:W-:Y:S02]  /*1dc0*/  ISETP.NE.AND P4, PT, R0, 0x1, PT ;  /* 0x000000010000780c */ /* 0x000fe40003f85270 */
[----:B------:R-:W-:Y:S01]  /*1dd0*/  MOV R228, RZ ;  /* 0x000000ff00e47202 */ /* 0x000fe20000000f00 */
[----:B------:R-:W-:Y:S01]  /*1de0*/  BAR.SYNC.DEFER_BLOCKING 0x0 ;  /* 0x0000000000007b1d */ /* 0x000fe20000010000 */
[----:B-12---:R-:W-:-:S04]  /*1df0*/  LEA R2, R183, R163, 0x6 ;  /* 0x000000a3b7027211 */ /* 0x006fc800078e30ff */
[----:B------:R-:W-:-:S04]  /*1e00*/  IADD3 R2, R2, -0x40, RZ ;  /* 0xffffffc002027810 */ /* 0x000fc80007ffe0ff */
[C---:B------:R-:W-:Y:S02]  /*1e10*/  ISETP.GE.AND P1, PT, R2.reuse, R15, PT ;  /* 0x0000000f0200720c */ /* 0x040fe40003f26270 */
[----:B----4-:R-:W-:Y:S02]  /*1e20*/  IADD3 R2, R2, R166, RZ ;  /* 0x000000a602027210 */ /* 0x010fe40007ffe0ff */
[----:B------:R-:W-:-:S03]  /*1e30*/  ISETP.GT.OR P1, PT, R163, 0x3f, P1 ;  /* 0x0000003fa300780c */ /* 0x000fc60000f24670 */
[----:B------:R-:W-:Y:S01]  /*1e40*/  @P4 IMAD.HI.U32 R3, R2, c[0x0][0x2bc], RZ ;  /* 0x0000af0002034a27 */ /* 0x000fe200078e00ff */
[----:B------:R-:W-:-:S04]  /*1e50*/  MOV R0, R2 ;  /* 0x0000000200007202 */ /* 0x000fc80000000f00 */
[----:B------:R-:W-:-:S05]  /*1e60*/  @P4 SHF.R.U32.HI R0, RZ, c[0x0][0x2c0], R3 ;  /* 0x0000b000ff004a19 */ /* 0x000fca0000011603 */
[----:B------:R-:W-:-:S04]  /*1e70*/  @!P1 IADD3 R3, P0, R0, R164, RZ ;  /* 0x000000a400039210 */ /* 0x000fc80007f1e0ff */
[----:B------:R-:W-:Y:S02]  /*1e80*/  @!P1 LEA.HI.X.SX32 R5, R0, R162, 0x1, P0 ;  /* 0x000000a200059211 */ /* 0x000fe400000f0eff */
[----:B------:R-:W-:-:S04]  /*1e90*/  @!P1 LEA R4, P0, R3, c[0x0][0x2a0], 0x2 ;  /* 0x0000a80003049a11 */ /* 0x000fc800078010ff */
[----:B------:R-:W-:-:S05]  /*1ea0*/  @!P1 LEA.HI.X R5, R3, c[0x0][0x2a4], R5, 0x2, P0 ;  /* 0x0000a90003059a11 */ /* 0x000fca00000f1405 */
[----:B------:R1:W2:Y:S01]  /*1eb0*/  @!P1 LDG.E R228, [R4.64] ;  /* 0x0000000604e49981 */ /* 0x0002a2000c1e1900 */
[----:B------:R-:W-:-:S05]  /*1ec0*/  IADD3 R0, -R0, RZ, RZ ;  /* 0x000000ff00007210 */ /* 0x000fca0007ffe1ff */
[----:B------:R-:W-:Y:S01]  /*1ed0*/  IMAD R230, R0, c[0x0][0x2b8], R2 ;  /* 0x0000ae0000e67a24 */ /* 0x000fe200078e0202 */
[----:B------:R-:W4:Y:S04]  /*1ee0*/  S2R R17, SR_TID.X ;  /* 0x0000000000117919 */ /* 0x000f280000002100 */
[----:B------:R-:W-:Y:S01]  /*1ef0*/  SHF.R.S32.HI R11, RZ, 0x1f, R230 ;  /* 0x0000001fff0b7819 */ /* 0x000fe200000114e6 */
[----:B------:R-:W-:-:S04]  /*1f00*/  IMAD.WIDE.U32 R2, R230, c[0x0][0x1e0], RZ ;  /* 0x00007800e6027a25 */ /* 0x000fc800078e00ff */
[----:B------:R-:W-:-:S04]  /*1f10*/  IMAD R0, R11, c[0x0][0x1e0], RZ ;  /* 0x000078000b007a24 */ /* 0x000fc800078e02ff */
[----:B------:R-:W-:-:S05]  /*1f20*/  IMAD R0, R230, c[0x0][0x1e4], R0 ;  /* 0x00007900e6007a24 */ /* 0x000fca00078e0200 */
[----:B------:R-:W-:Y:S01]  /*1f30*/  IADD3 R3, R3, R0, RZ ;  /* 0x0000000003037210 */ /* 0x000fe20007ffe0ff */
[----:B------:R-:W-:Y:S02]  /*1f40*/  IMAD R0, R18, c[0x0][0x1e8], RZ ;  /* 0x00007a0012007a24 */ /* 0x000fe400078e02ff */
[----:B-----5:R-:W-:-:S04]  /*1f50*/  IMAD.WIDE.U32 R160, R23, c[0x0][0x1e8], RZ ;  /* 0x00007a0017a07a25 */ /* 0x020fc800078e00ff */
[----:B------:R-:W-:Y:S01]  /*1f60*/  IMAD R0, R23, c[0x0][0x1ec], R0 ;  /* 0x00007b0017007a24 */ /* 0x000fe200078e0200 */
[----:B---34-:R-:W-:-:S04]  /*1f70*/  SHF.R.S32.HI R10, RZ, 0x1f, R17 ;  /* 0x0000001fff0a7819 */ /* 0x018fc80000011411 */
[----:B------:R-:W-:Y:S02]  /*1f80*/  IADD3 R159, R161, R0, RZ ;  /* 0x00000000a19f7210 */ /* 0x000fe40007ffe0ff */
[----:B-1----:R-:W-:Y:S02]  /*1f90*/  LEA R5, R183, 0xffffffc0, 0x6 ;  /* 0xffffffc0b7057811 */ /* 0x002fe400078e30ff */
[----:B------:R-:W-:Y:S02]  /*1fa0*/  LEA.HI R10, R10, R17, RZ, 0x2 ;  /* 0x000000110a0a7211 */ /* 0x000fe400078f10ff */
[----:B------:R-:W-:Y:S02]  /*1fb0*/  IADD3 R127, R15, -R5, RZ ;  /* 0x800000050f7f7210 */ /* 0x000fe40007ffe0ff */
[----:B------:R-:W-:-:S04]  /*1fc0*/  SHF.R.S32.HI R10, RZ, 0x2, R10 ;  /* 0x00000002ff0a7819 */ /* 0x000fc8000001140a */
[----:B------:R-:W-:-:S04]  /*1fd0*/  IADD3 R17, -R10, R127, RZ ;  /* 0x0000007f0a117210 */ /* 0x000fc80007ffe1ff */
[----:B------:R-:W-:-:S13]  /*1fe0*/  ISETP.GE.AND P2, PT, R17, 0x1, PT ;  /* 0x000000011100780c */ /* 0x000fda0003f46270 */
[----:B------:R-:W-:Y:S02]  /*1ff0*/  @P2 ISETP.GE.AND P1, PT, R217, c[0x0][0x1d4], PT ;  /* 0x00007500d9002a0c */ /* 0x000fe40003f26270 */
[----:B------:R-:W-:Y:S02]  /*2000*/  @P2 ISETP.GE.AND P3, PT, R20, c[0x0][0x1d4], PT ;  /* 0x0000750014002a0c */ /* 0x000fe40003f66270 */
[----:B------:R-:W-:Y:S02]  /*2010*/  ISETP.GE.AND P6, PT, R17, 0x21, PT ;  /* 0x000000211100780c */ /* 0x000fe40003fc6270 */
[----:B------:R-:W-:Y:S02]  /*2020*/  SHF.L.U32 R158, R32, 0x1, RZ ;  /* 0x00000001209e7819 */ /* 0x000fe400000006ff */
[----:B------:R-:W-:Y:S02]  /*2030*/  SHF.L.U32 R157, R20, 0x1, RZ ;  /* 0x00000001149d7819 */ /* 0x000fe400000006ff */
[----:B------:R-:W-:-:S02]  /*2040*/  SHF.L.U64.HI R124, R217, 0x1, R22 ;  /* 0x00000001d97c7819 */ /* 0x000fc40000010216 */
[----:B------:R-:W-:Y:S02]  /*2050*/  SHF.L.U64.HI R125, R32, 0x1, R19 ;  /* 0x00000001207d7819 */ /* 0x000fe40000010213 */
[----:B------:R-:W-:Y:S02]  /*2060*/  SHF.L.U32 R156, R217, 0x1, RZ ;  /* 0x00000001d99c7819 */ /* 0x000fe400000006ff */
[----:B------:R-:W-:Y:S01]  /*2070*/  SHF.L.U64.HI R126, R20, 0x1, R21 ;  /* 0x00000001147e7819 */ /* 0x000fe20000010215 */
[----:B------:R-:W-:Y:S04]  /*2080*/  STL.64 [R1+0x30], R160 ;  /* 0x000030a001007387 */ /* 0x000fe80000100a00 */
[----:B------:R-:W-:Y:S01]  /*2090*/  STL [R1+0x3c], R159 ;  /* 0x00003c9f01007387 */ /* 0x000fe20000100800 */
        /* <DEDUP_REMOVED lines=8> */
[----:B------:R-:W1:Y:S04]  /*2120*/  SHFL.IDX PT, R3, R2, RZ, 0x1c1f ;  /* 0x001c1fff02037589 */ /* 0x000e6800000e0000 */
[----:B------:R-:W2:Y:S04]  /*2130*/  SHFL.IDX PT, R4, R0, RZ, 0x1c1f ;  /* 0x001c1fff00047589 */ /* 0x000ea800000e0000 */
[----:B------:R-:W3:Y:S04]  /*2140*/  SHFL.IDX PT, R2, R2, 0x1, 0x1c1f ;  /* 0x003c1f0002027f89 */ /* 0x000ee800000e0000 */
[----:B------:R4:W5:Y:S01]  /*2150*/  SHFL.IDX PT, R10, R0, 0x1, 0x1c1f ;  /* 0x003c1f00000a7f89 */ /* 0x00096200000e0000 */
[----:B-1----:R-:W-:-:S04]  /*2160*/  @P2 LEA R6, P0, R217, R3, 0x1 ;  /* 0x00000003d9062211 */ /* 0x002fc800078008ff */
[----:B--2---:R-:W-:Y:S02]  /*2170*/  @P2 LEA.HI.X R7, R217, R4, R22, 0x1, P0 ;  /* 0x00000004d9072211 */ /* 0x004fe400000f0c16 */
[----:B------:R-:W-:Y:S02]  /*2180*/  @P2 LEA R8, P0, R20, R3, 0x1 ;  /* 0x0000000314082211 */ /* 0x000fe400078008ff */
[----:B----4-:R-:W-:-:S05]  /*2190*/  @P2 SHF.L.U32 R0, R12, 0x1, RZ ;  /* 0x000000010c002819 */ /* 0x010fca00000006ff */
[----:B------:R1:W-:Y:S01]  /*21a0*/  @P2 LDGSTS.E.BYPASS.LTC128B.128 [R0+0x3100], [R6.64], !P1 ;  /* 0x0310000006002fae */ /* 0x0003e2000c901d46 */
[----:B------:R-:W-:Y:S02]  /*21b0*/  @P2 ISETP.GE.AND P1, PT, R32, c[0x0][0x1d4], PT ;  /* 0x0000750020002a0c */ /* 0x000fe40003f26270 */
[----:B------:R-:W-:-:S05]  /*21c0*/  @P2 LEA.HI.X R9, R20, R4, R21, 0x1, P0 ;  /* 0x0000000414092211 */ /* 0x000fca00000f0c15 */
[----:B------:R3:W-:Y:S01]  /*21d0*/  @P2 LDGSTS.E.BYPASS.LTC128B.128 [R0+0x4100], [R8.64], !P3 ;  /* 0x0410000008002fae */ /* 0x0007e2000d901d46 */
[----:B-1----:R-:W-:-:S04]  /*21e0*/  @P2 LEA R6, P0, R32, R3, 0x1 ;  /* 0x0000000320062211 */ /* 0x002fc800078008ff */
[----:B------:R-:W-:Y:S02]  /*21f0*/  @P2 LEA.HI.X R7, R32, R4, R19, 0x1, P0 ;  /* 0x0000000420072211 */ /* 0x000fe400000f0c13 */
[----:B---3--:R-:W-:-:S03]  /*2200*/  @P6 LEA R8, P0, R217, R2, 0x1 ;  /* 0x00000002d9086211 */ /* 0x008fc600078008ff */
[----:B------:R1:W-:Y:S01]  /*2210*/  @P2 LDGSTS.E.BYPASS.LTC128B.128 [R0+0x5100], [R6.64], !P1 ;  /* 0x0510000006002fae */ /* 0x0003e2000c901d46 */
[C---:B------:R-:W-:Y:S02]  /*2220*/  @P6 ISETP.GE.AND P2, PT, R217.reuse, c[0x0][0x1d4], PT ;  /* 0x00007500d9006a0c */ /* 0x040fe40003f46270 */
[C---:B------:R-:W-:Y:S02]  /*2230*/  @P6 LEA R4, P3, R20.reuse, R2, 0x1 ;  /* 0x0000000214046211 */ /* 0x040fe400078608ff */
[----:B------:R-:W-:Y:S02]  /*2240*/  @P6 ISETP.GE.AND P1, PT, R20, c[0x0][0x1d4], PT ;  /* 0x0000750014006a0c */ /* 0x000fe40003f26270 */
[-C--:B-----5:R-:W-:Y:S02]  /*2250*/  @P6 LEA.HI.X R9, R217, R10.reuse, R22, 0x1, P0 ;  /* 0x0000000ad9096211 */ /* 0x0a0fe400000f0c16 */
[----:B------:R-:W-:Y:S02]  /*2260*/  @P6 ISETP.GE.AND P0, PT, R32, c[0x0][0x1d4], PT ;  /* 0x0000750020006a0c */ /* 0x000fe40003f06270 */
[----:B------:R-:W-:-:S02]  /*2270*/  @P6 LEA.HI.X R5, R20, R10, R21, 0x1, P3 ;  /* 0x0000000a14056211 */ /* 0x000fc400018f0c15 */
[----:B------:R-:W-:-:S04]  /*2280*/  @P6 LEA R2, P3, R32, R2, 0x1 ;  /* 0x0000000220026211 */ /* 0x000fc800078608ff */
[----:B------:R-:W-:Y:S02]  /*2290*/  @P6 LEA.HI.X R3, R32, R10, R19, 0x1, P3 ;  /* 0x0000000a20036211 */ /* 0x000fe400018f0c13 */
[----:B-1----:R-:W-:-:S05]  /*22a0*/  @P6 SHF.L.U32 R0, R12, 0x1, RZ ;  /* 0x000000010c006819 */ /* 0x002fca00000006ff */
[----:B------:R1:W-:Y:S04]  /*22b0*/  @P6 LDGSTS.E.BYPASS.LTC128B.128 [R0+0x3900], [R8.64], !P2 ;  /* 0x0390000008006fae */ /* 0x0003e8000d101d46 */
[----:B------:R1:W-:Y:S04]  /*22c0*/  @P6 LDGSTS.E.BYPASS.LTC128B.128 [R0+0x4900], [R4.64], !P1 ;  /* 0x0490000004006fae */ /* 0x0003e8000c901d46 */
[----:B------:R1:W-:Y:S04]  /*22d0*/  @P6 LDGSTS.E.BYPASS.LTC128B.128 [R0+0x5900], [R2.64], !P0 ;  /* 0x0590000002006fae */ /* 0x0003e8000c101d46 */
[----:B------:R-:W0:Y:S01]  /*22e0*/  LDGDEPBAR ;  /* 0x00000000000079af */ /* 0x000e220000000000 */
[----:B------:R-:W-:-:S04]  /*22f0*/  IMAD.WIDE.U32 R6, R23, c[0x0][0x210], RZ ;  /* 0x0000840017067a25 */ /* 0x000fc800078e00ff */
[----:B-1----:R-:W-:Y:S01]  /*2300*/  IMAD R0, R11, c[0x0][0x208], RZ ;  /* 0x000082000b007a24 */ /* 0x002fe200078e02ff */
[----:B------:R-:W-:-:S04]  /*2310*/  DEPBAR.LE SB0, 0x1 ;  /* 0x000080400000791a */ /* 0x000fc80000000000 */
[----:B------:R-:W-:Y:S01]  /*2320*/  IMAD.WIDE.U32 R2, R230, c[0x0][0x208], RZ ;  /* 0x00008200e6027a25 */ /* 0x000fe200078e00ff */
[----:B------:R-:W-:-:S04]  /*2330*/  DEPBAR.LE SB0, 0x0 ;  /* 0x000080000000791a */ /* 0x000fc80000000000 */
[----:B------:R-:W-:Y:S01]  /*2340*/  IMAD R0, R230, c[0x0][0x20c], R0 ;  /* 0x00008300e6007a24 */ /* 0x000fe200078e0200 */
[----:B------:R-:W-:Y:S04]  /*2350*/  BAR.SYNC.DEFER_BLOCKING 0x0 ;  /* 0x0000000000007b1d */ /* 0x000fe80000010000 */
[----:B------:R-:W-:Y:S01]  /*2360*/  IADD3 R3, R3, R0, RZ ;  /* 0x0000000003037210 */ /* 0x000fe20007ffe0ff */
[----:B------:R-:W-:Y:S02]  /*2370*/  IMAD R0, R18, c[0x0][0x210], RZ ;  /* 0x0000840012007a24 */ /* 0x000fe400078e02ff */
[----:B------:R-:W-:Y:S02]  /*2380*/  IMAD R4, R16, c[0x0][0x218], RZ ;  /* 0x0000860010047a24 */ /* 0x000fe400078e02ff */
[----:B------:R-:W-:-:S02]  /*2390*/  IMAD R0, R23, c[0x0][0x214], R0 ;  /* 0x0000850017007a24 */ /* 0x000fc400078e0200 */
[----:B------:R-:W-:-:S03]  /*23a0*/  IMAD.WIDE.U32 R2, R228, c[0x0][0x218], R2 ;  /* 0x00008600e4027a25 */ /* 0x000fc600078e0002 */
[----:B------:R-:W-:Y:S01]  /*23b0*/  IADD3 R5, R7, R0, RZ ;  /* 0x0000000007057210 */ /* 0x000fe20007ffe0ff */
[----:B------:R-:W-:Y:S01]  /*23c0*/  IMAD R4, R228, c[0x0][0x21c], R4 ;  /* 0x00008700e4047a24 */ /* 0x000fe200078e0204 */
[----:B------:R-:W-:-:S04]  /*23d0*/  IADD3 R0, P0, R2, R6, RZ ;  /* 0x0000000602007210 */ /* 0x000fc80007f1e0ff */
[----:B------:R-:W-:Y:S02]  /*23e0*/  IADD3.X R2, R5, R3, R4, P0, !PT ;  /* 0x0000000305027210 */ /* 0x000fe400007fe404 */
[C---:B------:R-:W-:Y:S01]  /*23f0*/  LEA R3, P0, R0.reuse, c[0x0][0x1f8], 0x1 ;  /* 0x00007e0000037a11 */ /* 0x040fe200078008ff */
[----:B------:R-:W-:Y:S03]  /*2400*/  LDSM.16.M88.4 R12, [R203] ;  /* 0x00000000cb0c783b */ /* 0x000fe60000000200 */
[----:B------:R-:W-:Y:S02]  /*2410*/  LEA.HI.X R16, R0, c[0x0][0x1fc], R2, 0x1, P0 ;  /* 0x00007f0000107a11 */ /* 0x000fe400000f0c02 */
[----:B------:R-:W1:Y:S04]  /*2420*/  SHFL.IDX PT, R0, R3, RZ, 0x1c1f ;  /* 0x001c1fff03007589 */ /* 0x000e6800000e0000 */
[----:B------:R-:W2:Y:S04]  /*2430*/  SHFL.IDX PT, R2, R16, RZ, 0x1c1f ;  /* 0x001c1fff10027589 */ /* 0x000ea800000e0000 */
[----:B------:R-:W3:Y:S04]  /*2440*/  SHFL.IDX PT, R3, R3, 0x1, 0x1c1f ;  /* 0x003c1f0003037f89 */ /* 0x000ee800000e0000 */
[----:B------:R-:W4:Y:S04]  /*2450*/  SHFL.IDX PT, R16, R16, 0x1, 0x1c1f ;  /* 0x003c1f0010107f89 */ /* 0x000f2800000e0000 */
[----:B------:R-:W5:Y:S01]  /*2460*/  LDSM.16.M88.4 R44, [R200] ;  /* 0x00000000c82c783b */ /* 0x000f620000000200 */
[----:B------:R-:W-:-:S02]  /*2470*/  ISETP.GE.AND P3, PT, R217, c[0x0][0x1d4], PT ;  /* 0x00007500d9007a0c */ /* 0x000fc40003f66270 */
[----:B------:R-:W-:Y:S01]  /*2480*/  ISETP.GE.AND P2, PT, R20, c[0x0][0x1d4], PT ;  /* 0x0000750014007a0c */ /* 0x000fe20003f46270 */
[----:B------:R-:W5:Y:S01]  /*2490*/  LDSM.16.M88.4 R8, [R203+0x1000] ;  /* 0x00100000cb08783b */ /* 0x000f620000000200 */
[----:B-1----:R-:W-:-:S03]  /*24a0*/  IADD3 R22, P6, R0, R158, RZ ;  /* 0x0000009e00167210 */ /* 0x002fc60007fde0ff */
[----:B------:R-:W1:Y:S01]  /*24b0*/  LDSM.16.M88.4 R48, [R200+0x400] ;  /* 0x00040000c830783b */ /* 0x000e620000000200 */
[----:B------:R-:W-:Y:S02]  /*24c0*/  IADD3 R24, P0, R0, R157, RZ ;  /* 0x0000009d00187210 */ /* 0x000fe40007f1e0ff */
[----:B--2---:R-:W-:Y:S01]  /*24d0*/  IADD3.X R23, R2, R125, RZ, P6, !PT ;  /* 0x0000007d02177210 */ /* 0x004fe200037fe4ff */
[----:B------:R-:W2:Y:S01]  /*24e0*/  LDSM.16.M88.4 R40, [R200+0x800] ;  /* 0x00080000c828783b */ /* 0x000ea20000000200 */
[----:B------:R-:W-:Y:S02]  /*24f0*/  IADD3 R26, P1, R0, R156, RZ ;  /* 0x0000009c001a7210 */ /* 0x000fe40007f3e0ff */
[----:B------:R-:W-:Y:S01]  /*2500*/  ISETP.LT.OR P6, PT, R17, 0x1, P3 ;  /* 0x000000011100780c */ /* 0x000fe20001fc1670 */
[----:B------:R-:W1:Y:S01]  /*2510*/  LDSM.16.M88.4 R28, [R200+0xc00] ;  /* 0x000c0000c81c783b */ /* 0x000e620000000200 */
[C---:B------:R-:W-:Y:S02]  /*2520*/  IADD3.X R25, R2.reuse, R126, RZ, P0, !PT ;  /* 0x0000007e02197210 */ /* 0x040fe400007fe4ff */
[----:B---3--:R-:W-:Y:S01]  /*2530*/  IADD3 R18, P0, R3, R157, RZ ;  /* 0x0000009d03127210 */ /* 0x008fe20007f1e0ff */
[----:B------:R-:W-:Y:S01]  /*2540*/  LDSM.16.M88.4 R36, [R204] ;  /* 0x00000000cc24783b */ /* 0x000fe20000000200 */
[----:B------:R-:W-:-:S02]  /*2550*/  IADD3.X R27, R2, R124, RZ, P1, !PT ;  /* 0x0000007c021b7210 */ /* 0x000fc40000ffe4ff */
[----:B------:R-:W-:Y:S01]  /*2560*/  IADD3 R20, P1, R3, R156, RZ ;  /* 0x0000009c03147210 */ /* 0x000fe20007f3e0ff */
[----:B------:R-:W3:Y:S01]  /*2570*/  LDSM.16.M88.4 R52, [R205] ;  /* 0x00000000cd34783b */ /* 0x000ee20000000200 */
[C---:B----4-:R-:W-:Y:S02]  /*2580*/  IADD3.X R19, R16.reuse, R126, RZ, P0, !PT ;  /* 0x0000007e10137210 */ /* 0x050fe400007fe4ff */
[C---:B------:R-:W-:Y:S01]  /*2590*/  ISETP.LT.OR P0, PT, R17.reuse, 0x1, P2 ;  /* 0x000000011100780c */ /* 0x040fe20001701670 */
[----:B------:R-:W-:Y:S01]  /*25a0*/  STL.64 [R1+0x48], R6 ;  /* 0x0000480601007387 */ /* 0x000fe20000100a00 */
[----:B------:R-:W-:Y:S02]  /*25b0*/  IADD3.X R21, R16, R124, RZ, P1, !PT ;  /* 0x0000007c10157210 */ /* 0x000fe40000ffe4ff */
[----:B------:R-:W-:Y:S01]  /*25c0*/  ISETP.GE.AND P1, PT, R32, c[0x0][0x1d4], PT ;  /* 0x0000750020007a0c */ /* 0x000fe20003f26270 */
[----:B------:R-:W-:Y:S01]  /*25d0*/  STL [R1+0x54], R5 ;  /* 0x0000540501007387 */ /* 0x000fe20000100800 */
[----:B------:R-:W-:-:S03]  /*25e0*/  ISETP.LT.OR P3, PT, R17, 0x21, P3 ;  /* 0x000000211100780c */ /* 0x000fc60001f61670 */
[----:B------:R-:W4:Y:S04]  /*25f0*/  LDSM.16.M88.4 R4, [R204+0x1000] ;  /* 0x00100000cc04783b */ /* 0x000f280000000200 */
[----:B------:R-:W-:Y:S04]  /*2600*/  LDSM.16.M88.4 R64, [R216] ;  /* 0x00000000d840783b */ /* 0x000fe80000000200 */
[----:B------:R-:W-:Y:S04]  /*2610*/  LDSM.16.M88.4 R84, [R215] ;  /* 0x00000000d754783b */ /* 0x000fe80000000200 */
[----:B------:R-:W-:Y:S01]  /*2620*/  LDSM.16.M88.4 R92, [R214] ;  /* 0x00000000d65c783b */ /* 0x000fe20000000200 */
[----:B------:R-:W-:-:S03]  /*2630*/  ISETP.LT.OR P2, PT, R17, 0x21, P2 ;  /* 0x000000211100780c */ /* 0x000fc60001741670 */
[----:B------:R-:W-:Y:S01]  /*2640*/  @!PT LDS RZ, [RZ] ;  /* 0x00000000fffff984 */ /* 0x000fe20000000800 */
[----:B------:R-:W-:Y:S01]  /*2650*/  @!PT LDS RZ, [RZ] ;  /* 0x00000000fffff984 */ /* 0x000fe20000000800 */
[----:B------:R-:W-:Y:S01]  /*2660*/  @!PT LDS RZ, [RZ] ;  /* 0x00000000fffff984 */ /* 0x000fe20000000800 */
[----:B------:R1:W-:Y:S01]  /*2670*/  LDGSTS.E.BYPASS.LTC128B.128 [R218+0x100], [R26.64], !P6 ;  /* 0x001000001ada7fae */ /* 0x0003e2000f101d46 */
[C---:B------:R-:W-:Y:S02]  /*2680*/  ISETP.LT.OR P6, PT, R17.reuse, 0x1, P1 ;  /* 0x000000011100780c */ /* 0x040fe40000fc1670 */
[----:B------:R-:W-:Y:S01]  /*2690*/  ISETP.LT.OR P1, PT, R17, 0x21, P1 ;  /* 0x000000211100780c */ /* 0x000fe20000f21670 */
[----:B------:R1:W-:Y:S01]  /*26a0*/  LDGSTS.E.BYPASS.LTC128B.128 [R218+0x1100], [R24.64], !P0 ;  /* 0x0110000018da7fae */ /* 0x0003e2000c101d46 */
[----:B------:R-:W-:Y:S01]  /*26b0*/  IADD3 R2, P0, R3, R158, RZ ;  /* 0x0000009e03027210 */ /* 0x000fe20007f1e0ff */
[----:B-----5:R-:W-:Y:S03]  /*26c0*/  HMMA.16816.F32.BF16 R56, R12, R44, RZ ;  /* 0x0000002c0c38723c */ /* 0x020fe600000418ff */
[----:B------:R-:W-:-:S05]  /*26d0*/  IADD3.X R3, R16, R125, RZ, P0, !PT ;  /* 0x0000007d10037210 */ /* 0x000fca00007fe4ff */
[----:B------:R5:W-:Y:S04]  /*26e0*/  LDGSTS.E.BYPASS.LTC128B.128 [R218+0x2100], [R22.64], !P6 ;  /* 0x0210000016da7fae */ /* 0x000be8000f101d46 */
[----:B------:R5:W-:Y:S04]  /*26f0*/  LDGSTS.E.BYPASS.LTC128B.128 [R218+0x900], [R20.64], !P3 ;  /* 0x0090000014da7fae */ /* 0x000be8000d901d46 */
[----:B------:R2:W-:Y:S04]  /*2700*/  LDGSTS.E.BYPASS.LTC128B.128 [R218+0x1900], [R18.64], !P2 ;  /* 0x0190000012da7fae */ /* 0x0005e8000d101d46 */
[----:B------:R3:W-:Y:S04]  /*2710*/  LDGSTS.E.BYPASS.LTC128B.128 [R218+0x2900], [R2.64], !P1 ;  /* 0x0290000002da7fae */ /* 0x0007e8000c901d46 */
[----:B------:R-:W-:Y:S04]  /*2720*/  LDSM.16.M88.4 R60, [R200+0x1000] ;  /* 0x00100000c83c783b */ /* 0x000fe80000000200 */
[----:B------:R-:W3:Y:S01]  /*2730*/  LDSM.16.M88.4 R32, [R203+0x2000] ;  /* 0x00200000cb20783b */ /* 0x000ee20000000200 */
[C---:B------:R-:W-:Y:S03]  /*2740*/  HMMA.16816.F32.BF16 R76, R8.reuse, R44, RZ ;  /* 0x0000002c084c723c */ /* 0x040fe600000418ff */
[----:B-1----:R-:W-:Y:S04]  /*2750*/  LDSM.16.M88.4 R24, [R204+0x2000] ;  /* 0x00200000cc18783b */ /* 0x002fe80000000200 */
[----:B------:R-:W0:Y:S01]  /*2760*/  LDGDEPBAR ;  /* 0x00000000000079af */ /* 0x000e220000000000 */
[C---:B------:R-:W-:Y:S08]  /*2770*/  HMMA.16816.F32.BF16 R104, R8.reuse, R48, RZ ;  /* 0x000000300868723c */ /* 0x040ff000000418ff */
[C---:B--2---:R-:W-:Y:S08]  /*2780*/  HMMA.16816.F32.BF16 R100, R8.reuse, R40, RZ ;  /* 0x000000280864723c */ /* 0x044ff000000418ff */
[C---:B------:R-:W-:Y:S08]  /*2790*/  HMMA.16816.F32.BF16 R88, R8.reuse, R28, RZ ;  /* 0x0000001c0858723c */ /* 0x040ff000000418ff */
[C---:B------:R-:W-:Y:S08]  /*27a0*/  HMMA.16816.F32.BF16 R96, R8.reuse, R46, RZ ;  /* 0x0000002e0860723c */ /* 0x040ff000000418ff */
[C---:B------:R-:W-:Y:S08]  /*27b0*/  HMMA.16816.F32.BF16 R80, R8.reuse, R50, RZ ;  /* 0x000000320850723c */ /* 0x040ff000000418ff */
[C---:B------:R-:W-:Y:S08]  /*27c0*/  HMMA.16816.F32.BF16 R68, R8.reuse, R42, RZ ;  /* 0x0000002a0844723c */ /* 0x040ff000000418ff */
[----:B-----5:R-:W-:Y:S08]  /*27d0*/  HMMA.16816.F32.BF16 R20, R8, R30, RZ ;  /* 0x0000001e0814723c */ /* 0x020ff000000418ff */
[----:B---3--:R-:W-:Y:S08]  /*27e0*/  HMMA.16816.F32.BF16 R8, R36, R52, R56 ;  /* 0x000000342408723c */ /* 0x008ff00000041838 */
[C---:B------:R-:W-:Y:S08]  /*27f0*/  HMMA.16816.F32.BF16 R108, R12.reuse, R28, RZ ;  /* 0x0000001c0c6c723c */ /* 0x040ff000000418ff */
[C---:B------:R-:W-:Y:S01]  /*2800*/  HMMA.16816.F32.BF16 R116, R12.reuse, R30, RZ ;  /* 0x0000001e0c74723c */ /* 0x040fe200000418ff */
[----:B------:R-:W1:Y:S07]  /*2810*/  LDSM.16.M88.4 R28, [R203+0x3000] ;  /* 0x00300000cb1c783b */ /* 0x000e6e0000000200 */
[C---:B------:R-:W-:Y:S08]  /*2820*/  HMMA.16816.F32.BF16 R16, R12.reuse, R48, RZ ;  /* 0x000000300c10723c */ /* 0x040ff000000418ff */
[C---:B------:R-:W-:Y:S08]  /*2830*/  HMMA.16816.F32.BF16 R112, R12.reuse, R50, RZ ;  /* 0x000000320c70723c */ /* 0x040ff000000418ff */
[C---:B------:R-:W-:Y:S08]  /*2840*/  HMMA.16816.F32.BF16 R48, R12.reuse, R40, RZ ;  /* 0x000000280c30723c */ /* 0x040ff000000418ff */
[C---:B------:R-:W-:Y:S01]  /*2850*/  HMMA.16816.F32.BF16 R120, R12.reuse, R42, RZ ;  /* 0x0000002a0c78723c */ /* 0x040fe200000418ff */
[----:B------:R-:W2:Y:S07]  /*2860*/  LDSM.16.M88.4 R40, [R213] ;  /* 0x00000000d528783b */ /* 0x000eae0000000200 */
[----:B------:R-:W-:Y:S01]  /*2870*/  HMMA.16816.F32.BF16 R72, R12, R46, RZ ;  /* 0x0000002e0c48723c */ /* 0x000fe200000418ff */
[----:B------:R-:W-:Y:S07]  /*2880*/  LDSM.16.M88.4 R44, [R200+0x2000] ;  /* 0x00200000c82c783b */ /* 0x000fee0000000200 */
[----:B----4-:R-:W-:Y:S08]  /*2890*/  HMMA.16816.F32.BF16 R12, R4, R52, R76 ;  /* 0x00000034040c723c */ /* 0x010ff0000004184c */
[----:B------:R-:W-:Y:S08]  /*28a0*/  HMMA.16816.F32.BF16 R8, R32, R60, R8 ;  /* 0x0000003c2008723c */ /* 0x000ff00000041808 */
[C---:B------:R-:W-:Y:S01]  /*28b0*/  HMMA.16816.F32.BF16 R144, R4.reuse, R94, R20 ;  /* 0x0000005e0490723c */ /* 0x040fe20000041814 */
[----:B------:R-:W3:Y:S07]  /*28c0*/  LDSM.16.M88.4 R20, [R204+0x3000] ;  /* 0x00300000cc14783b */ /* 0x000eee0000000200 */
[----:B------:R-:W-:Y:S08]  /*28d0*/  HMMA.16816.F32.BF16 R140, R4, R92, R88 ;  /* 0x0000005c048c723c */ /* 0x000ff00000041858 */
[-C--:B------:R-:W-:Y:S01]  /*28e0*/  HMMA.16816.F32.BF16 R88, R36, R64.reuse, R16 ;  /* 0x000000402458723c */ /* 0x080fe20000041810 */
[----:B------:R-:W4:Y:S07]  /*28f0*/  LDSM.16.M88.4 R16, [R203+0x4000] ;  /* 0x00400000cb10783b */ /* 0x000f2e0000000200 */
[C---:B------:R-:W-:Y:S08]  /*2900*/  HMMA.16816.F32.BF16 R104, R4.reuse, R64, R104 ;  /* 0x000000400468723c */ /* 0x040ff00000041868 */
[C---:B------:R-:W-:Y:S08]  /*2910*/  HMMA.16816.F32.BF16 R132, R4.reuse, R84, R100 ;  /* 0x000000540484723c */ /* 0x040ff00000041864 */
[C---:B------:R-:W-:Y:S08]  /*2920*/  HMMA.16816.F32.BF16 R76, R4.reuse, R54, R96 ;  /* 0x00000036044c723c */ /* 0x040ff00000041860 */
[C---:B------:R-:W-:Y:S08]  /*2930*/  HMMA.16816.F32.BF16 R128, R4.reuse, R66, R80 ;  /* 0x000000420480723c */ /* 0x040ff00000041850 */
[----:B------:R-:W-:Y:S08]  /*2940*/  HMMA.16816.F32.BF16 R136, R4, R86, R68 ;  /* 0x000000560488723c */ /* 0x000ff00000041844 */
[----:B-1----:R-:W-:Y:S01]  /*2950*/  HMMA.16816.F32.BF16 R4, R28, R60, R12 ;  /* 0x0000003c1c04723c */ /* 0x002fe2000004180c */
[----:B------:R-:W1:Y:S07]  /*2960*/  LDSM.16.M88.4 R12, [R203+0x5000] ;  /* 0x00500000cb0c783b */ /* 0x000e6e0000000200 */
[----:B------:R-:W-:Y:S08]  /*2970*/  HMMA.16816.F32.BF16 R72, R36, R54, R72 ;  /* 0x000000362448723c */ /* 0x000ff00000041848 */
[----:B--2---:R-:W-:Y:S01]  /*2980*/  HMMA.16816.F32.BF16 R56, R24, R40, R8 ;  /* 0x000000281838723c */ /* 0x004fe20000041808 */
[----:B------:R-:W-:Y:S07]  /*2990*/  LDSM.16.M88.4 R8, [R204+0x4000] ;  /* 0x00400000cc08783b */ /* 0x000fee0000000200 */
[----:B------:R-:W-:Y:S01]  /*29a0*/  HMMA.16816.F32.BF16 R100, R36, R84, R48 ;  /* 0x000000542464723c */ /* 0x000fe20000041830 */
[----:B------:R-:W2:Y:S07]  /*29b0*/  LDSM.16.M88.4 R48, [R209] ;  /* 0x00000000d130783b */ /* 0x000eae0000000200 */
[----:B---3--:R-:W-:Y:S01]  /*29c0*/  HMMA.16816.F32.BF16 R52, R20, R40, R4 ;  /* 0x000000281434723c */ /* 0x008fe20000041804 */
[----:B------:R-:W-:Y:S07]  /*29d0*/  LDSM.16.M88.4 R4, [R204+0x5000] ;  /* 0x00500000cc04783b */ /* 0x000fee0000000200 */
[-C--:B------:R-:W-:Y:S08]  /*29e0*/  HMMA.16816.F32.BF16 R72, R32, R62.reuse, R72 ;  /* 0x0000003e2048723c */ /* 0x080ff00000041848 */
[----:B------:R-:W-:Y:S01]  /*29f0*/  HMMA.16816.F32.BF16 R76, R28, R62, R76 ;  /* 0x0000003e1c4c723c */ /* 0x000fe2000004184c */
[----:B------:R-:W-:Y:S07]  /*2a00*/  LDSM.16.M88.4 R60, [R212] ;  /* 0x00000000d43c783b */ /* 0x000fee0000000200 */
[----:B----4-:R-:W-:Y:S01]  /*2a10*/  HMMA.16816.F32.BF16 R68, R16, R44, R56 ;  /* 0x0000002c1044723c */ /* 0x010fe20000041838 */
[----:B------:R-:W3:Y:S07]  /*2a20*/  LDSM.16.M88.4 R56, [R200+0x1400] ;  /* 0x00140000c838783b */ /* 0x000eee0000000200 */
[----:B------:R-:W-:Y:S08]  /*2a30*/  HMMA.16816.F32.BF16 R96, R36, R66, R112 ;  /* 0x000000422460723c */ /* 0x000ff00000041870 */
[----:B-1----:R-:W-:Y:S08]  /*2a40*/  HMMA.16816.F32.BF16 R52, R12, R44, R52 ;  /* 0x0000002c0c34723c */ /* 0x002ff00000041834 */
[-C--:B------:R-:W-:Y:S08]  /*2a50*/  HMMA.16816.F32.BF16 R64, R24, R42.reuse, R72 ;  /* 0x0000002a1840723c */ /* 0x080ff00000041848 */
[----:B------:R-:W-:Y:S01]  /*2a60*/  HMMA.16816.F32.BF16 R72, R20, R42, R76 ;  /* 0x0000002a1448723c */ /* 0x000fe2000004184c */
[----:B------:R-:W1:Y:S07]  /*2a70*/  LDSM.16.M88.4 R40, [R200+0x2400] ;  /* 0x00240000c828783b */ /* 0x000e6e0000000200 */
[----:B--2---:R-:W-:Y:S08]  /*2a80*/  HMMA.16816.F32.BF16 R80, R8, R48, R68 ;  /* 0x000000300850723c */ /* 0x004ff00000041844 */
[----:B---3--:R-:W-:Y:S08]  /*2a90*/  HMMA.16816.F32.BF16 R68, R32, R56, R88 ;  /* 0x000000382044723c */ /* 0x008ff00000041858 */
[----:B------:R-:W-:Y:S08]  /*2aa0*/  HMMA.16816.F32.BF16 R120, R36, R86, R120 ;  /* 0x000000562478723c */ /* 0x000ff00000041878 */
[----:B------:R-:W-:Y:S08]  /*2ab0*/  HMMA.16816.F32.BF16 R84, R4, R48, R52 ;  /* 0x000000300454723c */ /* 0x000ff00000041834 */
[-C--:B------:R-:W-:Y:S08]  /*2ac0*/  HMMA.16816.F32.BF16 R52, R16, R46.reuse, R64 ;  /* 0x0000002e1034723c */ /* 0x080ff00000041840 */
[----:B------:R-:W-:Y:S08]  /*2ad0*/  HMMA.16816.F32.BF16 R64, R12, R46, R72 ;  /* 0x0000002e0c40723c */ /* 0x000ff00000041848 */
[C---:B------:R-:W-:Y:S08]  /*2ae0*/  HMMA.16816.F32.BF16 R108, R36.reuse, R92, R108 ;  /* 0x0000005c246c723c */ /* 0x040ff0000004186c */
[----:B------:R-:W-:Y:S08]  /*2af0*/  HMMA.16816.F32.BF16 R116, R36, R94, R116 ;  /* 0x0000005e2474723c */ /* 0x000ff00000041874 */
[----:B------:R-:W-:Y:S01]  /*2b00*/  HMMA.16816.F32.BF16 R36, R28, R56, R104 ;  /* 0x000000381c24723c */ /* 0x000fe20000041868 */
[----:B------:R-:W-:-:S04]  /*2b10*/  FMUL.FTZ R0, R80, c[0x0][0x320] ;  /* 0x0000c80050007a20 */ /* 0x000fc80000410000 */
[----:B------:R2:W3:Y:S03]  /*2b20*/  MUFU.TANH R149, R0 ;  /* 0x0000000000957308 */ /* 0x0004e60000002400 */
[----:B------:R-:W-:Y:S01]  /*2b30*/  HMMA.16816.F32.BF16 R68, R24, R60, R68 ;  /* 0x0000003c1844723c */ /* 0x000fe20000041844 */
[----:B--2---:R-:W-:-:S04]  /*2b40*/  FMUL.FTZ R0, R81, c[0x0][0x320] ;  /* 0x0000c80051007a20 */ /* 0x004fc80000410000 */
[----:B------:R2:W4:Y:S03]  /*2b50*/  MUFU.TANH R148, R0 ;  /* 0x0000000000947308 */ /* 0x0005260000002400 */
[----:B------:R-:W-:Y:S08]  /*2b60*/  HMMA.16816.F32.BF16 R88, R4, R50, R64 ;  /* 0x000000320458723c */ /* 0x000ff00000041840 */
[----:B------:R-:W-:Y:S01]  /*2b70*/  HMMA.16816.F32.BF16 R64, R32, R58, R96 ;  /* 0x0000003a2040723c */ /* 0x000fe20000041860 */
[----:B--2---:R-:W-:-:S07]  /*2b80*/  FMUL.FTZ R0, R82, c[0x0][0x320] ;  /* 0x0000c80052007a20 */ /* 0x004fce0000410000 */
[----:B------:R-:W-:Y:S01]  /*2b90*/  HMMA.16816.F32.BF16 R44, R20, R60, R36 ;  /* 0x0000003c142c723c */ /* 0x000fe20000041824 */
[----:B------:R-:W2:Y:S01]  /*2ba0*/  LDSM.16.M88.4 R36, [R208] ;  /* 0x00000000d024783b */ /* 0x000ea20000000200 */
[----:B------:R5:W1:Y:S06]  /*2bb0*/  MUFU.TANH R155, R0 ;  /* 0x00000000009b7308 */ /* 0x000a6c0000002400 */
[----:B------:R-:W-:Y:S01]  /*2bc0*/  HMMA.16816.F32.BF16 R76, R8, R50, R52 ;  /* 0x00000032084c723c */ /* 0x000fe20000041834 */
[----:B------:R-:W2:Y:S01]  /*2bd0*/  LDSM.16.M88.4 R52, [R200+0x1800] ;  /* 0x00180000c834783b */ /* 0x000ea20000000200 */
[----:B-----5:R-:W-:-:S06]  /*2be0*/  FMUL.FTZ R0, R83, c[0x0][0x320] ;  /* 0x0000c80053007a20 */ /* 0x020fcc0000410000 */
[----:B------:R-:W-:Y:S01]  /*2bf0*/  HMMA.16816.F32.BF16 R72, R28, R58, R128 ;  /* 0x0000003a1c48723c */ /* 0x000fe20000041880 */
[----:B------:R5:W1:Y:S02]  /*2c00*/  MUFU.TANH R154, R0 ;  /* 0x00000000009a7308 */ /* 0x000a640000002400 */
[----:B-----5:R-:W-:-:S06]  /*2c10*/  FMUL.FTZ R0, R84, c[0x0][0x320] ;  /* 0x0000c80054007a20 */ /* 0x020fcc0000410000 */
[----:B------:R5:W2:Y:S01]  /*2c20*/  MUFU.TANH R152, R0 ;  /* 0x0000000000987308 */ /* 0x000aa20000002400 */
[----:B-1----:R-:W-:Y:S01]  /*2c30*/  HMMA.16816.F32.BF16 R68, R16, R40, R68 ;  /* 0x000000281044723c */ /* 0x002fe20000041844 */
[----:B-----5:R-:W-:-:S06]  /*2c40*/  FMUL.FTZ R0, R85, c[0x0][0x320] ;  /* 0x0000c80055007a20 */ /* 0x020fcc0000410000 */
[----:B------:R1:W1:Y:S01]  /*2c50*/  MUFU.TANH R150, R0 ;  /* 0x0000000000967308 */ /* 0x0002620000002400 */
[----:B------:R-:W-:Y:S01]  /*2c60*/  HMMA.16816.F32.BF16 R56, R24, R62, R64 ;  /* 0x0000003e1838723c */ /* 0x000fe20000041840 */
[----:B-1----:R-:W-:-:S06]  /*2c70*/  FMUL.FTZ R0, R86, c[0x0][0x320] ;  /* 0x0000c80056007a20 */ /* 0x002fcc0000410000 */
[----:B------:R1:W1:Y:S01]  /*2c80*/  MUFU.TANH R153, R0 ;  /* 0x0000000000997308 */ /* 0x0002620000002400 */
[----:B------:R-:W-:Y:S01]  /*2c90*/  HMMA.16816.F32.BF16 R48, R12, R40, R44 ;  /* 0x000000280c30723c */ /* 0x000fe2000004182c */
[----:B------:R-:W5:Y:S01]  /*2ca0*/  LDSM.16.M88.4 R44, [R211] ;  /* 0x00000000d32c783b */ /* 0x000f620000000200 */
[----:B-1----:R-:W-:-:S05]  /*2cb0*/  FMUL.FTZ R0, R87, c[0x0][0x320] ;  /* 0x0000c80057007a20 */ /* 0x002fca0000410000 */
[----:B------:R1:W1:Y:S01]  /*2cc0*/  MUFU.TANH R151, R0 ;  /* 0x0000000000977308 */ /* 0x0002620000002400 */
[----:B------:R-:W-:Y:S01]  /*2cd0*/  HMMA.16816.F32.BF16 R64, R20, R62, R72 ;  /* 0x0000003e1440723c */ /* 0x000fe20000041848 */
[----:B-1----:R-:W-:-:S06]  /*2ce0*/  FMUL.FTZ R0, R76, c[0x0][0x320] ;  /* 0x0000c8004c007a20 */ /* 0x002fcc0000410000 */
[----:B------:R1:W1:Y:S02]  /*2cf0*/  MUFU.TANH R106, R0 ;  /* 0x00000000006a7308 */ /* 0x0002640000002400 */
[----:B-1----:R-:W-:-:S06]  /*2d00*/  FMUL.FTZ R0, R77, c[0x0][0x320] ;  /* 0x0000c8004d007a20 */ /* 0x002fcc0000410000 */
[----:B------:R1:W1:Y:S01]  /*2d10*/  MUFU.TANH R105, R0 ;  /* 0x0000000000697308 */ /* 0x0002620000002400 */
[----:B------:R-:W-:Y:S01]  /*2d20*/  HMMA.16816.F32.BF16 R60, R16, R42, R56 ;  /* 0x0000002a103c723c */ /* 0x000fe20000041838 */
[----:B------:R-:W3:Y:S01]  /*2d30*/  LDSM.16.M88.4 R56, [R200+0x2800] ;  /* 0x00280000c838783b */ /* 0x000ee20000000200 */
[----:B-1----:R-:W-:-:S05]  /*2d40*/  FMUL.FTZ R0, R78, c[0x0][0x320] ;  /* 0x0000c8004e007a20 */ /* 0x002fca0000410000 */
[----:B------:R1:W1:Y:S01]  /*2d50*/  MUFU.TANH R128, R0 ;  /* 0x0000000000807308 */ /* 0x0002620000002400 */
[----:B--2---:R-:W-:Y:S01]  /*2d60*/  HMMA.16816.F32.BF16 R80, R4, R36, R48 ;  /* 0x000000240450723c */ /* 0x004fe20000041830 */
[----:B-1----:R-:W-:-:S07]  /*2d70*/  FMUL.FTZ R0, R79, c[0x0][0x320] ;  /* 0x0000c8004f007a20 */ /* 0x002fce0000410000 */
[----:B------:R-:W-:Y:S01]  /*2d80*/  HMMA.16816.F32.BF16 R76, R8, R36, R68 ;  /* 0x00000024084c723c */ /* 0x000fe20000041844 */
[----:B------:R1:W2:Y:S07]  /*2d90*/  MUFU.TANH R115, R0 ;  /* 0x0000000000737308 */ /* 0x0002ae0000002400 */
[----:B------:R-:W-:Y:S01]  /*2da0*/  HMMA.16816.F32.BF16 R68, R32, R52, R100 ;  /* 0x000000342044723c */ /* 0x000fe20000041864 */
[----:B-1----:R-:W-:-:S04]  /*2db0*/  FMUL.FTZ R0, R88, c[0x0][0x320] ;  /* 0x0000c80058007a20 */ /* 0x002fc80000410000 */
[----:B------:R1:W1:Y:S03]  /*2dc0*/  MUFU.TANH R113, R0 ;  /* 0x0000000000717308 */ /* 0x0002660000002400 */
[----:B------:R-:W-:Y:S08]  /*2dd0*/  HMMA.16816.F32.BF16 R48, R28, R52, R132 ;  /* 0x000000341c30723c */ /* 0x000ff00000041884 */
[----:B------:R-:W-:Y:S01]  /*2de0*/  HMMA.16816.F32.BF16 R64, R12, R42, R64 ;  /* 0x0000002a0c40723c */ /* 0x000fe20000041840 */
[----:B-1----:R-:W-:-:S04]  /*2df0*/  FMUL.FTZ R0, R89, c[0x0][0x320] ;  /* 0x0000c80059007a20 */ /* 0x002fc80000410000 */
[----:B------:R1:W1:Y:S03]  /*2e00*/  MUFU.TANH R107, R0 ;  /* 0x00000000006b7308 */ /* 0x0002660000002400 */
[----:B-----5:R-:W-:Y:S01]  /*2e10*/  HMMA.16816.F32.BF16 R68, R24, R44, R68 ;  /* 0x0000002c1844723c */ /* 0x020fe20000041844 */
[----:B-1----:R-:W-:-:S04]  /*2e20*/  FMUL.FTZ R0, R90, c[0x0][0x320] ;  /* 0x0000c8005a007a20 */ /* 0x002fc80000410000 */
[----:B------:R1:W1:Y:S03]  /*2e30*/  MUFU.TANH R114, R0 ;  /* 0x0000000000727308 */ /* 0x0002660000002400 */
[----:B------:R-:W-:Y:S01]  /*2e40*/  HMMA.16816.F32.BF16 R72, R8, R38, R60 ;  /* 0x000000260848723c */ /* 0x000fe2000004183c */
[----:B-1----:R-:W-:-:S04]  /*2e50*/  FMUL.FTZ R0, R91, c[0x0][0x320] ;  /* 0x0000c8005b007a20 */ /* 0x002fc80000410000 */
[----:B------:R1:W1:Y:S03]  /*2e60*/  MUFU.TANH R112, R0 ;  /* 0x0000000000707308 */ /* 0x0002660000002400 */
[----:B------:R-:W-:Y:S01]  /*2e70*/  HMMA.16816.F32.BF16 R60, R32, R54, R120 ;  /* 0x00000036203c723c */ /* 0x000fe20000041878 */
[----:B-1----:R-:W-:-:S04]  /*2e80*/  FMUL.FTZ R0, R76, c[0x0][0x320] ;  /* 0x0000c8004c007a20 */ /* 0x002fc80000410000 */
[----:B------:R1:W1:Y:S03]  /*2e90*/  MUFU.TANH R98, R0 ;  /* 0x0000000000627308 */ /* 0x0002660000002400 */
[----:B------:R-:W-:Y:S01]  /*2ea0*/  HMMA.16816.F32.BF16 R40, R20, R44, R48 ;  /* 0x0000002c1428723c */ /* 0x000fe20000041830 */
[----:B------:R-:W5:Y:S01]  /*2eb0*/  LDSM.16.M88.4 R48, [R207] ;  /* 0x00000000cf30783b */ /* 0x000f620000000200 */
[----:B-1----:R-:W-:-:S04]  /*2ec0*/  FMUL.FTZ R0, R77, c[0x0][0x320] ;  /* 0x0000c8004d007a20 */ /* 0x002fc80000410000 */
[----:B------:R1:W1:Y:S02]  /*2ed0*/  MUFU.TANH R97, R0 ;  /* 0x0000000000617308 */ /* 0x0002640000002400 */
[----:B------:R-:W-:Y:S01]  /*2ee0*/  HMMA.16816.F32.BF16 R84, R4, R38, R64 ;  /* 0x000000260454723c */ /* 0x000fe20000041840 */
[----:B------:R-:W2:Y:S01]  /*2ef0*/  LDSM.16.M88.4 R36, [R200+0x1c00] ;  /* 0x001c0000c824783b */ /* 0x000ea20000000200 */
[----:B-1----:R-:W-:-:S04]  /*2f00*/  FMUL.FTZ R0, R78, c[0x0][0x320] ;  /* 0x0000c8004e007a20 */ /* 0x002fc80000410000 */
[----:B------:R1:W1:Y:S02]  /*2f10*/  MUFU.TANH R104, R0 ;  /* 0x0000000000687308 */ /* 0x0002640000002400 */
[----:B---3--:R-:W-:Y:S01]  /*2f20*/  HMMA.16816.F32.BF16 R64, R16, R56, R68 ;  /* 0x000000381040723c */ /* 0x008fe20000041844 */
[----:B-1----:R-:W-:-:S05]  /*2f30*/  FMUL.FTZ R0, R79, c[0x0][0x320] ;  /* 0x0000c8004f007a20 */ /* 0x002fca0000410000 */
[----:B------:R1:W3:Y:S02]  /*2f40*/  MUFU.TANH R103, R0 ;  /* 0x0000000000677308 */ /* 0x0002e40000002400 */
[----:B------:R-:W-:Y:S01]  /*2f50*/  HMMA.16816.F32.BF16 R68, R28, R54, R136 ;  /* 0x000000361c44723c */ /* 0x000fe20000041888 */
[----:B------:R-:W2:Y:S01]  /*2f60*/  LDSM.16.M88.4 R52, [R210] ;  /* 0x00000000d234783b */ /* 0x000ea20000000200 */
[----:B-1----:R-:W-:-:S04]  /*2f70*/  FMUL.FTZ R0, R80, c[0x0][0x320] ;  /* 0x0000c80050007a20 */ /* 0x002fc80000410000 */
[----:B------:R1:W1:Y:S02]  /*2f80*/  MUFU.TANH R101, R0 ;  /* 0x0000000000657308 */ /* 0x0002640000002400 */
[----:B------:R-:W-:Y:S01]  /*2f90*/  HMMA.16816.F32.BF16 R60, R24, R46, R60 ;  /* 0x0000002e183c723c */ /* 0x000fe2000004183c */
[----:B-1----:R-:W-:-:S05]  /*2fa0*/  FMUL.FTZ R0, R81, c[0x0][0x320] ;  /* 0x0000c80051007a20 */ /* 0x002fca0000410000 */
[----:B------:R1:W1:Y:S02]  /*2fb0*/  MUFU.TANH R99, R0 ;  /* 0x0000000000637308 */ /* 0x0002640000002400 */
[----:B------:R-:W-:Y:S01]  /*2fc0*/  HMMA.16816.F32.BF16 R40, R12, R56, R40 ;  /* 0x000000380c28723c */ /* 0x000fe20000041828 */
[----:B-1----:R-:W-:-:S05]  /*2fd0*/  FMUL.FTZ R0, R82, c[0x0][0x320] ;  /* 0x0000c80052007a20 */ /* 0x002fca0000410000 */
[----:B------:R1:W1:Y:S02]  /*2fe0*/  MUFU.TANH R102, R0 ;  /* 0x0000000000667308 */ /* 0x0002640000002400 */
[----:B-1----:R-:W-:-:S06]  /*2ff0*/  FMUL.FTZ R0, R83, c[0x0][0x320] ;  /* 0x0000c80053007a20 */ /* 0x002fcc0000410000 */
[----:B------:R1:W1:Y:S01]  /*3000*/  MUFU.TANH R100, R0 ;  /* 0x0000000000647308 */ /* 0x0002620000002400 */
[----:B-----5:R-:W-:Y:S01]  /*3010*/  HMMA.16816.F32.BF16 R76, R8, R48, R64 ;  /* 0x00000030084c723c */ /* 0x020fe20000041840 */
[----:B-1----:R-:W-:-:S06]  /*3020*/  FMUL.FTZ R0, R72, c[0x0][0x320] ;  /* 0x0000c80048007a20 */ /* 0x002fcc0000410000 */
[----:B------:R1:W1:Y:S01]  /*3030*/  MUFU.TANH R90, R0 ;  /* 0x00000000005a7308 */ /* 0x0002620000002400 */
[----:B------:R-:W-:Y:S01]  /*3040*/  HMMA.16816.F32.BF16 R68, R20, R46, R68 ;  /* 0x0000002e1444723c */ /* 0x000fe20000041844 */
[----:B-1----:R-:W-:-:S06]  /*3050*/  FMUL.FTZ R0, R73, c[0x0][0x320] ;  /* 0x0000c80049007a20 */ /* 0x002fcc0000410000 */
[----:B------:R1:W1:Y:S01]  /*3060*/  MUFU.TANH R89, R0 ;  /* 0x0000000000597308 */ /* 0x0002620000002400 */
[----:B--2---:R-:W-:Y:S08]  /*3070*/  HMMA.16816.F32.BF16 R64, R32, R36, R108 ;  /* 0x000000242040723c */ /* 0x004ff0000004186c */
[----:B------:R-:W-:Y:S01]  /*3080*/  HMMA.16816.F32.BF16 R44, R16, R58, R60 ;  /* 0x0000003a102c723c */ /* 0x000fe2000004183c */
[----:B-1----:R-:W-:-:S07]  /*3090*/  FMUL.FTZ R0, R74, c[0x0][0x320] ;  /* 0x0000c8004a007a20 */ /* 0x002fce0000410000 */
[----:B------:R-:W-:Y:S01]  /*30a0*/  HMMA.16816.F32.BF16 R60, R32, R38, R116 ;  /* 0x00000026203c723c */ /* 0x000fe20000041874 */
[----:B------:R-:W-:Y:S01]  /*30b0*/  LDSM.16.M88.4 R32, [R206] ;  /* 0x00000000ce20783b */ /* 0x000fe20000000200 */
[----:B------:R1:W2:Y:S06]  /*30c0*/  MUFU.TANH R96, R0 ;  /* 0x0000000000607308 */ /* 0x0002ac0000002400 */
[----:B------:R-:W-:Y:S01]  /*30d0*/  HMMA.16816.F32.BF16 R80, R4, R48, R40 ;  /* 0x000000300450723c */ /* 0x000fe20000041828 */
[----:B------:R-:W5:Y:S01]  /*30e0*/  LDSM.16.M88.4 R40, [R200+0x2c00] ;  /* 0x002c0000c828783b */ /* 0x000f620000000200 */
[----:B------:R-:W-:Y:S01]  /*30f0*/  ISETP.GE.AND P0, PT, R183, 0x2, PT ;  /* 0x00000002b700780c */ /* 0x000fe20003f06270 */
[----:B------:R-:W-:-:S04]  /*3100*/  DEPBAR.LE SB0, 0x0 ;  /* 0x000080000000791a */ /* 0x000fc80000000000 */
[----:B-1----:R-:W-:Y:S02]  /*3110*/  FMUL.FTZ R0, R75, c[0x0][0x320] ;  /* 0x0000c8004b007a20 */ /* 0x002fe40000410000 */
[C---:B------:R-:W-:Y:S08]  /*3120*/  HMMA.16816.F32.BF16 R72, R28.reuse, R36, R140 ;  /* 0x000000241c48723c */ /* 0x040ff0000004188c */
[----:B------:R-:W-:Y:S01]  /*3130*/  HMMA.16816.F32.BF16 R28, R28, R38, R144 ;  /* 0x000000261c1c723c */ /* 0x000fe20000041890 */
[----:B------:R1:W1:Y:S02]  /*3140*/  MUFU.TANH R95, R0 ;  /* 0x00000000005f7308 */ /* 0x0002640000002400 */
[----:B-1----:R-:W-:-:S06]  /*3150*/  FMUL.FTZ R0, R84, c[0x0][0x320] ;  /* 0x0000c80054007a20 */ /* 0x002fcc0000410000 */
[----:B------:R1:W1:Y:S01]  /*3160*/  MUFU.TANH R94, R0 ;  /* 0x00000000005e7308 */ /* 0x0002620000002400 */
[----:B------:R-:W-:Y:S01]  /*3170*/  HMMA.16816.F32.BF16 R68, R12, R58, R68 ;  /* 0x0000003a0c44723c */ /* 0x000fe20000041844 */
[----:B-1----:R-:W-:-:S06]  /*3180*/  FMUL.FTZ R0, R85, c[0x0][0x320] ;  /* 0x0000c80055007a20 */ /* 0x002fcc0000410000 */
[----:B------:R1:W1:Y:S01]  /*3190*/  MUFU.TANH R91, R0 ;  /* 0x00000000005b7308 */ /* 0x0002620000002400 */
[-C--:B------:R-:W-:Y:S08]  /*31a0*/  HMMA.16816.F32.BF16 R56, R24, R52.reuse, R64 ;  /* 0x000000341838723c */ /* 0x080ff00000041840 */
[----:B------:R-:W-:Y:S01]  /*31b0*/  HMMA.16816.F32.BF16 R64, R20, R52, R72 ;  /* 0x000000341440723c */ /* 0x000fe20000041848 */
[----:B-1----:R-:W-:-:S07]  /*31c0*/  FMUL.FTZ R0, R86, c[0x0][0x320] ;  /* 0x0000c80056007a20 */ /* 0x002fce0000410000 */
[-C--:B------:R-:W-:Y:S01]  /*31d0*/  HMMA.16816.F32.BF16 R24, R24, R54.reuse, R60 ;  /* 0x000000361818723c */ /* 0x080fe2000004183c */
[----:B------:R1:W1:Y:S07]  /*31e0*/  MUFU.TANH R93, R0 ;  /* 0x00000000005d7308 */ /* 0x00026e0000002400 */
[----:B------:R-:W-:Y:S01]  /*31f0*/  HMMA.16816.F32.BF16 R52, R20, R54, R28 ;  /* 0x000000361434723c */ /* 0x000fe2000004181c */
[----:B-1----:R-:W-:-:S04]  /*3200*/  FMUL.FTZ R0, R87, c[0x0][0x320] ;  /* 0x0000c80057007a20 */ /* 0x002fc80000410000 */
[----:B------:R1:W1:Y:S02]  /*3210*/  MUFU.TANH R92, R0 ;  /* 0x00000000005c7308 */ /* 0x0002640000002400 */
[----:B-1----:R-:W-:-:S06]  /*3220*/  FMUL.FTZ R0, R76, c[0x0][0x320] ;  /* 0x0000c8004c007a20 */ /* 0x002fcc0000410000 */
[----:B------:R1:W1:Y:S01]  /*3230*/  MUFU.TANH R85, R0 ;  /* 0x0000000000557308 */ /* 0x0002620000002400 */
[----:B-----5:R-:W-:Y:S01]  /*3240*/  HMMA.16816.F32.BF16 R36, R12, R40, R64 ;  /* 0x000000280c24723c */ /* 0x020fe20000041840 */
[----:B-1----:R-:W-:-:S06]  /*3250*/  FMUL.FTZ R0, R77, c[0x0][0x320] ;  /* 0x0000c8004d007a20 */ /* 0x002fcc0000410000 */
[----:B------:R1:W1:Y:S03]  /*3260*/  MUFU.TANH R84, R0 ;  /* 0x0000000000547308 */ /* 0x0002660000002400 */
[----:B------:R-:W-:Y:S01]  /*3270*/  HMMA.16816.F32.BF16 R12, R12, R42, R52 ;  /* 0x0000002a0c0c723c */ /* 0x000fe20000041834 */
[----:B-1----:R-:W-:-:S04]  /*3280*/  FMUL.FTZ R0, R78, c[0x0][0x320] ;  /* 0x0000c8004e007a20 */ /* 0x002fc80000410000 */
[----:B------:R1:W1:Y:S02]  /*3290*/  MUFU.TANH R88, R0 ;  /* 0x0000000000587308 */ /* 0x0002640000002400 */
[----:B-1----:R-:W-:Y:S02]  /*32a0*/  FMUL.FTZ R0, R79, c[0x0][0x320] ;  /* 0x0000c8004f007a20 */ /* 0x002fe40000410000 */
[----:B------:R-:W-:Y:S08]  /*32b0*/  HMMA.16816.F32.BF16 R76, R8, R50, R44 ;  /* 0x00000032084c723c */ /* 0x000ff0000004182c */
[C---:B------:R-:W-:Y:S08]  /*32c0*/  HMMA.16816.F32.BF16 R44, R16.reuse, R40, R56 ;  /* 0x00000028102c723c */ /* 0x040ff00000041838 */
[----:B------:R-:W-:Y:S01]  /*32d0*/  HMMA.16816.F32.BF16 R16, R16, R42, R24 ;  /* 0x0000002a1010723c */ /* 0x000fe20000041818 */
[----:B------:R1:W1:Y:S07]  /*32e0*/  MUFU.TANH R87, R0 ;  /* 0x0000000000577308 */ /* 0x00026e0000002400 */
[----:B------:R-:W-:Y:S08]  /*32f0*/  HMMA.16816.F32.BF16 R68, R4, R50, R68 ;  /* 0x000000320444723c */ /* 0x000ff00000041844 */
[----:B------:R-:W-:Y:S01]  /*3300*/  HMMA.16816.F32.BF16 R44, R8, R32, R44 ;  /* 0x00000020082c723c */ /* 0x000fe2000004182c */
[----:B-1----:R-:W-:-:S07]  /*3310*/  FMUL.FTZ R0, R80, c[0x0][0x320] ;  /* 0x0000c80050007a20 */ /* 0x002fce0000410000 */
[----:B------:R-:W-:Y:S08]  /*3320*/  HMMA.16816.F32.BF16 R20, R4, R32, R36 ;  /* 0x000000200414723c */ /* 0x000ff00000041824 */
[-C--:B------:R-:W-:Y:S08]  /*3330*/  HMMA.16816.F32.BF16 R8, R8, R34.reuse, R16 ;  /* 0x000000220808723c */ /* 0x080ff00000041810 */
[----:B------:R-:W-:Y:S01]  /*3340*/  HMMA.16816.F32.BF16 R4, R4, R34, R12 ;  /* 0x000000220404723c */ /* 0x000fe2000004180c */
[----:B------:R1:W1:Y:S01]  /*3350*/  MUFU.TANH R86, R0 ;  /* 0x0000000000567308 */ /* 0x0002620000002400 */
[----:B------:R-:W-:-:S02]  /*3360*/  FMUL.FTZ R77, R77, c[0x0][0x320] ;  /* 0x0000c8004d4d7a20 */ /* 0x000fc40000410000 */
[----:B------:R-:W-:Y:S02]  /*3370*/  FMUL.FTZ R78, R78, c[0x0][0x320] ;  /* 0x0000c8004e4e7a20 */ /* 0x000fe40000410000 */
[----:B-1----:R-:W-:-:S04]  /*3380*/  FMUL.FTZ R0, R81, c[0x0][0x320] ;  /* 0x0000c80051007a20 */ /* 0x002fc80000410000 */
[----:B------:R1:W1:Y:S01]  /*3390*/  MUFU.TANH R80, R0 ;  /* 0x0000000000507308 */ /* 0x0002620000002400 */
[----:B------:R-:W-:Y:S02]  /*33a0*/  FMUL.FTZ R79, R79, c[0x0][0x320] ;  /* 0x0000c8004f4f7a20 */ /* 0x000fe40000410000 */
[----:B------:R-:W-:Y:S02]  /*33b0*/  FMUL.FTZ R68, R68, c[0x0][0x320] ;  /* 0x0000c80044447a20 */ /* 0x000fe40000410000 */
[----:B------:R-:W-:Y:S02]  /*33c0*/  FMUL.FTZ R69, R69, c[0x0][0x320] ;  /* 0x0000c80045457a20 */ /* 0x000fe40000410000 */
[----:B------:R-:W-:Y:S02]  /*33d0*/  FMUL.FTZ R70, R70, c[0x0][0x320] ;  /* 0x0000c80046467a20 */ /* 0x000fe40000410000 */
[----:B-1----:R-:W-:-:S04]  /*33e0*/  FMUL.FTZ R0, R82, c[0x0][0x320] ;  /* 0x0000c80052007a20 */ /* 0x002fc80000410000 */
[----:B------:R1:W1:Y:S01]  /*33f0*/  MUFU.TANH R72, R0 ;  /* 0x0000000000487308 */ /* 0x0002620000002400 */
[----:B------:R-:W-:Y:S02]  /*3400*/  FMUL.FTZ R71, R71, c[0x0][0x320] ;  /* 0x0000c80047477a20 */ /* 0x000fe40000410000 */
[----:B------:R-:W-:Y:S02]  /*3410*/  FMUL.FTZ R44, R44, c[0x0][0x320] ;  /* 0x0000c8002c2c7a20 */ /* 0x000fe40000410000 */
[----:B------:R-:W-:Y:S02]  /*3420*/  FMUL.FTZ R45, R45, c[0x0][0x320] ;  /* 0x0000c8002d2d7a20 */ /* 0x000fe40000410000 */
[----:B------:R-:W-:Y:S02]  /*3430*/  FMUL.FTZ R46, R46, c[0x0][0x320] ;  /* 0x0000c8002e2e7a20 */ /* 0x000fe40000410000 */
[----:B------:R-:W-:Y:S02]  /*3440*/  FMUL.FTZ R47, R47, c[0x0][0x320] ;  /* 0x0000c8002f2f7a20 */ /* 0x000fe40000410000 */
[----:B------:R-:W-:-:S02]  /*3450*/  FMUL.FTZ R20, R20, c[0x0][0x320] ;  /* 0x0000c80014147a20 */ /* 0x000fc40000410000 */
[----:B-1----:R-:W-:Y:S02]  /*3460*/  FMUL.FTZ R0, R83, c[0x0][0x320] ;  /* 0x0000c80053007a20 */ /* 0x002fe40000410000 */
[----:B------:R-:W-:Y:S02]  /*3470*/  FMUL.FTZ R21, R21, c[0x0][0x320] ;  /* 0x0000c80015157a20 */ /* 0x000fe40000410000 */
[----:B------:R1:W1:Y:S01]  /*3480*/  MUFU.TANH R50, R0 ;  /* 0x0000000000327308 */ /* 0x0002620000002400 */
[----:B------:R-:W-:Y:S02]  /*3490*/  FMUL.FTZ R22, R22, c[0x0][0x320] ;  /* 0x0000c80016167a20 */ /* 0x000fe40000410000 */
[----:B------:R-:W-:Y:S02]  /*34a0*/  FMUL.FTZ R23, R23, c[0x0][0x320] ;  /* 0x0000c80017177a20 */ /* 0x000fe40000410000 */
[----:B------:R-:W-:Y:S02]  /*34b0*/  FMUL.FTZ R8, R8, c[0x0][0x320] ;  /* 0x0000c80008087a20 */ /* 0x000fe40000410000 */
[----:B------:R-:W-:-:S02]  /*34c0*/  FMUL.FTZ R9, R9, c[0x0][0x320] ;  /* 0x0000c80009097a20 */ /* 0x000fc40000410000 */
[----:B------:R-:W-:Y:S02]  /*34d0*/  FMUL.FTZ R10, R10, c[0x0][0x320] ;  /* 0x0000c8000a0a7a20 */ /* 0x000fe40000410000 */
[----:B------:R-:W-:Y:S02]  /*34e0*/  FMUL.FTZ R11, R11, c[0x0][0x320] ;  /* 0x0000c8000b0b7a20 */ /* 0x000fe40000410000 */
[----:B------:R-:W-:Y:S02]  /*34f0*/  FMUL.FTZ R4, R4, c[0x0][0x320] ;  /* 0x0000c80004047a20 */ /* 0x000fe40000410000 */
[----:B------:R-:W-:Y:S02]  /*3500*/  FMUL.FTZ R5, R5, c[0x0][0x320] ;  /* 0x0000c80005057a20 */ /* 0x000fe40000410000 */
[----:B-1----:R-:W-:Y:S02]  /*3510*/  FMUL.FTZ R0, R76, c[0x0][0x320] ;  /* 0x0000c8004c007a20 */ /* 0x002fe40000410000 */
[----:B------:R-:W-:-:S02]  /*3520*/  FMUL.FTZ R6, R6, c[0x0][0x320] ;  /* 0x0000c80006067a20 */ /* 0x000fc40000410000 */
[----:B------:R-:W-:Y:S01]  /*3530*/  FMUL.FTZ R7, R7, c[0x0][0x320] ;  /* 0x0000c80007077a20 */ /* 0x000fe20000410000 */
[----:B------:R1:W1:Y:S08]  /*3540*/  MUFU.TANH R40, R46 ;  /* 0x0000002e00287308 */ /* 0x0002700000002400 */
[----:B------:R1:W1:Y:S08]  /*3550*/  MUFU.TANH R49, R0 ;  /* 0x0000000000317308 */ /* 0x0002700000002400 */
[----:B------:R-:W1:Y:S08]  /*3560*/  MUFU.TANH R77, R77 ;  /* 0x0000004d004d7308 */ /* 0x000e700000002400 */
        /* <DEDUP_REMOVED lines=9> */
[----:B------:R1:W1:Y:S08]  /*3600*/  MUFU.TANH R38, R20 ;  /* 0x0000001400267308 */ /* 0x0002700000002400 */
        /* <DEDUP_REMOVED lines=10> */
[----:B------:R1:W1:Y:S01]  /*36b0*/  MUFU.TANH R48, R7 ;  /* 0x0000000700307308 */ /* 0x0002620000002400 */
[----:B------:R-:W-:Y:S01]  /*36c0*/  BSSY B0, `(.L_x_607) ;  /* 0x000004c000007945 */ /* 0x000fe20003800000 */
[----:B------:R-:W-:Y:S01]  /*36d0*/  BAR.SYNC.DEFER_BLOCKING 0x0 ;  /* 0x0000000000007b1d */ /* 0x000fe20000010000 */
[----:B------:R-:W-:-:S05]  /*36e0*/  ISETP.GT.AND P3, PT, R163, 0x3f, PT ;  /* 0x0000003fa300780c */ /* 0x000fca0003f64270 */
[----:B------:R-:W-:Y:S05]  /*36f0*/  @!P0 BRA `(.L_x_608) ;  /* 0x0000048000008947 */ /* 0x000fea0003800000 */
[----:B--234-:R-:W-:Y:S01]  /*3700*/  IMAD R2, R183, 0x40, R166 ;  /* 0x00000040b7027824 */ /* 0x01cfe200078e02a6 */
[----:B------:R-:W-:-:S04]  /*3710*/  MOV R228, RZ ;  /* 0x000000ff00e47202 */ /* 0x000fc80000000f00 */
[----:B------:R-:W-:-:S05]  /*3720*/  IADD3 R2, R2, -0x80, R163 ;  /* 0xffffff8002027810 */ /* 0x000fca0007ffe0a3 */
[----:B------:R-:W-:-:S04]  /*3730*/  @P4 IMAD.HI.U32 R3, R2, c[0x0][0x2bc], RZ ;  /* 0x0000af0002034a27 */ /* 0x000fc800078e00ff */
[----:B-1----:R-:W-:Y:S01]  /*3740*/  IMAD.MOV.U32 R0, RZ, RZ, R2 ;  /* 0x000000ffff007224 */ /* 0x002fe200078e0002 */
[----:B------:R-:W-:-:S04]  /*3750*/  @P4 SHF.R.U32.HI R0, RZ, c[0x0][0x2c0], R3 ;  /* 0x0000b000ff004a19 */ /* 0x000fc80000011603 */
[----:B------:R-:W-:-:S04]  /*3760*/  @!P3 IADD3 R3, P0, R0, R164, RZ ;  /* 0x000000a40003b210 */ /* 0x000fc80007f1e0ff */
[----:B------:R-:W-:Y:S02]  /*3770*/  @!P3 LEA.HI.X.SX32 R5, R0, R162, 0x1, P0 ;  /* 0x000000a20005b211 */ /* 0x000fe400000f0eff */
[----:B------:R-:W-:-:S04]  /*3780*/  @!P3 LEA R4, P0, R3, c[0x0][0x2a0], 0x2 ;  /* 0x0000a8000304ba11 */ /* 0x000fc800078010ff */
[----:B------:R-:W-:-:S05]  /*3790*/  @!P3 LEA.HI.X R5, R3, c[0x0][0x2a4], R5, 0x2, P0 ;  /* 0x0000a9000305ba11 */ /* 0x000fca00000f1405 */
[----:B------:R-:W2:Y:S01]  /*37a0*/  @!P3 LDG.E R228, [R4.64] ;  /* 0x0000000604e4b981 */ /* 0x000ea2000c1e1900 */
[----:B------:R-:W-:-:S04]  /*37b0*/  IMAD.MOV R0, RZ, RZ, -R0 ;  /* 0x000000ffff007224 */ /* 0x000fc800078e0a00 */
[----:B------:R-:W-:-:S04]  /*37c0*/  IMAD R230, R0, c[0x0][0x2b8], R2 ;  /* 0x0000ae0000e67a24 */ /* 0x000fc800078e0202 */
[----:B------:R-:W-:Y:S01]  /*37d0*/  IMAD.WIDE.U32 R2, R230, c[0x0][0x1e0], RZ ;  /* 0x00007800e6027a25 */ /* 0x000fe200078e00ff */
[----:B------:R-:W-:-:S05]  /*37e0*/  SHF.R.S32.HI R0, RZ, 0x1f, R230 ;  /* 0x0000001fff007819 */ /* 0x000fca00000114e6 */
[----:B------:R-:W-:-:S04]  /*37f0*/  IMAD R0, R0, c[0x0][0x1e0], RZ ;  /* 0x0000780000007a24 */ /* 0x000fc800078e02ff */
[----:B------:R-:W-:-:S05]  /*3800*/  IMAD R0, R230, c[0x0][0x1e4], R0 ;  /* 0x00007900e6007a24 */ /* 0x000fca00078e0200 */
[----:B------:R-:W-:Y:S02]  /*3810*/  IADD3 R3, R3, R0, RZ ;  /* 0x0000000003037210 */ /* 0x000fe40007ffe0ff */
[----:B--2---:R-:W-:-:S03]  /*3820*/  SHF.R.S32.HI R10, RZ, 0x1f, R228 ;  /* 0x0000001fff0a7819 */ /* 0x004fc600000114e4 */
[----:B------:R-:W-:-:S04]  /*3830*/  IMAD.WIDE.U32 R2, R228, c[0x0][0x1f0], R2 ;  /* 0x00007c00e4027a25 */ /* 0x000fc800078e0002 */
[----:B------:R-:W-:Y:S01]  /*3840*/  IMAD R10, R10, c[0x0][0x1f0], RZ ;  /* 0x00007c000a0a7a24 */ /* 0x000fe200078e02ff */
[----:B------:R-:W-:-:S03]  /*3850*/  IADD3 R0, P1, R160, R2, RZ ;  /* 0x00000002a0007210 */ /* 0x000fc60007f3e0ff */
[----:B------:R-:W-:Y:S01]  /*3860*/  IMAD R10, R228, c[0x0][0x1f4], R10 ;  /* 0x00007d00e40a7a24 */ /* 0x000fe200078e020a */
[----:B------:R-:W-:-:S04]  /*3870*/  LEA R13, P0, R0, c[0x0][0x1c8], 0x1 ;  /* 0x00007200000d7a11 */ /* 0x000fc800078008ff */
[----:B------:R-:W-:-:S04]  /*3880*/  IADD3.X R10, R159, R3, R10, P1, !PT ;  /* 0x000000039f0a7210 */ /* 0x000fc80000ffe40a */
[----:B------:R-:W-:Y:S01]  /*3890*/  LEA.HI.X R10, R0, c[0x0][0x1cc], R10, 0x1, P0 ;  /* 0x00007300000a7a11 */ /* 0x000fe200000f0c0a */
[----:B------:R-:W-:Y:S05]  /*38a0*/  BRA.DIV ~URZ, `(.L_x_609) ;  /* 0x0000e4527f007947 */ /* 0x000fea000b800000 */
[----:B------:R1:W2:Y:S02]  /*38b0*/  SHFL.IDX PT, R5, R10, RZ, 0x1c1f ;  /* 0x001c1fff0a057589 */ /* 0x0002a400000e0000 */
.L_x_671:
[----:B------:R-:W-:Y:S05]  /*38c0*/  BRA.DIV ~URZ, `(.L_x_610) ;  /* 0x0000e4a27f007947 */ /* 0x000fea000b800000 */
[----:B------:R-:W3:Y:S01]  /*38d0*/  SHFL.IDX PT, R0, R13, RZ, 0x1c1f ;  /* 0x001c1fff0d007589 */ /* 0x000ee200000e0000 */
[C---:B------:R-:W-:Y:S02]  /*38e0*/  IADD3 R2, R217.reuse, 0x20, RZ ;  /* 0x00000020d9027810 */ /* 0x040fe40007ffe0ff */
[C---:B------:R-:W-:Y:S02]  /*38f0*/  IADD3 R4, R217.reuse, 0x40, RZ ;  /* 0x00000040d9047810 */ /* 0x040fe40007ffe0ff */
[----:B------:R-:W-:Y:S02]  /*3900*/  ISETP.GE.AND P1, PT, R2, c[0x0][0x1d4], PT ;  /* 0x0000750002007a0c */ /* 0x000fe40003f26270 */
[----:B------:R-:W-:Y:S02]  /*3910*/  ISETP.GE.AND P2, PT, R217, c[0x0][0x1d4], PT ;  /* 0x00007500d9007a0c */ /* 0x000fe40003f46270 */
[----:B------:R-:W-:-:S02]  /*3920*/  SEL R11, RZ, 0x10, P1 ;  /* 0x00000010ff0b7807 */ /* 0x000fc40000800000 */
[----:B------:R-:W-:Y:S02]  /*3930*/  SEL R12, RZ, 0x10, P2 ;  /* 0x00000010ff0c7807 */ /* 0x000fe40001000000 */
[C---:B---3--:R-:W-:Y:S02]  /*3940*/  IADD3 R6, P0, R0.reuse, R156, RZ ;  /* 0x0000009c00067210 */ /* 0x048fe40007f1e0ff */
[----:B------:R-:W-:-:S03]  /*3950*/  IADD3 R2, P6, R0, R157, RZ ;  /* 0x0000009d00027210 */ /* 0x000fc60007fde0ff */
[C---:B--2---:R-:W-:Y:S01]  /*3960*/  IMAD.X R7, R5.reuse, 0x1, R124, P0 ;  /* 0x0000000105077824 */ /* 0x044fe200000e067c */
[----:B------:R-:W-:Y:S01]  /*3970*/  ISETP.GE.AND P0, PT, R4, c[0x0][0x1d4], PT ;  /* 0x0000750004007a0c */ /* 0x000fe20003f06270 */
[C---:B------:R-:W-:Y:S01]  /*3980*/  IMAD.X R3, R5.reuse, 0x1, R126, P6 ;  /* 0x0000000105037824 */ /* 0x040fe200030e067e */
[----:B------:R-:W-:Y:S02]  /*3990*/  IADD3 R8, P6, R0, R158, RZ ;  /* 0x0000009e00087210 */ /* 0x000fe40007fde0ff */
[----:B------:R-:W-:Y:S01]  /*39a0*/  @!PT LDS RZ, [RZ] ;  /* 0x00000000fffff984 */ /* 0x000fe20000000800 */
[----:B------:R-:W-:Y:S01]  /*39b0*/  @!PT LDS RZ, [RZ] ;  /* 0x00000000fffff984 */ /* 0x000fe20000000800 */
[----:B------:R2:W-:Y:S03]  /*39c0*/  LDGSTS.E.BYPASS.LTC128B.128 [R218+0x3100], [R6.64], !P2 ;  /* 0x0310000006da7fae */ /* 0x0005e6000d101d46 */
[----:B------:R-:W-:Y:S01]  /*39d0*/  IMAD.X R9, R5, 0x1, R125, P6 ;  /* 0x0000000105097824 */ /* 0x000fe200030e067d */
[----:B------:R2:W-:Y:S04]  /*39e0*/  LDGSTS.E.BYPASS.LTC128B.128 [R218+0x4100], [R2.64], !P1 ;  /* 0x0410000002da7fae */ /* 0x0005e8000c901d46 */
[----:B------:R-:W3:Y:S04]  /*39f0*/  SHFL.IDX PT, R0, R13, 0x1, 0x1c1f ;  /* 0x003c1f000d007f89 */ /* 0x000ee800000e0000 */
[----:B------:R2:W-:Y:S04]  /*3a00*/  LDGSTS.E.BYPASS.LTC128B.128 [R218+0x5100], [R8.64], !P0 ;  /* 0x0510000008da7fae */ /* 0x0005e8000c101d46 */
[----:B------:R4:W1:Y:S02]  /*3a10*/  SHFL.IDX PT, R5, R10, 0x1, 0x1c1f ;  /* 0x003c1f000a057f89 */ /* 0x00086400000e0000 */
[----:B-1--4-:R-:W-:-:S02]  /*3a20*/  SEL R10, RZ, 0x10, P0 ;  /* 0x00000010ff0a7807 */ /* 0x012fc40000000000 */
.L_x_672:
[----:B--23--:R-:W-:Y:S02]  /*3a30*/  IADD3 R8, -R12, 0x10, RZ ;  /* 0x000000100c087810 */ /* 0x00cfe40007ffe1ff */
[----:B------:R-:W-:-:S02]  /*3a40*/  IADD3 R2, -R11, 0x10, RZ ;  /* 0x000000100b027810 */ /* 0x000fc40007ffe1ff */
[----:B------:R-:W-:Y:S02]  /*3a50*/  LOP3.LUT R8, R8, 0xf, RZ, 0xc0, !PT ;  /* 0x0000000f08087812 */ /* 0x000fe400078ec0ff */
[----:B------:R-:W-:Y:S02]  /*3a60*/  IADD3 R3, -R10, 0x10, RZ ;  /* 0x000000100a037810 */ /* 0x000fe40007ffe1ff */
[----:B------:R-:W-:Y:S02]  /*3a70*/  LOP3.LUT R6, R2, 0xf, RZ, 0xc0, !PT ;  /* 0x0000000f02067812 */ /* 0x000fe400078ec0ff */
[-C--:B------:R-:W-:Y:S02]  /*3a80*/  IADD3 R8, P1, P0, R8, R0.reuse, R156 ;  /* 0x0000000008087210 */ /* 0x080fe4000783e09c */
[----:B------:R-:W-:Y:S02]  /*3a90*/  LOP3.LUT R2, R3, 0xf, RZ, 0xc0, !PT ;  /* 0x0000000f03027812 */ /* 0x000fe400078ec0ff */
[----:B------:R-:W-:-:S02]  /*3aa0*/  IADD3 R6, P6, P2, R6, R0, R157 ;  /* 0x0000000006067210 */ /* 0x000fc40007ade09d */
[-C--:B------:R-:W-:Y:S02]  /*3ab0*/  IADD3.X R9, RZ, R5.reuse, R124, P1, P0 ;  /* 0x00000005ff097210 */ /* 0x080fe40000fe047c */
[----:B------:R-:W-:Y:S02]  /*3ac0*/  IADD3 R2, P1, P0, R2, R0, R158 ;  /* 0x0000000002027210 */ /* 0x000fe4000783e09e */
[-C--:B------:R-:W-:Y:S02]  /*3ad0*/  IADD3.X R7, RZ, R5.reuse, R126, P6, P2 ;  /* 0x00000005ff077210 */ /* 0x080fe400037e447e */
[----:B------:R-:W-:Y:S02]  /*3ae0*/  ISETP.NE.U32.AND P6, PT, R12, RZ, PT ;  /* 0x000000ff0c00720c */ /* 0x000fe40003fc5070 */
[----:B------:R-:W-:Y:S02]  /*3af0*/  ISETP.NE.U32.AND P2, PT, R11, RZ, PT ;  /* 0x000000ff0b00720c */ /* 0x000fe40003f45070 */
[----:B------:R-:W-:-:S02]  /*3b00*/  IADD3.X R3, RZ, R5, R125, P1, P0 ;  /* 0x00000005ff037210 */ /* 0x000fc40000fe047d */
[----:B------:R-:W-:-:S07]  /*3b10*/  ISETP.NE.U32.AND P0, PT, R10, RZ, PT ;  /* 0x000000ff0a00720c */ /* 0x000fce0003f05070 */
[----:B------:R-:W-:Y:S01]  /*3b20*/  @!PT LDS RZ, [RZ] ;  /* 0x00000000fffff984 */ /* 0x000fe20000000800 */
[----:B------:R-:W-:Y:S01]  /*3b30*/  @!PT LDS RZ, [RZ] ;  /* 0x00000000fffff984 */ /* 0x000fe20000000800 */
[----:B------:R-:W-:Y:S01]  /*3b40*/  @!PT LDS RZ, [RZ] ;  /* 0x00000000fffff984 */ /* 0x000fe20000000800 */
[----:B------:R1:W-:Y:S04]  /*3b50*/  LDGSTS.E.BYPASS.LTC128B.128.ZFILL [R218+0x3900], [R8.64], P6 ;  /* 0x0390000008da7fae */ /* 0x0003e8000b141d46 */
[----:B------:R1:W-:Y:S04]  /*3b60*/  LDGSTS.E.BYPASS.LTC128B.128.ZFILL [R218+0x4900], [R6.64], P2 ;  /* 0x0490000006da7fae */ /* 0x0003e80009141d46 */
[----:B------:R1:W-:Y:S02]  /*3b70*/  LDGSTS.E.BYPASS.LTC128B.128.ZFILL [R218+0x5900], [R2.64], P0 ;  /* 0x0590000002da7fae */ /* 0x0003e40008141d46 */
.L_x_608:
[----:B--234-:R-:W-:Y:S05]  /*3b80*/  BSYNC B0 ;  /* 0x0000000000007941 */ /* 0x01cfea0003800000 */
.L_x_607:
[----:B-1----:R-:W2:Y:S04]  /*3b90*/  LDL R3, [R1+0x58] ;  /* 0x0000580001037983 */ /* 0x002ea80000100800 */
[----:B------:R-:W2:Y:S04]  /*3ba0*/  LDL R2, [R1+0x68] ;  /* 0x0000680001027983 */ /* 0x000ea80000100800 */
[----:B------:R-:W3:Y:S01]  /*3bb0*/  LDL R6, [R1+0x64] ;  /* 0x0000640001067983 */ /* 0x000ee20000100800 */
[----:B------:R-:W-:-:S03]  /*3bc0*/  MOV R0, 0xffffffc0 ;  /* 0xffffffc000007802 */ /* 0x000fc60000000f00 */
[----:B------:R-:W0:Y:S02]  /*3bd0*/  LDGDEPBAR ;  /* 0x00000000000079af */ /* 0x000e240000000000 */
[----:B------:R-:W-:Y:S01]  /*3be0*/  IMAD R0, R183, R0, 0x41 ;  /* 0x00000041b7007424 */ /* 0x000fe200078e0200 */
[----:B--2---:R-:W-:Y:S02]  /*3bf0*/  IADD3 R4, R2, R3, RZ ;  /* 0x0000000302047210 */ /* 0x004fe40007ffe0ff */
[----:B------:R-:W-:Y:S02]  /*3c00*/  MOV R3, c[0x0][0x2ac] ;  /* 0x0000ab0000037a02 */ /* 0x000fe40000000f00 */
[----:B---3--:R-:W-:Y:S01]  /*3c10*/  IADD3 R5, -R6, R127, RZ ;  /* 0x0000007f06057210 */ /* 0x008fe20007ffe1ff */
[----:B------:R-:W-:-:S04]  /*3c20*/  @P5 IMAD.HI.U32 R2, R4, c[0x0][0x2c8], RZ ;  /* 0x0000b20004025a27 */ /* 0x000fc800078e00ff */
[----:B------:R-:W-:Y:S01]  /*3c30*/  IMAD R0, R3, c[0x0][0x1d0], R0 ;  /* 0x0000740003007a24 */ /* 0x000fe200078e0200 */
[----:B------:R-:W-:-:S04]  /*3c40*/  @P5 SHF.R.U32.HI R4, RZ, c[0x0][0x2cc], R2 ;  /* 0x0000b300ff045a19 */ /* 0x000fc80000011602 */
[----:B------:R-:W-:Y:S01]  /*3c50*/  IADD3 R0, R0, -c[0x0][0x168], -R6 ;  /* 0x80005a0000007a10 */ /* 0x000fe20007ffe806 */
[----:B------:R-:W-:Y:S05]  /*3c60*/  BRA.DIV ~URZ, `(.L_x_611) ;  /* 0x0000e3627f007947 */ /* 0x000fea000b800000 */
[----:B------:R1:W2:Y:S02]  /*3c70*/  SHFL.IDX PT, R2, R4, RZ, 0x1c1f ;  /* 0x001c1fff04027589 */ /* 0x0002a400000e0000 */
.L_x_673:
[----:B--2---:R-:W-:-:S05]  /*3c80*/  IMAD.IADD R2, R0, 0x1, R2 ;  /* 0x0000000100027824 */ /* 0x004fca00078e0202 */
[----:B------:R-:W-:-:S04]  /*3c90*/  IMNMX R2, R5, R2, PT ;  /* 0x0000000205027217 */ /* 0x000fc80003800200 */
[C---:B------:R-:W-:Y:S02]  /*3ca0*/  ISETP.GT.AND P6, PT, R2.reuse, RZ, PT ;  /* 0x000000ff0200720c */ /* 0x040fe40003fc4270 */
[C---:B------:R-:W-:Y:S02]  /*3cb0*/  ISETP.GT.AND P2, PT, R2.reuse, 0x1, PT ;  /* 0x000000010200780c */ /* 0x040fe40003f44270 */
[C---:B------:R-:W-:Y:S02]  /*3cc0*/  ISETP.GT.AND P1, PT, R2.reuse, 0x8, PT ;  /* 0x000000080200780c */ /* 0x040fe40003f24270 */
[----:B------:R-:W-:Y:S02]  /*3cd0*/  ISETP.GT.AND P0, PT, R2, 0x9, PT ;  /* 0x000000090200780c */ /* 0x000fe40003f04270 */
[----:B------:R-:W-:Y:S02]  /*3ce0*/  FSEL R7, R149, -INF , P6 ;  /* 0xff80000095077808 */ /* 0x000fe40003000000 */
[----:B------:R-:W-:-:S02]  /*3cf0*/  FSEL R9, R148, -INF , P2 ;  /* 0xff80000094097808 */ /* 0x000fc40001000000 */
[----:B------:R-:W-:Y:S02]  /*3d00*/  FSEL R11, R106, -INF , P1 ;  /* 0xff8000006a0b7808 */ /* 0x000fe40000800000 */
[----:B------:R-:W-:Y:S02]  /*3d10*/  FSEL R13, R105, -INF , P0 ;  /* 0xff800000690d7808 */ /* 0x000fe40000000000 */
[C---:B------:R-:W-:Y:S02]  /*3d20*/  ISETP.GT.AND P6, PT, R2.reuse, 0x10, PT ;  /* 0x000000100200780c */ /* 0x040fe40003fc4270 */
[C---:B------:R-:W-:Y:S02]  /*3d30*/  ISETP.GT.AND P2, PT, R2.reuse, 0x11, PT ;  /* 0x000000110200780c */ /* 0x040fe40003f44270 */
[C---:B------:R-:W-:Y:S02]  /*3d40*/  ISETP.GT.AND P1, PT, R2.reuse, 0x18, PT ;  /* 0x000000180200780c */ /* 0x040fe40003f24270 */
[----:B------:R-:W-:-:S02]  /*3d50*/  ISETP.GT.AND P0, PT, R2, 0x19, PT ;  /* 0x000000190200780c */ /* 0x000fc40003f04270 */
[----:B------:R-:W-:Y:S02]  /*3d60*/  FSEL R15, R98, -INF , P6 ;  /* 0xff800000620f7808 */ /* 0x000fe40003000000 */
[----:B------:R-:W-:Y:S02]  /*3d70*/  FSEL R18, R97, -INF , P2 ;  /* 0xff80000061127808 */ /* 0x000fe40001000000 */
[----:B------:R-:W-:Y:S02]  /*3d80*/  FSEL R20, R90, -INF , P1 ;  /* 0xff8000005a147808 */ /* 0x000fe40000800000 */
[----:B------:R-:W-:Y:S02]  /*3d90*/  FSEL R22, R89, -INF , P0 ;  /* 0xff80000059167808 */ /* 0x000fe40000000000 */
[C---:B------:R-:W-:Y:S02]  /*3da0*/  ISETP.GT.AND P6, PT, R2.reuse, 0x20, PT ;  /* 0x000000200200780c */ /* 0x040fe40003fc4270 */
[----:B------:R-:W-:-:S02]  /*3db0*/  ISETP.GT.AND P2, PT, R2, 0x21, PT ;  /* 0x000000210200780c */ /* 0x000fc40003f44270 */
[C---:B------:R-:W-:Y:S02]  /*3dc0*/  ISETP.GT.AND P1, PT, R2.reuse, 0x28, PT ;  /* 0x000000280200780c */ /* 0x040fe40003f24270 */
[----:B------:R-:W-:Y:S02]  /*3dd0*/  ISETP.GT.AND P0, PT, R2, 0x29, PT ;  /* 0x000000290200780c */ /* 0x000fe40003f04270 */
[----:B------:R-:W-:Y:S02]  /*3de0*/  FSEL R163, R85, -INF , P6 ;  /* 0xff80000055a37808 */ /* 0x000fe40003000000 */
[----:B------:R-:W-:Y:S02]  /*3df0*/  FSEL R162, R84, -INF , P2 ;  /* 0xff80000054a27808 */ /* 0x000fe40001000000 */
[----:B------:R-:W-:Y:S02]  /*3e00*/  FSEL R161, R49, -INF , P1 ;  /* 0xff80000031a17808 */ /* 0x000fe40000800000 */
[----:B------:R-:W-:-:S02]  /*3e10*/  FSEL R160, R77, -INF , P0 ;  /* 0xff8000004da07808 */ /* 0x000fc40000000000 */
[C---:B------:R-:W-:Y:S02]  /*3e20*/  ISETP.GT.AND P6, PT, R2.reuse, 0x30, PT ;  /* 0x000000300200780c */ /* 0x040fe40003fc4270 */
[C---:B------:R-:W-:Y:S02]  /*3e30*/  ISETP.GT.AND P2, PT, R2.reuse, 0x31, PT ;  /* 0x000000310200780c */ /* 0x040fe40003f44270 */
[C---:B------:R-:W-:Y:S02]  /*3e40*/  ISETP.GT.AND P1, PT, R2.reuse, 0x38, PT ;  /* 0x000000380200780c */ /* 0x040fe40003f24270 */
[----:B------:R-:W-:Y:S02]  /*3e50*/  ISETP.GT.AND P0, PT, R2, 0x39, PT ;  /* 0x000000390200780c */ /* 0x000fe40003f04270 */
[----:B------:R-:W-:Y:S02]  /*3e60*/  FSEL R192, R44, -INF , P6 ;  /* 0xff8000002cc07808 */ /* 0x000fe40003000000 */
[----:B------:R-:W-:-:S02]  /*3e70*/  FSEL R191, R45, -INF , P2 ;  /* 0xff8000002dbf7808 */ /* 0x000fc40001000000 */
[----:B------:R-:W-:Y:S02]  /*3e80*/  FSEL R190, R16, -INF , P1 ;  /* 0xff80000010be7808 */ /* 0x000fe40000800000 */
[----:B------:R-:W-:Y:S01]  /*3e90*/  FSEL R189, R14, -INF , P0 ;  /* 0xff8000000ebd7808 */ /* 0x000fe20000000000 */
[----:B------:R-:W-:Y:S05]  /*3ea0*/  BRA.DIV ~URZ, `(.L_x_612) ;  /* 0x0000e1827f007947 */ /* 0x000fea000b800000 */
[----:B------:R-:W2:Y:S04]  /*3eb0*/  SHFL.IDX PT, R2, R4, 0x2, 0x1c1f ;  /* 0x005c1f0004027f89 */ /* 0x000ea800000e0000 */
[----:B------:R-:W3:Y:S04]  /*3ec0*/  SHFL.IDX PT, R3, R4, 0x1, 0x1c1f ;  /* 0x003c1f0004037f89 */ /* 0x000ee800000e0000 */
[----:B-1----:R-:W1:Y:S01]  /*3ed0*/  SHFL.IDX PT, R4, R4, 0x3, 0x1c1f ;  /* 0x007c1f0004047f89 */ /* 0x002e6200000e0000 */
[----:B--2---:R-:W-:-:S02]  /*3ee0*/  IMAD.IADD R2, R0, 0x1, R2 ;  /* 0x0000000100027824 */ /* 0x004fc400078e0202 */
[----:B---3--:R-:W-:-:S03]  /*3ef0*/  IMAD.IADD R3, R0, 0x1, R3 ;  /* 0x0000000100037824 */ /* 0x008fc600078e0203 */
[----:B------:R-:W-:Y:S01]  /*3f00*/  IMNMX R2, R5, R2, PT ;  /* 0x0000000205027217 */ /* 0x000fe20003800200 */
[----:B-1----:R-:W-:-:S03]  /*3f10*/  IMAD.IADD R0, R0, 0x1, R4 ;  /* 0x0000000100007824 */ /* 0x002fc600078e0204 */
        /* <DEDUP_REMOVED lines=28> */
[----:B------:R-:W-:Y:S02]  /*40e0*/  IMNMX R3, R5, R3, PT ;  /* 0x0000000305037217 */ /* 0x000fe40003800200 */
[----:B------:R-:W-:-:S02]  /*40f0*/  FSEL R188, R38, -INF , P6 ;  /* 0xff80000026bc7808 */ /* 0x000fc40003000000 */
[----:B------:R-:W-:Y:S02]  /*4100*/  FSEL R187, R37, -INF , P2 ;  /* 0xff80000025bb7808 */ /* 0x000fe40001000000 */
[----:B------:R-:W-:Y:S02]  /*4110*/  FSEL R186, R29, -INF , P1 ;  /* 0xff8000001dba7808 */ /* 0x000fe40000800000 */
[----:B------:R-:W-:Y:S02]  /*4120*/  FSEL R185, R27, -INF , P0 ;  /* 0xff8000001bb97808 */ /* 0x000fe40000000000 */
[C---:B------:R-:W-:Y:S02]  /*4130*/  ISETP.GT.AND P6, PT, R3.reuse, RZ, PT ;  /* 0x000000ff0300720c */ /* 0x040fe40003fc4270 */
[C---:B------:R-:W-:Y:S02]  /*4140*/  ISETP.GT.AND P2, PT, R3.reuse, 0x1, PT ;  /* 0x000000010300780c */ /* 0x040fe40003f44270 */
[----:B------:R-:W-:-:S02]  /*4150*/  ISETP.GT.AND P1, PT, R3, 0x8, PT ;  /* 0x000000080300780c */ /* 0x000fc40003f24270 */
[----:B------:R-:W-:Y:S02]  /*4160*/  ISETP.GT.AND P0, PT, R3, 0x9, PT ;  /* 0x000000090300780c */ /* 0x000fe40003f04270 */
[----:B------:R-:W-:Y:S02]  /*4170*/  FSEL R8, R155, -INF , P6 ;  /* 0xff8000009b087808 */ /* 0x000fe40003000000 */
[----:B------:R-:W-:Y:S02]  /*4180*/  FSEL R10, R154, -INF , P2 ;  /* 0xff8000009a0a7808 */ /* 0x000fe40001000000 */
[----:B------:R-:W-:Y:S02]  /*4190*/  FSEL R12, R128, -INF , P1 ;  /* 0xff800000800c7808 */ /* 0x000fe40000800000 */
[----:B------:R-:W-:Y:S02]  /*41a0*/  FSEL R14, R115, -INF , P0 ;  /* 0xff800000730e7808 */ /* 0x000fe40000000000 */
[----:B------:R-:W-:-:S02]  /*41b0*/  ISETP.GT.AND P6, PT, R3, 0x10, PT ;  /* 0x000000100300780c */ /* 0x000fc40003fc4270 */
[C---:B------:R-:W-:Y:S02]  /*41c0*/  ISETP.GT.AND P2, PT, R3.reuse, 0x11, PT ;  /* 0x000000110300780c */ /* 0x040fe40003f44270 */
[C---:B------:R-:W-:Y:S02]  /*41d0*/  ISETP.GT.AND P1, PT, R3.reuse, 0x18, PT ;  /* 0x000000180300780c */ /* 0x040fe40003f24270 */
[----:B------:R-:W-:Y:S02]  /*41e0*/  ISETP.GT.AND P0, PT, R3, 0x19, PT ;  /* 0x000000190300780c */ /* 0x000fe40003f04270 */
[----:B------:R-:W-:Y:S02]  /*41f0*/  FSEL R17, R104, -INF , P6 ;  /* 0xff80000068117808 */ /* 0x000fe40003000000 */
[----:B------:R-:W-:Y:S02]  /*4200*/  FSEL R19, R103, -INF , P2 ;  /* 0xff80000067137808 */ /* 0x000fe40001000000 */
[----:B------:R-:W-:-:S02]  /*4210*/  FSEL R21, R96, -INF , P1 ;  /* 0xff80000060157808 */ /* 0x000fc40000800000 */
[----:B------:R-:W-:Y:S02]  /*4220*/  FSEL R24, R95, -INF , P0 ;  /* 0xff8000005f187808 */ /* 0x000fe40000000000 */
[C---:B------:R-:W-:Y:S02]  /*4230*/  ISETP.GT.AND P6, PT, R3.reuse, 0x20, PT ;  /* 0x000000200300780c */ /* 0x040fe40003fc4270 */
[C---:B------:R-:W-:Y:S02]  /*4240*/  ISETP.GT.AND P2, PT, R3.reuse, 0x21, PT ;  /* 0x000000210300780c */ /* 0x040fe40003f44270 */
[C---:B------:R-:W-:Y:S02]  /*4250*/  ISETP.GT.AND P1, PT, R3.reuse, 0x28, PT ;  /* 0x000000280300780c */ /* 0x040fe40003f24270 */
[----:B------:R-:W-:Y:S02]  /*4260*/  ISETP.GT.AND P0, PT, R3, 0x29, PT ;  /* 0x000000290300780c */ /* 0x000fe40003f04270 */
[----:B------:R-:W-:-:S02]  /*4270*/  FSEL R140, R88, -INF , P6 ;  /* 0xff800000588c7808 */ /* 0x000fc40003000000 */
[----:B------:R-:W-:Y:S02]  /*4280*/  FSEL R143, R87, -INF , P2 ;  /* 0xff800000578f7808 */ /* 0x000fe40001000000 */
[----:B------:R-:W-:Y:S02]  /*4290*/  FSEL R142, R78, -INF , P1 ;  /* 0xff8000004e8e7808 */ /* 0x000fe40000800000 */
[----:B------:R-:W-:Y:S02]  /*42a0*/  FSEL R141, R79, -INF , P0 ;  /* 0xff8000004f8d7808 */ /* 0x000fe40000000000 */
[C---:B------:R-:W-:Y:S02]  /*42b0*/  ISETP.GT.AND P6, PT, R3.reuse, 0x30, PT ;  /* 0x000000300300780c */ /* 0x040fe40003fc4270 */
[C---:B------:R-:W-:Y:S02]  /*42c0*/  ISETP.GT.AND P2, PT, R3.reuse, 0x31, PT ;  /* 0x000000310300780c */ /* 0x040fe40003f44270 */
[----:B------:R-:W-:-:S02]  /*42d0*/  ISETP.GT.AND P1, PT, R3, 0x38, PT ;  /* 0x000000380300780c */ /* 0x000fc40003f24270 */
[----:B------:R-:W-:Y:S02]  /*42e0*/  ISETP.GT.AND P0, PT, R3, 0x39, PT ;  /* 0x000000390300780c */ /* 0x000fe40003f04270 */
[----:B------:R-:W-:Y:S02]  /*42f0*/  IMNMX R0, R5, R0, PT ;  /* 0x0000000005007217 */ /* 0x000fe40003800200 */
[----:B------:R-:W-:Y:S02]  /*4300*/  FSEL R184, R40, -INF , P6 ;  /* 0xff80000028b87808 */ /* 0x000fe40003000000 */
[----:B------:R-:W-:Y:S02]  /*4310*/  FSEL R182, R47, -INF , P2 ;  /* 0xff8000002fb67808 */ /* 0x000fe40001000000 */
[----:B------:R-:W-:Y:S02]  /*4320*/  FSEL R181, R33, -INF , P1 ;  /* 0xff80000021b57808 */ /* 0x000fe40000800000 */
[----:B------:R-:W-:-:S02]  /*4330*/  FSEL R180, R31, -INF , P0 ;  /* 0xff8000001fb47808 */ /* 0x000fc40000000000 */
        /* <DEDUP_REMOVED lines=20> */
[----:B------:R-:W-:Y:S02]  /*4480*/  FMNMX.FTZ R4, R7, R9, !PT ;  /* 0x0000000907047209 */ /* 0x000fe40007810000 */
[----:B------:R-:W-:Y:S02]  /*4490*/  FSEL R100, R72, -INF , P6 ;  /* 0xff80000048647808 */ /* 0x000fe40003000000 */
[----:B------:R-:W-:Y:S02]  /*44a0*/  FSEL R105, R50, -INF , P2 ;  /* 0xff80000032697808 */ /* 0x000fe40001000000 */
[----:B------:R-:W-:-:S02]  /*44b0*/  FSEL R107, R70, -INF , P1 ;  /* 0xff800000466b7808 */ /* 0x000fc40000800000 */
[----:B------:R-:W-:Y:S02]  /*44c0*/  FSEL R106, R71, -INF , P0 ;  /* 0xff800000476a7808 */ /* 0x000fe40000000000 */
[----:B------:R-:W-:Y:S02]  /*44d0*/  FMNMX.FTZ R2, R11, R4, !PT ;  /* 0x000000040b027209 */ /* 0x000fe40007810000 */
[C---:B------:R-:W-:Y:S02]  /*44e0*/  ISETP.GT.AND P6, PT, R0.reuse, 0x30, PT ;  /* 0x000000300000780c */ /* 0x040fe40003fc4270 */
[C---:B------:R-:W-:Y:S02]  /*44f0*/  ISETP.GT.AND P2, PT, R0.reuse, 0x31, PT ;  /* 0x000000310000780c */ /* 0x040fe40003f44270 */
[C---:B------:R-:W-:Y:S02]  /*4500*/  ISETP.GT.AND P1, PT, R0.reuse, 0x38, PT ;  /* 0x000000380000780c */ /* 0x040fe40003f24270 */
[----:B------:R-:W-:-:S02]  /*4510*/  ISETP.GT.AND P0, PT, R0, 0x39, PT ;  /* 0x000000390000780c */ /* 0x000fc40003f04270 */
[----:B------:R-:W-:Y:S02]  /*4520*/  FMNMX.FTZ R0, R8, R10, !PT ;  /* 0x0000000a08007209 */ /* 0x000fe40007810000 */
[----:B------:R-:W-:Y:S02]  /*4530*/  FMNMX.FTZ R3, R23, R25, !PT ;  /* 0x0000001917037209 */ /* 0x000fe40007810000 */
[----:B------:R-:W-:Y:S02]  /*4540*/  FMNMX.FTZ R2, R13, R2, !PT ;  /* 0x000000020d027209 */ /* 0x000fe40007810000 */
[----:B------:R-:W-:Y:S02]  /*4550*/  FMNMX.FTZ R0, R12, R0, !PT ;  /* 0x000000000c007209 */ /* 0x000fe40007810000 */
[----:B------:R-:W-:Y:S02]  /*4560*/  FMNMX.FTZ R3, R26, R3, !PT ;  /* 0x000000031a037209 */ /* 0x000fe40007810000 */
[----:B------:R-:W-:-:S02]  /*4570*/  FMNMX.FTZ R4, R27, R29, !PT ;  /* 0x0000001d1b047209 */ /* 0x000fc40007810000 */
        /* <DEDUP_REMOVED lines=36> */
[----:B------:R-:W-:Y:S02]  /*47c0*/  FSEL R175, R46, -INF , P6 ;  /* 0xff8000002eaf7808 */ /* 0x000fe40003000000 */
[----:B------:R-:W-:Y:S02]  /*47d0*/  FMNMX.FTZ R0, R192, R0, !PT ;  /* 0x00000000c0007209 */ /* 0x000fe40007810000 */
[----:B------:R-:W-:Y:S02]  /*47e0*/  FMNMX.FTZ R103, R184, R103, !PT ;  /* 0x00000067b8677209 */ /* 0x000fe40007810000 */
[----:B------:R-:W-:Y:S02]  /*47f0*/  FMNMX.FTZ R3, R106, R3, !PT ;  /* 0x000000036a037209 */ /* 0x000fe40007810000 */
[----:B------:R-:W-:Y:S02]  /*4800*/  FMNMX.FTZ R2, R187, R2, !PT ;  /* 0x00000002bb027209 */ /* 0x000fe40007810000 */
[----:B------:R-:W-:-:S02]  /*4810*/  FSEL R174, R39, -INF , P2 ;  /* 0xff80000027ae7808 */ /* 0x000fc40001000000 */
        /* <DEDUP_REMOVED lines=11> */
[----:B------:R-:W1:Y:S01]  /*48d0*/  SHFL.BFLY PT, R5, R102, 0x2, 0x1f ;  /* 0x0c401f0066057f89 */ /* 0x000e6200000e0000 */
[----:B------:R-:W-:-:S02]  /*48e0*/  FSEL R172, R48, -INF , P0 ;  /* 0xff80000030ac7808 */ /* 0x000fc40000000000 */
[----:B------:R-:W-:Y:S01]  /*48f0*/  FMNMX.FTZ R2, R173, R3, !PT ;  /* 0x00000003ad027209 */ /* 0x000fe20007810000 */
[----:B------:R-:W2:Y:S03]  /*4900*/  SHFL.BFLY PT, R4, R0, 0x2, 0x1f ;  /* 0x0c401f0000047f89 */ /* 0x000ea600000e0000 */
[----:B------:R-:W-:Y:S01]  /*4910*/  FMNMX.FTZ R2, R172, R2, !PT ;  /* 0x00000002ac027209 */ /* 0x000fe20007810000 */
[----:B------:R-:W3:Y:S04]  /*4920*/  SHFL.BFLY PT, R3, R103, 0x2, 0x1f ;  /* 0x0c401f0067037f89 */ /* 0x000ee800000e0000 */
[----:B------:R-:W4:Y:S01]  /*4930*/  SHFL.BFLY PT, R6, R2, 0x2, 0x1f ;  /* 0x0c401f0002067f89 */ /* 0x000f2200000e0000 */
[----:B-1----:R-:W-:-:S02]  /*4940*/  FMNMX.FTZ R102, R102, R5, !PT ;  /* 0x0000000566667209 */ /* 0x002fc40007810000 */
[----:B--2---:R-:W-:-:S03]  /*4950*/  FMNMX.FTZ R0, R4, R0, !PT ;  /* 0x0000000004007209 */ /* 0x004fc60007810000 */
[----:B------:R-:W1:Y:S01]  /*4960*/  SHFL.BFLY PT, R4, R102, 0x1, 0x1f ;  /* 0x0c201f0066047f89 */ /* 0x000e6200000e0000 */
[----:B---3--:R-:W-:-:S03]  /*4970*/  FMNMX.FTZ R103, R103, R3, !PT ;  /* 0x0000000367677209 */ /* 0x008fc60007810000 */
[----:B------:R-:W2:Y:S01]  /*4980*/  SHFL.BFLY PT, R104, R0, 0x1, 0x1f ;  /* 0x0c201f0000687f89 */ /* 0x000ea200000e0000 */
[----:B----4-:R-:W-:-:S03]  /*4990*/  FMNMX.FTZ R101, R2, R6, !PT ;  /* 0x0000000602657209 */ /* 0x010fc60007810000 */
[----:B------:R-:W3:Y:S04]  /*49a0*/  SHFL.BFLY PT, R3, R103, 0x1, 0x1f ;  /* 0x0c201f0067037f89 */ /* 0x000ee800000e0000 */
[----:B------:R4:W4:Y:S01]  /*49b0*/  SHFL.BFLY PT, R6, R101, 0x1, 0x1f ;  /* 0x0c201f0065067f89 */ /* 0x00092200000e0000 */
[----:B-1----:R-:W-:Y:S02]  /*49c0*/  FMNMX.FTZ R102, R102, R4, !PT ;  /* 0x0000000466667209 */ /* 0x002fe40007810000 */
[----:B--2---:R-:W-:Y:S02]  /*49d0*/  FMNMX.FTZ R104, R0, R104, !PT ;  /* 0x0000006800687209 */ /* 0x004fe40007810000 */
[----:B---3--:R-:W-:-:S03]  /*49e0*/  FMNMX.FTZ R103, R103, R3, !PT ;  /* 0x0000000367677209 */ /* 0x008fc60007810000 */
.L_x_674:
[C---:B------:R-:W-:Y:S01]  /*49f0*/  FMUL.FTZ R16, R104.reuse, c[0x0][0x2d0] ;  /* 0x0000b40068107a20 */ /* 0x040fe20000410000 */
[----:B------:R-:W-:Y:S01]  /*4a00*/  FSETP.NEU.FTZ.AND P0, PT, R104, -INF , PT ;  /* 0xff8000006800780b */ /* 0x000fe20003f1d000 */
[C---:B------:R-:W-:Y:S01]  /*4a10*/  FMUL.FTZ R3, R103.reuse, c[0x0][0x2d0] ;  /* 0x0000b40067037a20 */ /* 0x040fe20000410000 */
[----:B----4-:R-:W-:Y:S01]  /*4a20*/  FMNMX.FTZ R101, R6, R101, !PT ;  /* 0x0000006506657209 */ /* 0x010fe20007810000 */
[----:B------:R-:W-:Y:S01]  /*4a30*/  WARPSYNC 0xffffffff ;  /* 0xffffffff00007948 */ /* 0x000fe20003800000 */
[----:B------:R-:W-:Y:S01]  /*4a40*/  FSEL R16, R16, RZ, P0 ;  /* 0x000000ff10107208 */ /* 0x000fe20000000000 */
[----:B------:R-:W1:Y:S01]  /*4a50*/  LDSM.16.MT88.4 R36, [R201] ;  /* 0x00000000c924783b */ /* 0x000e620000004200 */
[----:B------:R-:W-:-:S03]  /*4a60*/  FSETP.NEU.FTZ.AND P0, PT, R103, -INF , PT ;  /* 0xff8000006700780b */ /* 0x000fc60003f1d000 */
[--C-:B------:R-:W-:Y:S01]  /*4a70*/  FFMA.FTZ R0, R7, c[0x0][0x2d0], -R16.reuse ;  /* 0x0000b40007007a23 */ /* 0x100fe20000010810 */
[----:B------:R-:W-:Y:S01]  /*4a80*/  FSEL R3, R3, RZ, P0 ;  /* 0x000000ff03037208 */ /* 0x000fe20000000000 */
[----:B------:R-:W2:Y:S01]  /*4a90*/  LDSM.16.MT88.4 R52, [R202] ;  /* 0x00000000ca34783b */ /* 0x000ea20000004200 */
[----:B------:R-:W-:Y:S01]  /*4aa0*/  FSETP.NEU.FTZ.AND P0, PT, R102, -INF , PT ;  /* 0xff8000006600780b */ /* 0x000fe20003f1d000 */
[----:B------:R3:W-:Y:S02]  /*4ab0*/  MUFU.EX2 R227, R0 ;  /* 0x0000000000e37308 */ /* 0x0007e40000000800 */
[----:B------:R-:W4:Y:S04]  /*4ac0*/  LDSM.16.MT88.4 R44, [R201+0x1000] ;  /* 0x00100000c92c783b */ /* 0x000f280000004200 */
[----:B------:R-:W5:Y:S04]  /*4ad0*/  LDSM.16.MT88.4 R64, [R201+0x400] ;  /* 0x00040000c940783b */ /* 0x000f680000004200 */
[----:B------:R-:W1:Y:S04]  /*4ae0*/  LDSM.16.MT88.4 R60, [R202+0x400] ;  /* 0x00040000ca3c783b */ /* 0x000e680000004200 */
[----:B------:R-:W1:Y:S01]  /*4af0*/  LDSM.16.MT88.4 R56, [R201+0x1400] ;  /* 0x00140000c938783b */ /* 0x000e620000004200 */
[----:B---3--:R-:W-:-:S03]  /*4b00*/  FFMA.FTZ R0, R9, c[0x0][0x2d0], -R16 ;  /* 0x0000b40009007a23 */ /* 0x008fc60000010810 */
[----:B------:R-:W-:Y:S01]  /*4b10*/  LDSM.16.MT88.4 R48, [R202+0x1400] ;  /* 0x00140000ca30783b */ /* 0x000fe20000004200 */
[----:B------:R3:W-:Y:S02]  /*4b20*/  MUFU.EX2 R226, R0 ;  /* 0x0000000000e27308 */ /* 0x0007e40000000800 */
[----:B---3--:R-:W-:-:S06]  /*4b30*/  FFMA.FTZ R0, R11, c[0x0][0x2d0], -R16 ;  /* 0x0000b4000b007a23 */ /* 0x008fcc0000010810 */
[----:B------:R3:W-:Y:S02]  /*4b40*/  MUFU.EX2 R250, R0 ;  /* 0x0000000000fa7308 */ /* 0x0007e40000000800 */
[----:B---3--:R-:W-:-:S06]  /*4b50*/  FFMA.FTZ R0, R13, c[0x0][0x2d0], -R16 ;  /* 0x0000b4000d007a23 */ /* 0x008fcc0000010810 */
[----:B------:R3:W1:Y:S02]  /*4b60*/  MUFU.EX2 R2, R0 ;  /* 0x0000000000027308 */ /* 0x0006640000000800 */
[----:B---3--:R-:W-:-:S06]  /*4b70*/  FFMA.FTZ R0, R15, c[0x0][0x2d0], -R16 ;  /* 0x0000b4000f007a23 */ /* 0x008fcc0000010810 */
[----:B------:R3:W-:Y:S02]  /*4b80*/  MUFU.EX2 R5, R0 ;  /* 0x0000000000057308 */ /* 0x0007e40000000800 */
[--C-:B---3--:R-:W-:Y:S01]  /*4b90*/  FFMA.FTZ R0, R18, c[0x0][0x2d0], -R16.reuse ;  /* 0x0000b40012007a23 */ /* 0x108fe20000010810 */
[----:B-1----:R-:W-:Y:S01]  /*4ba0*/  MOV R18, R2 ;  /* 0x0000000200127202 */ /* 0x002fe20000000f00 */
[----:B------:R-:W-:Y:S01]  /*4bb0*/  FFMA.FTZ R2, R20, c[0x0][0x2d0], -R16 ;  /* 0x0000b40014027a23 */ /* 0x000fe20000010810 */
[----:B------:R-:W-:-:S03]  /*4bc0*/  F2FP.BF16.PACK_AB R20, R226, R227 ;  /* 0x000000e3e214723e */ /* 0x000fc600000010ff */
[----:B------:R1:W-:Y:S08]  /*4bd0*/  MUFU.EX2 R4, R0 ;  /* 0x0000000000047308 */ /* 0x0003f00000000800 */
[----:B------:R3:W-:Y:S01]  /*4be0*/  MUFU.EX2 R194, R2 ;  /* 0x0000000200c27308 */ /* 0x0007e20000000800 */
[----:B-1----:R-:W-:Y:S01]  /*4bf0*/  FFMA.FTZ R0, R22, c[0x0][0x2d0], -R16 ;  /* 0x0000b40016007a23 */ /* 0x002fe20000010810 */
[----:B------:R-:W-:-:S06]  /*4c00*/  F2FP.BF16.PACK_AB R22, R18, R250 ;  /* 0x000000fa1216723e */ /* 0x000fcc00000010ff */
[----:B------:R1:W1:Y:S01]  /*4c10*/  MUFU.EX2 R193, R0 ;  /* 0x0000000000c17308 */ /* 0x0002620000000800 */
[----:B---3--:R-:W-:-:S05]  /*4c20*/  FMUL.FTZ R2, R102, c[0x0][0x2d0] ;  /* 0x0000b40066027a20 */ /* 0x008fca0000410000 */
[----:B------:R-:W-:Y:S02]  /*4c30*/  FSEL R2, R2, RZ, P0 ;  /* 0x000000ff02027208 */ /* 0x000fe40000000000 */
[----:B------:R-:W-:Y:S01]  /*4c40*/  FSETP.NEU.FTZ.AND P0, PT, R101, -INF , PT ;  /* 0xff8000006500780b */ /* 0x000fe20003f1d000 */
[----:B-1----:R-:W-:-:S04]  /*4c50*/  FFMA.FTZ R0, R8, c[0x0][0x2d0], -R3 ;  /* 0x0000b40008007a23 */ /* 0x002fc80000010803 */
[----:B------:R1:W-:Y:S02]  /*4c60*/  MUFU.EX2 R225, R0 ;  /* 0x0000000000e17308 */ /* 0x0003e40000000800 */
[----:B-1----:R-:W-:Y:S01]  /*4c70*/  FFMA.FTZ R0, R10, c[0x0][0x2d0], -R3 ;  /* 0x0000b4000a007a23 */ /* 0x002fe20000010803 */
[----:B------:R-:W-:-:S05]  /*4c80*/  F2FP.BF16.PACK_AB R10, R193, R194 ;  /* 0x000000c2c10a723e */ /* 0x000fca00000010ff */
[----:B------:R1:W3:Y:S02]  /*4c90*/  MUFU.EX2 R224, R0 ;  /* 0x0000000000e07308 */ /* 0x0002e40000000800 */
[----:B-1----:R-:W-:-:S06]  /*4ca0*/  FFMA.FTZ R0, R12, c[0x0][0x2d0], -R3 ;  /* 0x0000b4000c007a23 */ /* 0x002fcc0000010803 */
[----:B------:R1:W-:Y:S02]  /*4cb0*/  MUFU.EX2 R245, R0 ;  /* 0x0000000000f57308 */ /* 0x0003e40000000800 */
[----:B-1----:R-:W-:-:S06]  /*4cc0*/  FFMA.FTZ R0, R14, c[0x0][0x2d0], -R3 ;  /* 0x0000b4000e007a23 */ /* 0x002fcc0000010803 */
[----:B------:R1:W-:Y:S02]  /*4cd0*/  MUFU.EX2 R247, R0 ;  /* 0x0000000000f77308 */ /* 0x0003e40000000800 */
[----:B-1----:R-:W-:Y:S01]  /*4ce0*/  FFMA.FTZ R0, R17, c[0x0][0x2d0], -R3 ;  /* 0x0000b40011007a23 */ /* 0x002fe20000010803 */
[----:B------:R-:W-:-:S05]  /*4cf0*/  MOV R17, R5 ;  /* 0x0000000500117202 */ /* 0x000fca0000000f00 */
[----:B------:R1:W-:Y:S02]  /*4d00*/  MUFU.EX2 R248, R0 ;  /* 0x0000000000f87308 */ /* 0x0003e40000000800 */
[--C-:B-1----:R-:W-:Y:S01]  /*4d10*/  FFMA.FTZ R0, R19, c[0x0][0x2d0], -R3.reuse ;  /* 0x0000b40013007a23 */ /* 0x102fe20000010803 */
[----:B------:R-:W-:Y:S01]  /*4d20*/  MOV R19, R4 ;  /* 0x0000000400137202 */ /* 0x000fe20000000f00 */
[----:B------:R-:W-:Y:S01]  /*4d30*/  FFMA.FTZ R4, R21, c[0x0][0x2d0], -R3 ;  /* 0x0000b40015047a23 */ /* 0x000fe20000010803 */
[----:B---3--:R-:W-:-:S03]  /*4d40*/  F2FP.BF16.PACK_AB R21, R224, R225 ;  /* 0x000000e1e015723e */ /* 0x008fc600000010ff */
[----:B------:R1:W3:Y:S01]  /*4d50*/  MUFU.EX2 R249, R0 ;  /* 0x0000000000f97308 */ /* 0x0002e20000000800 */
[----:B------:R-:W-:-:S07]  /*4d60*/  F2FP.BF16.PACK_AB R8, R19, R17 ;  /* 0x000000111308723e */ /* 0x000fce00000010ff */
[----:B------:R2:W-:Y:S01]  /*4d70*/  MUFU.EX2 R251, R4 ;  /* 0x0000000400fb7308 */ /* 0x0005e20000000800 */
[----:B-1----:R-:W-:Y:S01]  /*4d80*/  FFMA.FTZ R0, R24, c[0x0][0x2d0], -R3 ;  /* 0x0000b40018007a23 */ /* 0x002fe20000010803 */
[----:B---3--:R-:W-:-:S06]  /*4d90*/  F2FP.BF16.PACK_AB R9, R249, R248 ;  /* 0x000000f8f909723e */ /* 0x008fcc00000010ff */
[----:B------:R1:W3:Y:S01]  /*4da0*/  MUFU.EX2 R252, R0 ;  /* 0x0000000000fc7308 */ /* 0x0002e20000000800 */
[----:B--2---:R-:W-:-:S07]  /*4db0*/  FFMA.FTZ R4, R32, c[0x0][0x2d0], -R2 ;  /* 0x0000b40020047a23 */ /* 0x004fce0000010802 */
[----:B------:R2:W-:Y:S01]  /*4dc0*/  MUFU.EX2 R243, R4 ;  /* 0x0000000400f37308 */ /* 0x0005e20000000800 */
[----:B-1----:R-:W-:Y:S01]  /*4dd0*/  FFMA.FTZ R0, R23, c[0x0][0x2d0], -R2 ;  /* 0x0000b40017007a23 */ /* 0x002fe20000010802 */
[----:B------:R-:W-:Y:S02]  /*4de0*/  F2FP.BF16.PACK_AB R23, R247, R245 ;  /* 0x000000f5f717723e */ /* 0x000fe400000010ff */
[----:B---3--:R-:W-:-:S04]  /*4df0*/  F2FP.BF16.PACK_AB R11, R252, R251 ;  /* 0x000000fbfc0b723e */ /* 0x008fc800000010ff */
[----:B------:R1:W-:Y:S01]  /*4e00*/  MUFU.EX2 R236, R0 ;  /* 0x0000000000ec7308 */ /* 0x0003e20000000800 */
[--C-:B--2---:R-:W-:Y:S01]  /*4e10*/  FFMA.FTZ R4, R34, c[0x0][0x2d0], -R2.reuse ;  /* 0x0000b40022047a23 */ /* 0x104fe20000010802 */
[C---:B------:R-:W-:Y:S06]  /*4e20*/  HMMA.16816.F32.BF16 R88, R20.reuse, R36, RZ ;  /* 0x000000241458723c */ /* 0x040fec00000418ff */
[----:B------:R-:W-:Y:S02]  /*4e30*/  MUFU.EX2 R246, R4 ;  /* 0x0000000400f67308 */ /* 0x000fe40000000800 */
[----:B------:R-:W-:Y:S01]  /*4e40*/  HMMA.16816.F32.BF16 R84, R20, R52, RZ ;  /* 0x000000341454723c */ /* 0x000fe200000418ff */
[----:B-1----:R-:W-:-:S05]  /*4e50*/  FFMA.FTZ R0, R25, c[0x0][0x2d0], -R2 ;  /* 0x0000b40019007a23 */ /* 0x002fca0000010802 */
[----:B------:R1:W2:Y:S02]  /*4e60*/  MUFU.EX2 R235, R0 ;  /* 0x0000000000eb7308 */ /* 0x0002a40000000800 */
[----:B----4-:R-:W-:Y:S08]  /*4e70*/  HMMA.16816.F32.BF16 R80, R20, R44, RZ ;  /* 0x0000002c1450723c */ /* 0x010ff000000418ff */
[----:B-----5:R-:W-:Y:S01]  /*4e80*/  HMMA.16816.F32.BF16 R124, R8, R64, R88 ;  /* 0x00000040087c723c */ /* 0x020fe20000041858 */
[----:B-1----:R-:W-:Y:S01]  /*4e90*/  FFMA.FTZ R0, R26, c[0x0][0x2d0], -R2 ;  /* 0x0000b4001a007a23 */ /* 0x002fe20000010802 */
[----:B--2---:R-:W-:-:S06]  /*4ea0*/  F2FP.BF16.PACK_AB R12, R235, R236 ;  /* 0x000000eceb0c723e */ /* 0x004fcc00000010ff */
[C---:B------:R-:W-:Y:S01]  /*4eb0*/  HMMA.16816.F32.BF16 R164, R8.reuse, R60, R84 ;  /* 0x0000003c08a4723c */ /* 0x040fe20000041854 */
[----:B------:R1:W-:Y:S07]  /*4ec0*/  MUFU.EX2 R240, R0 ;  /* 0x0000000000f07308 */ /* 0x0003ee0000000800 */
[----:B------:R-:W-:Y:S01]  /*4ed0*/  HMMA.16816.F32.BF16 R168, R8, R56, R80 ;  /* 0x0000003808a8723c */ /* 0x000fe20000041850 */
[----:B-1----:R-:W-:-:S04]  /*4ee0*/  FFMA.FTZ R0, R28, c[0x0][0x2d0], -R2 ;  /* 0x0000b4001c007a23 */ /* 0x002fc80000010802 */
[----:B------:R1:W2:Y:S02]  /*4ef0*/  MUFU.EX2 R241, R0 ;  /* 0x0000000000f17308 */ /* 0x0002a40000000800 */
[----:B-1----:R-:W-:Y:S01]  /*4f00*/  FFMA.FTZ R0, R30, c[0x0][0x2d0], -R2 ;  /* 0x0000b4001e007a23 */ /* 0x002fe20000010802 */
[----:B--2---:R-:W-:-:S05]  /*4f10*/  F2FP.BF16.PACK_AB R14, R241, R240 ;  /* 0x000000f0f10e723e */ /* 0x004fca00000010ff */
[----:B------:R1:W-:Y:S02]  /*4f20*/  MUFU.EX2 R244, R0 ;  /* 0x0000000000f47308 */ /* 0x0003e40000000800 */
[----:B-1----:R-:W-:-:S05]  /*4f30*/  FMUL.FTZ R0, R101, c[0x0][0x2d0] ;  /* 0x0000b40065007a20 */ /* 0x002fca0000410000 */
[----:B------:R-:W-:-:S05]  /*4f40*/  FSEL R0, R0, RZ, P0 ;  /* 0x000000ff00007208 */ /* 0x000fca0000000000 */
[--C-:B------:R-:W-:Y:S02]  /*4f50*/  FFMA.FTZ R4, R27, c[0x0][0x2d0], -R0.reuse ;  /* 0x0000b4001b047a23 */ /* 0x100fe40000010800 */
[----:B------:R-:W-:Y:S02]  /*4f60*/  LDSM.16.MT88.4 R24, [R202+0x2000] ;  /* 0x00200000ca18783b */ /* 0x000fe40000004200 */
[----:B------:R1:W-:Y:S02]  /*4f70*/  MUFU.EX2 R232, R4 ;  /* 0x0000000400e87308 */ /* 0x0003e40000000800 */
[----:B-1----:R-:W-:-:S06]  /*4f80*/  FFMA.FTZ R4, R29, c[0x0][0x2d0], -R0 ;  /* 0x0000b4001d047a23 */ /* 0x002fcc0000010800 */
[----:B------:R1:W2:Y:S02]  /*4f90*/  MUFU.EX2 R229, R4 ;  /* 0x0000000400e57308 */ /* 0x0002a40000000800 */
[--C-:B-1----:R-:W-:Y:S01]  /*4fa0*/  FFMA.FTZ R4, R31, c[0x0][0x2d0], -R0.reuse ;  /* 0x0000b4001f047a23 */ /* 0x102fe20000010800 */
[----:B--2---:R-:W-:Y:S01]  /*4fb0*/  F2FP.BF16.PACK_AB R13, R229, R232 ;  /* 0x000000e8e50d723e */ /* 0x004fe200000010ff */
[----:B------:R-:W1:Y:S04]  /*4fc0*/  LDSM.16.MT88.4 R28, [R201+0x2000] ;  /* 0x00200000c91c783b */ /* 0x000e680000004200 */
[----:B------:R2:W-:Y:S02]  /*4fd0*/  MUFU.EX2 R231, R4 ;  /* 0x0000000400e77308 */ /* 0x0005e40000000800 */
[----:B--2---:R-:W-:-:S06]  /*4fe0*/  FFMA.FTZ R4, R33, c[0x0][0x2d0], -R0 ;  /* 0x0000b40021047a23 */ /* 0x004fcc0000010800 */
[----:B------:R2:W3:Y:S02]  /*4ff0*/  MUFU.EX2 R234, R4 ;  /* 0x0000000400ea7308 */ /* 0x0004e40000000800 */
[----:B--2---:R-:W-:Y:S01]  /*5000*/  FFMA.FTZ R4, R41, c[0x0][0x2d0], -R2 ;  /* 0x0000b40029047a23 */ /* 0x004fe20000010802 */
[----:B---3--:R-:W-:Y:S01]  /*5010*/  F2FP.BF16.PACK_AB R15, R234, R231 ;  /* 0x000000e7ea0f723e */ /* 0x008fe200000010ff */
[----:B-1----:R-:W-:Y:S04]  /*5020*/  HMMA.16816.F32.BF16 R80, R20, R28, RZ ;  /* 0x0000001c1450723c */ /* 0x002fe800000418ff */
[----:B------:R1:W2:Y:S04]  /*5030*/  MUFU.EX2 R242, R4 ;  /* 0x0000000400f27308 */ /* 0x0002a80000000800 */
[C---:B------:R-:W-:Y:S08]  /*5040*/  HMMA.16816.F32.BF16 R76, R12.reuse, R36, RZ ;  /* 0x000000240c4c723c */ /* 0x040ff000000418ff */
[C---:B------:R-:W-:Y:S01]  /*5050*/  HMMA.16816.F32.BF16 R72, R12.reuse, R52, RZ ;  /* 0x000000340c48723c */ /* 0x040fe200000418ff */
[--C-:B-1----:R-:W-:Y:S01]  /*5060*/  FFMA.FTZ R4, R35, c[0x0][0x2d0], -R0.reuse ;  /* 0x0000b40023047a23 */ /* 0x102fe20000010800 */
[----:B--2---:R-:W-:Y:S01]  /*5070*/  F2FP.BF16.PACK_AB R6, R242, R246 ;  /* 0x000000f6f206723e */ /* 0x004fe200000010ff */
[----:B------:R-:W1:Y:S02]  /*5080*/  LDSM.16.MT88.4 R32, [R202+0x1000] ;  /* 0x00100000ca20783b */ /* 0x000e640000004200 */
[----:B------:R2:W-:Y:S03]  /*5090*/  MUFU.EX2 R233, R4 ;  /* 0x0000000400e97308 */ /* 0x0005e60000000800 */
[C---:B------:R-:W-:Y:S08]  /*50a0*/  HMMA.16816.F32.BF16 R68, R12.reuse, R44, RZ ;  /* 0x0000002c0c44723c */ /* 0x040ff000000418ff */
[----:B------:R-:W-:Y:S01]  /*50b0*/  HMMA.16816.F32.BF16 R88, R12, R38, RZ ;  /* 0x000000260c58723c */ /* 0x000fe200000418ff */
[----:B--2---:R-:W-:-:S07]  /*50c0*/  FFMA.FTZ R4, R40, c[0x0][0x2d0], -R0 ;  /* 0x0000b40028047a23 */ /* 0x004fce0000010800 */
[C---:B------:R-:W-:Y:S01]  /*50d0*/  HMMA.16816.F32.BF16 R96, R12.reuse, R54, RZ ;  /* 0x000000360c60723c */ /* 0x040fe200000418ff */
[----:B------:R2:W3:Y:S07]  /*50e0*/  MUFU.EX2 R239, R4 ;  /* 0x0000000400ef7308 */ /* 0x0004ee0000000800 */
[C---:B------:R-:W-:Y:S08]  /*50f0*/  HMMA.16816.F32.BF16 R108, R12.reuse, R46, RZ ;  /* 0x0000002e0c6c723c */ /* 0x040ff000000418ff */
[----:B------:R-:W-:Y:S01]  /*5100*/  HMMA.16816.F32.BF16 R116, R12, R30, RZ ;  /* 0x0000001e0c74723c */ /* 0x000fe200000418ff */
[----:B--2---:R-:W-:Y:S01]  /*5110*/  FFMA.FTZ R4, R42, c[0x0][0x2d0], -R0 ;  /* 0x0000b4002a047a23 */ /* 0x004fe20000010800 */
[----:B---3--:R-:W-:-:S03]  /*5120*/  F2FP.BF16.PACK_AB R5, R239, R233 ;  /* 0x000000e9ef05723e */ /* 0x008fc600000010ff */
[----:B------:R2:W-:Y:S03]  /*5130*/  MUFU.EX2 R238, R4 ;  /* 0x0000000400ee7308 */ /* 0x0005e60000000800 */
[C---:B-1----:R-:W-:Y:S08]  /*5140*/  HMMA.16816.F32.BF16 R92, R12.reuse, R32, RZ ;  /* 0x000000200c5c723c */ /* 0x042ff000000418ff */
[----:B------:R-:W-:Y:S01]  /*5150*/  HMMA.16816.F32.BF16 R112, R12, R34, RZ ;  /* 0x000000220c70723c */ /* 0x000fe200000418ff */
[----:B--2---:R-:W-:-:S07]  /*5160*/  FFMA.FTZ R4, R43, c[0x0][0x2d0], -R0 ;  /* 0x0000b4002b047a23 */ /* 0x004fce0000010800 */
[----:B------:R-:W-:Y:S01]  /*5170*/  HMMA.16816.F32.BF16 R120, R12, R26, RZ ;  /* 0x0000001a0c78723c */ /* 0x000fe200000418ff */
[----:B------:R-:W1:Y:S01]  /*5180*/  LDSM.16.MT88.4 R40, [R201+0x2400] ;  /* 0x00240000c928783b */ /* 0x000e620000004200 */
[----:B------:R2:W3:Y:S06]  /*5190*/  MUFU.EX2 R237, R4 ;  /* 0x0000000400ed7308 */ /* 0x0004ec0000000800 */
[C---:B------:R-:W-:Y:S08]  /*51a0*/  HMMA.16816.F32.BF16 R84, R20.reuse, R32, RZ ;  /* 0x000000201454723c */ /* 0x040ff000000418ff */
[----:B------:R-:W-:Y:S01]  /*51b0*/  HMMA.16816.F32.BF16 R52, R20, R54, RZ ;  /* 0x000000361434723c */ /* 0x000fe200000418ff */
[----:B--2---:R-:W-:-:S02]  /*51c0*/  F2FP.BF16.PACK_AB R4, R243, R244 ;  /* 0x000000f4f304723e */ /* 0x004fc400000010ff */
[----:B---3--:R-:W-:-:S05]  /*51d0*/  F2FP.BF16.PACK_AB R7, R237, R238 ;  /* 0x000000eeed07723e */ /* 0x008fca00000010ff */
[----:B------:R-:W-:Y:S08]  /*51e0*/  HMMA.16816.F32.BF16 R44, R20, R46, RZ ;  /* 0x0000002e142c723c */ /* 0x000ff000000418ff */
[C---:B------:R-:W-:Y:S08]  /*51f0*/  HMMA.16816.F32.BF16 R128, R4.reuse, R64, R76 ;  /* 0x000000400480723c */ /* 0x040ff0000004184c */
[----:B------:R-:W-:Y:S08]  /*5200*/  HMMA.16816.F32.BF16 R156, R4, R60, R72 ;  /* 0x0000003c049c723c */ /* 0x000ff00000041848 */
[C---:B------:R-:W-:Y:S08]  /*5210*/  HMMA.16816.F32.BF16 R76, R12.reuse, R28, RZ ;  /* 0x0000001c0c4c723c */ /* 0x040ff000000418ff */
[----:B------:R-:W-:Y:S01]  /*5220*/  HMMA.16816.F32.BF16 R72, R12, R24, RZ ;  /* 0x000000180c48723c */ /* 0x000fe200000418ff */
[----:B------:R-:W2:Y:S07]  /*5230*/  LDSM.16.MT88.4 R12, [R202+0x2400] ;  /* 0x00240000ca0c783b */ /* 0x000eae0000004200 */
[----:B------:R-:W-:Y:S08]  /*5240*/  HMMA.16816.F32.BF16 R176, R4, R56, R68 ;  /* 0x0000003804b0723c */ /* 0x000ff00000041844 */
[C---:B------:R-:W-:Y:S08]  /*5250*/  HMMA.16816.F32.BF16 R68, R20.reuse, R38, RZ ;  /* 0x000000261444723c */ /* 0x040ff000000418ff */
[C---:B------:R-:W-:Y:S08]  /*5260*/  HMMA.16816.F32.BF16 R36, R20.reuse, R34, RZ ;  /* 0x000000221424723c */ /* 0x040ff000000418ff */
[C---:B------:R-:W-:Y:S08]  /*5270*/  HMMA.16816.F32.BF16 R32, R20.reuse, R30, RZ ;  /* 0x0000001e1420723c */ /* 0x040ff000000418ff */
[C---:B------:R-:W-:Y:S08]  /*5280*/  HMMA.16816.F32.BF16 R28, R20.reuse, R24, RZ ;  /* 0x00000018141c723c */ /* 0x040ff000000418ff */
[----:B------:R-:W-:Y:S01]  /*5290*/  HMMA.16816.F32.BF16 R20, R20, R26, RZ ;  /* 0x0000001a1414723c */ /* 0x000fe200000418ff */
[----:B------:R-:W-:Y:S07]  /*52a0*/  LDSM.16.MT88.4 R24, [R202+0x800] ;  /* 0x00080000ca18783b */ /* 0x000fee0000004200 */
[C---:B------:R-:W-:Y:S08]  /*52b0*/  HMMA.16816.F32.BF16 R136, R8.reuse, R62, R52 ;  /* 0x0000003e0888723c */ /* 0x040ff00000041834 */
[C---:B------:R-:W-:Y:S08]  /*52c0*/  HMMA.16816.F32.BF16 R152, R8.reuse, R58, R44 ;  /* 0x0000003a0898723c */ /* 0x040ff0000004182c */
[C---:B------:R-:W-:Y:S08]  /*52d0*/  HMMA.16816.F32.BF16 R84, R8.reuse, R48, R84 ;  /* 0x000000300854723c */ /* 0x040ff00000041854 */
[C---:B-1----:R-:W-:Y:S08]  /*52e0*/  HMMA.16816.F32.BF16 R80, R8.reuse, R40, R80 ;  /* 0x000000280850723c */ /* 0x042ff00000041850 */
[C---:B--2---:R-:W-:Y:S01]  /*52f0*/  HMMA.16816.F32.BF16 R132, R8.reuse, R12, R28 ;  /* 0x0000000c0884723c */ /* 0x044fe2000004181c */
[----:B------:R-:W-:Y:S07]  /*5300*/  LDSM.16.MT88.4 R28, [R201+0x2800] ;  /* 0x00280000c91c783b */ /* 0x000fee0000004200 */
[C---:B------:R-:W-:Y:S08]  /*5310*/  HMMA.16816.F32.BF16 R68, R8.reuse, R66, R68 ;  /* 0x000000420844723c */ /* 0x040ff00000041844 */
[C---:B------:R-:W-:Y:S08]  /*5320*/  HMMA.16816.F32.BF16 R52, R8.reuse, R50, R36 ;  /* 0x000000320834723c */ /* 0x040ff00000041824 */
[C---:B------:R-:W-:Y:S08]  /*5330*/  HMMA.16816.F32.BF16 R32, R8.reuse, R42, R32 ;  /* 0x0000002a0820723c */ /* 0x040ff00000041820 */
[----:B------:R-:W-:Y:S01]  /*5340*/  HMMA.16816.F32.BF16 R44, R8, R14, R20 ;  /* 0x0000000e082c723c */ /* 0x000fe20000041814 */
[----:B------:R-:W-:Y:S06]  /*5350*/  LDSM.16.MT88.4 R20, [R201+0x1800] ;  /* 0x00180000c914783b */ /* 0x000fec0000004200 */
[--C-:B------:R-:W-:Y:S01]  /*5360*/  FFMA.FTZ R8, R163, c[0x0][0x2d0], -R16.reuse ;  /* 0x0000b400a3087a23 */ /* 0x100fe20000010810 */
[C---:B------:R-:W-:Y:S03]  /*5370*/  HMMA.16816.F32.BF16 R92, R4.reuse, R48, R92 ;  /* 0x00000030045c723c */ /* 0x040fe6000004185c */
[----:B------:R1:W-:Y:S05]  /*5380*/  MUFU.EX2 R220, R8 ;  /* 0x0000000800dc7308 */ /* 0x0003ea0000000800 */
[C---:B------:R-:W-:Y:S08]  /*5390*/  HMMA.16816.F32.BF16 R76, R4.reuse, R40, R76 ;  /* 0x00000028044c723c */ /* 0x040ff0000004184c */
[----:B------:R-:W-:Y:S01]  /*53a0*/  HMMA.16816.F32.BF16 R148, R4, R12, R72 ;  /* 0x0000000c0494723c */ /* 0x000fe20000041848 */
[----:B-1----:R-:W-:-:S04]  /*53b0*/  FFMA.FTZ R8, R162, c[0x0][0x2d0], -R16 ;  /* 0x0000b400a2087a23 */ /* 0x002fc80000010810 */
[----:B------:R1:W-:Y:S03]  /*53c0*/  MUFU.EX2 R221, R8 ;  /* 0x0000000800dd7308 */ /* 0x0003e60000000800 */
[----:B------:R-:W-:Y:S01]  /*53d0*/  HMMA.16816.F32.BF16 R64, R4, R66, R88 ;  /* 0x000000420440723c */ /* 0x000fe20000041858 */
[----:B------:R-:W-:Y:S02]  /*53e0*/  MOV R74, R193 ;  /* 0x000000c1004a7202 */ /* 0x000fe40000000f00 */
[----:B------:R-:W-:-:S05]  /*53f0*/  MOV R75, R194 ;  /* 0x000000c2004b7202 */ /* 0x000fca0000000f00 */
[----:B------:R-:W-:Y:S01]  /*5400*/  HMMA.16816.F32.BF16 R60, R4, R62, R96 ;  /* 0x0000003e043c723c */ /* 0x000fe20000041860 */
[----:B-1----:R-:W-:-:S07]  /*5410*/  FFMA.FTZ R8, R161, c[0x0][0x2d0], -R16 ;  /* 0x0000b400a1087a23 */ /* 0x002fce0000010810 */
[C---:B------:R-:W-:Y:S01]  /*5420*/  HMMA.16816.F32.BF16 R56, R4.reuse, R58, R108 ;  /* 0x0000003a0438723c */ /* 0x040fe2000004186c */
[----:B------:R1:W-:Y:S07]  /*5430*/  MUFU.EX2 R222, R8 ;  /* 0x0000000800de7308 */ /* 0x0003ee0000000800 */
[C---:B------:R-:W-:Y:S08]  /*5440*/  HMMA.16816.F32.BF16 R48, R4.reuse, R50, R112 ;  /* 0x000000320430723c */ /* 0x040ff00000041870 */
[----:B------:R-:W-:Y:S01]  /*5450*/  HMMA.16816.F32.BF16 R40, R4, R42, R116 ;  /* 0x0000002a0428723c */ /* 0x000fe20000041874 */
[----:B------:R-:W-:Y:S01]  /*5460*/  LDSM.16.MT88.4 R116, [R201+0xc00] ;  /* 0x000c0000c974783b */ /* 0x000fe20000004200 */
[----:B-1----:R-:W-:-:S04]  /*5470*/  FFMA.FTZ R8, R160, c[0x0][0x2d0], -R16 ;  /* 0x0000b400a0087a23 */ /* 0x002fc80000010810 */
[----:B------:R1:W2:Y:S02]  /*5480*/  MUFU.EX2 R223, R8 ;  /* 0x0000000800df7308 */ /* 0x0002a40000000800 */
[----:B------:R-:W-:Y:S01]  /*5490*/  HMMA.16816.F32.BF16 R36, R4, R14, R120 ;  /* 0x0000000e0424723c */ /* 0x000fe20000041878 */
[----:B------:R-:W3:Y:S06]  /*54a0*/  LDSM.16.MT88.4 R12, [R201+0x800] ;  /* 0x00080000c90c783b */ /* 0x000eec0000004200 */
[----:B------:R-:W-:-:S04]  /*54b0*/  FFMA.FTZ R4, R147, c[0x0][0x2d0], -R2 ;  /* 0x0000b40093047a23 */ /* 0x000fc80000010802 */
[----:B------:R4:W-:Y:S01]  /*54c0*/  MUFU.EX2 R193, R4 ;  /* 0x0000000400c17308 */ /* 0x0009e20000000800 */
[----:B-1----:R-:W-:Y:S01]  /*54d0*/  FFMA.FTZ R8, R140, c[0x0][0x2d0], -R3 ;  /* 0x0000b4008c087a23 */ /* 0x002fe20000010803 */
[----:B--2---:R-:W-:-:S06]  /*54e0*/  F2FP.BF16.PACK_AB R10, R223, R222 ;  /* 0x000000dedf0a723e */ /* 0x004fcc00000010ff */
[----:B------:R1:W-:Y:S01]  /*54f0*/  MUFU.EX2 R197, R8 ;  /* 0x0000000800c57308 */ /* 0x0003e20000000800 */
[----:B----4-:R-:W-:-:S07]  /*5500*/  FFMA.FTZ R4, R100, c[0x0][0x2d0], -R0 ;  /* 0x0000b40064047a23 */ /* 0x010fce0000010800 */
[----:B------:R2:W-:Y:S01]  /*5510*/  MUFU.EX2 R100, R4 ;  /* 0x0000000400647308 */ /* 0x0005e20000000800 */
[----:B-1----:R-:W-:-:S07]  /*5520*/  FFMA.FTZ R8, R143, c[0x0][0x2d0], -R3 ;  /* 0x0000b4008f087a23 */ /* 0x002fce0000010803 */
[----:B------:R1:W4:Y:S01]  /*5530*/  MUFU.EX2 R198, R8 ;  /* 0x0000000800c67308 */ /* 0x0003220000000800 */
[----:B--2---:R-:W-:-:S07]  /*5540*/  FFMA.FTZ R4, R105, c[0x0][0x2d0], -R0 ;  /* 0x0000b40069047a23 */ /* 0x004fce0000010800 */
[----:B------:R2:W5:Y:S01]  /*5550*/  MUFU.EX2 R105, R4 ;  /* 0x0000000400697308 */ /* 0x0005620000000800 */
[----:B-1----:R-:W-:Y:S01]  /*5560*/  FFMA.FTZ R8, R142, c[0x0][0x2d0], -R3 ;  /* 0x0000b4008e087a23 */ /* 0x002fe20000010803 */
[----:B----4-:R-:W-:-:S06]  /*5570*/  F2FP.BF16.PACK_AB R9, R198, R197 ;  /* 0x000000c5c609723e */ /* 0x010fcc00000010ff */
[----:B------:R1:W-:Y:S01]  /*5580*/  MUFU.EX2 R199, R8 ;  /* 0x0000000800c77308 */ /* 0x0003e20000000800 */
[----:B--2---:R-:W-:Y:S01]  /*5590*/  FFMA.FTZ R4, R107, c[0x0][0x2d0], -R0 ;  /* 0x0000b4006b047a23 */ /* 0x004fe20000010800 */
[----:B-----5:R-:W-:-:S06]  /*55a0*/  F2FP.BF16.PACK_AB R5, R105, R100 ;  /* 0x000000646905723e */ /* 0x020fcc00000010ff */
[----:B------:R2:W-:Y:S01]  /*55b0*/  MUFU.EX2 R107, R4 ;  /* 0x00000004006b7308 */ /* 0x0005e20000000800 */
[----:B-1----:R-:W-:-:S07]  /*55c0*/  FFMA.FTZ R8, R141, c[0x0][0x2d0], -R3 ;  /* 0x0000b4008d087a23 */ /* 0x002fce0000010803 */
[----:B------:R1:W4:Y:S01]  /*55d0*/  MUFU.EX2 R219, R8 ;  /* 0x0000000800db7308 */ /* 0x0003220000000800 */
[----:B--2---:R-:W-:-:S07]  /*55e0*/  FFMA.FTZ R4, R106, c[0x0][0x2d0], -R0 ;  /* 0x0000b4006a047a23 */ /* 0x004fce0000010800 */
[----:B------:R-:W2:Y:S01]  /*55f0*/  MUFU.EX2 R106, R4 ;  /* 0x00000004006a7308 */ /* 0x000ea20000000800 */
[----:B-1----:R-:W-:Y:S01]  /*5600*/  FFMA.FTZ R8, R146, c[0x0][0x2d0], -R2 ;  /* 0x0000b40092087a23 */ /* 0x002fe20000010802 */
[----:B----4-:R-:W-:-:S06]  /*5610*/  F2FP.BF16.PACK_AB R11, R219, R199 ;  /* 0x000000c7db0b723e */ /* 0x010fcc00000010ff */
[----:B------:R1:W-:Y:S01]  /*5620*/  MUFU.EX2 R194, R8 ;  /* 0x0000000800c27308 */ /* 0x0003e20000000800 */
[----:B--2---:R-:W-:Y:S01]  /*5630*/  F2FP.BF16.PACK_AB R7, R106, R107 ;  /* 0x0000006b6a07723e */ /* 0x004fe200000010ff */
[----:B-1----:R-:W-:-:S06]  /*5640*/  FFMA.FTZ R8, R145, c[0x0][0x2d0], -R2 ;  /* 0x0000b40091087a23 */ /* 0x002fcc0000010802 */
[----:B------:R1:W2:Y:S02]  /*5650*/  MUFU.EX2 R195, R8 ;  /* 0x0000000800c37308 */ /* 0x0002a40000000800 */
[----:B-1----:R-:W-:Y:S01]  /*5660*/  FFMA.FTZ R8, R144, c[0x0][0x2d0], -R2 ;  /* 0x0000b40090087a23 */ /* 0x002fe20000010802 */
[----:B--2---:R-:W-:-:S05]  /*5670*/  F2FP.BF16.PACK_AB R4, R195, R194 ;  /* 0x000000c2c304723e */ /* 0x004fca00000010ff */
[----:B------:R1:W2:Y:S02]  /*5680*/  MUFU.EX2 R196, R8 ;  /* 0x0000000800c47308 */ /* 0x0002a40000000800 */
[----:B-1----:R-:W-:Y:S02]  /*5690*/  F2FP.BF16.PACK_AB R8, R221, R220 ;  /* 0x000000dcdd08723e */ /* 0x002fe400000010ff */
[----:B--2---:R-:W-:-:S05]  /*56a0*/  F2FP.BF16.PACK_AB R6, R193, R196 ;  /* 0x000000c4c106723e */ /* 0x004fca00000010ff */
[C---:B---3--:R-:W-:Y:S08]  /*56b0*/  HMMA.16816.F32.BF16 R120, R8.reuse, R14, R68 ;  /* 0x0000000e0878723c */ /* 0x048ff00000041844 */
[-C--:B------:R-:W-:Y:S08]  /*56c0*/  HMMA.16816.F32.BF16 R108, R8, R12.reuse, R124 ;  /* 0x0000000c086c723c */ /* 0x080ff0000004187c */
[C---:B------:R-:W-:Y:S08]  /*56d0*/  HMMA.16816.F32.BF16 R112, R4.reuse, R12, R128 ;  /* 0x0000000c0470723c */ /* 0x040ff00000041880 */
[----:B------:R-:W-:Y:S01]  /*56e0*/  HMMA.16816.F32.BF16 R64, R4, R14, R64 ;  /* 0x0000000e0440723c */ /* 0x000fe20000041840 */
[----:B------:R-:W1:Y:S07]  /*56f0*/  LDSM.16.MT88.4 R12, [R202+0x1800] ;  /* 0x00180000ca0c783b */ /* 0x000e6e0000004200 */
[C---:B------:R-:W-:Y:S08]  /*5700*/  HMMA.16816.F32.BF16 R68, R8.reuse, R28, R80 ;  /* 0x0000001c0844723c */ /* 0x040ff00000041850 */
[----:B------:R-:W-:Y:S01]  /*5710*/  HMMA.16816.F32.BF16 R80, R8, R30, R32 ;  /* 0x0000001e0850723c */ /* 0x000fe20000041820 */
[----:B------:R-:W2:Y:S07]  /*5720*/  LDSM.16.MT88.4 R32, [R202+0x2800] ;  /* 0x00280000ca20783b */ /* 0x000eae0000004200 */
[-C--:B------:R-:W-:Y:S08]  /*5730*/  HMMA.16816.F32.BF16 R128, R4, R24.reuse, R156 ;  /* 0x000000180480723c */ /* 0x080ff0000004189c */
[C---:B------:R-:W-:Y:S01]  /*5740*/  HMMA.16816.F32.BF16 R124, R8.reuse, R24, R164 ;  /* 0x00000018087c723c */ /* 0x040fe200000418a4 */
[----:B------:R-:W-:Y:S07]  /*5750*/  LDSM.16.MT88.4 R164, [R202+0x1c00] ;  /* 0x001c0000caa4783b */ /* 0x000fee0000004200 */
[C---:B------:R-:W-:Y:S08]  /*5760*/  HMMA.16816.F32.BF16 R140, R8.reuse, R20, R168 ;  /* 0x00000014088c723c */ /* 0x040ff000000418a8 */
[C---:B-1----:R-:W-:Y:S08]  /*5770*/  HMMA.16816.F32.BF16 R156, R8.reuse, R12, R84 ;  /* 0x0000000c089c723c */ /* 0x042ff00000041854 */
[C---:B------:R-:W-:Y:S08]  /*5780*/  HMMA.16816.F32.BF16 R136, R8.reuse, R26, R136 ;  /* 0x0000001a0888723c */ /* 0x040ff00000041888 */
[C---:B------:R-:W-:Y:S08]  /*5790*/  HMMA.16816.F32.BF16 R152, R8.reuse, R22, R152 ;  /* 0x000000160898723c */ /* 0x040ff00000041898 */
[C---:B------:R-:W-:Y:S08]  /*57a0*/  HMMA.16816.F32.BF16 R52, R8.reuse, R14, R52 ;  /* 0x0000000e0834723c */ /* 0x040ff00000041834 */
[C---:B--2---:R-:W-:Y:S01]  /*57b0*/  HMMA.16816.F32.BF16 R84, R8.reuse, R32, R132 ;  /* 0x000000200854723c */ /* 0x044fe20000041884 */
[----:B------:R-:W-:Y:S07]  /*57c0*/  LDSM.16.MT88.4 R132, [R202+0xc00] ;  /* 0x000c0000ca84783b */ /* 0x000fee0000004200 */
[----:B------:R-:W-:Y:S07]  /*57d0*/  HMMA.16816.F32.BF16 R44, R8, R34, R44 ;  /* 0x00000022082c723c */ /* 0x000fee000004182c */
[--C-:B------:R-:W-:Y:S01]  /*57e0*/  FFMA.FTZ R8, R192, c[0x0][0x2d0], -R16.reuse ;  /* 0x0000b400c0087a23 */ /* 0x100fe20000010810 */
[C---:B------:R-:W-:Y:S01]  /*57f0*/  HMMA.16816.F32.BF16 R56, R4.reuse, R22, R56 ;  /* 0x000000160438723c */ /* 0x040fe20000041838 */
[----:B------:R-:W2:Y:S02]  /*5800*/  LDL R192, [R1+0x58] ;  /* 0x0000580001c07983 */ /* 0x000ea40000100800 */
[----:B------:R1:W-:Y:S05]  /*5810*/  MUFU.EX2 R23, R8 ;  /* 0x0000000800177308 */ /* 0x0003ea0000000800 */
[C---:B------:R-:W-:Y:S07]  /*5820*/  HMMA.16816.F32.BF16 R60, R4.reuse, R26, R60 ;  /* 0x0000001a043c723c */ /* 0x040fee000004183c */
[----:B------:R-:W-:Y:S01]  /*5830*/  MOV R27, R74 ;  /* 0x0000004a001b7202 */ /* 0x000fe20000000f00 */
[----:B------:R-:W-:Y:S01]  /*5840*/  HMMA.16816.F32.BF16 R144, R4, R20, R176 ;  /* 0x000000140490723c */ /* 0x000fe200000418b0 */
[----:B-1----:R-:W-:-:S04]  /*5850*/  FFMA.FTZ R8, R191, c[0x0][0x2d0], -R16 ;  /* 0x0000b400bf087a23 */ /* 0x002fc80000010810 */
[----:B------:R1:W3:Y:S02]  /*5860*/  MUFU.EX2 R24, R8 ;  /* 0x0000000800187308 */ /* 0x0002e40000000800 */
[----:B------:R-:W-:Y:S01]  /*5870*/  MOV R178, R19 ;  /* 0x0000001300b27202 */ /* 0x000fe20000000f00 */
[----:B------:R-:W-:Y:S01]  /*5880*/  HMMA.16816.F32.BF16 R48, R4, R14, R48 ;  /* 0x0000000e0430723c */ /* 0x000fe20000041830 */
[----:B------:R-:W-:Y:S02]  /*5890*/  MOV R177, R17 ;  /* 0x0000001100b17202 */ /* 0x000fe40000000f00 */
[----:B------:R-:W-:-:S05]  /*58a0*/  MOV R179, R75 ;  /* 0x0000004b00b37202 */ /* 0x000fca0000000f00 */
[C---:B------:R-:W-:Y:S08]  /*58b0*/  HMMA.16816.F32.BF16 R160, R4.reuse, R12, R92 ;  /* 0x0000000c04a0723c */ /* 0x040ff0000004185c */
[----:B------:R-:W-:Y:S01]  /*58c0*/  HMMA.16816.F32.BF16 R40, R4, R30, R40 ;  /* 0x0000001e0428723c */ /* 0x000fe20000041828 */
[----:B-1----:R-:W-:-:S07]  /*58d0*/  FFMA.FTZ R8, R190, c[0x0][0x2d0], -R16 ;  /* 0x0000b400be087a23 */ /* 0x002fce0000010810 */
[C---:B------:R-:W-:Y:S01]  /*58e0*/  HMMA.16816.F32.BF16 R88, R4.reuse, R32, R148 ;  /* 0x000000200458723c */ /* 0x040fe20000041894 */
[----:B------:R1:W-:Y:S07]  /*58f0*/  MUFU.EX2 R26, R8 ;  /* 0x00000008001a7308 */ /* 0x0003ee0000000800 */
[----:B------:R-:W-:Y:S01]  /*5900*/  HMMA.16816.F32.BF16 R36, R4, R34, R36 ;  /* 0x000000220424723c */ /* 0x000fe20000041824 */
[----:B------:R-:W-:Y:S01]  /*5910*/  MOV R9, c[0x0][0x2ac] ;  /* 0x0000ab0000097a02 */ /* 0x000fe20000000f00 */
[----:B------:R-:W-:Y:S01]  /*5920*/  FADD.FTZ R10, R225, R224 ;  /* 0x000000e0e10a7221 */ /* 0x000fe20000010000 */
[----:B------:R-:W-:Y:S01]  /*5930*/  MOV R176, R18 ;  /* 0x0000001200b07202 */ /* 0x000fe20000000f00 */
[----:B------:R-:W-:Y:S01]  /*5940*/  LDSM.16.MT88.4 R148, [R201+0x1c00] ;  /* 0x001c0000c994783b */ /* 0x000fe20000004200 */
[----:B-1----:R-:W-:-:S04]  /*5950*/  FFMA.FTZ R8, R189, c[0x0][0x2d0], -R16 ;  /* 0x0000b400bd087a23 */ /* 0x002fc80000010810 */
[----:B------:R1:W-:Y:S02]  /*5960*/  MUFU.EX2 R25, R8 ;  /* 0x0000000800197308 */ /* 0x0003e40000000800 */
[----:B-1----:R-:W-:-:S06]  /*5970*/  FFMA.FTZ R8, R184, c[0x0][0x2d0], -R3 ;  /* 0x0000b400b8087a23 */ /* 0x002fcc0000010803 */
[----:B------:R1:W-:Y:S02]  /*5980*/  MUFU.EX2 R19, R8 ;  /* 0x0000000800137308 */ /* 0x0003e40000000800 */
[----:B-1----:R-:W-:-:S06]  /*5990*/  FFMA.FTZ R8, R182, c[0x0][0x2d0], -R3 ;  /* 0x0000b400b6087a23 */ /* 0x002fcc0000010803 */
[----:B------:R1:W4:Y:S02]  /*59a0*/  MUFU.EX2 R20, R8 ;  /* 0x0000000800147308 */ /* 0x0003240000000800 */
[--C-:B-1----:R-:W-:Y:S02]  /*59b0*/  FFMA.FTZ R8, R181, c[0x0][0x2d0], -R3.reuse ;  /* 0x0000b400b5087a23 */ /* 0x102fe40000010803 */
[----:B------:R-:W-:-:S04]  /*59c0*/  FFMA.FTZ R3, R180, c[0x0][0x2d0], -R3 ;  /* 0x0000b400b4037a23 */ /* 0x000fc80000010803 */
[----:B------:R1:W-:Y:S02]  /*59d0*/  MUFU.EX2 R21, R3 ;  /* 0x0000000300157308 */ /* 0x0003e40000000800 */
[----:B-1----:R-:W-:-:S06]  /*59e0*/  FFMA.FTZ R3, R188, c[0x0][0x2d0], -R2 ;  /* 0x0000b400bc037a23 */ /* 0x002fcc0000010802 */
[----:B------:R1:W-:Y:S01]  /*59f0*/  MUFU.EX2 R15, R3 ;  /* 0x00000003000f7308 */ /* 0x0003e20000000800 */
[----:B------:R-:W-:Y:S01]  /*5a00*/  HMMA.16816.F32.BF16 R72, R4, R28, R76 ;  /* 0x0000001c0448723c */ /* 0x000fe2000004184c */
[----:B------:R-:W5:Y:S01]  /*5a10*/  LDSM.16.MT88.4 R4, [R202+0x2c00] ;  /* 0x002c0000ca04783b */ /* 0x000f620000004200 */
[----:B------:R-:W-:Y:S01]  /*5a20*/  IMAD R9, R9, c[0x0][0x1d0], RZ ;  /* 0x0000740009097a24 */ /* 0x000fe200078e02ff */
[----:B---3--:R-:W-:Y:S02]  /*5a30*/  F2FP.BF16.PACK_AB R96, R24, R23 ;  /* 0x000000171860723e */ /* 0x008fe400000010ff */
[----:B----4-:R-:W-:Y:S01]  /*5a40*/  F2FP.BF16.PACK_AB R97, R20, R19 ;  /* 0x000000131461723e */ /* 0x010fe200000010ff */
[----:B------:R-:W3:Y:S01]  /*5a50*/  LDSM.16.MT88.4 R76, [R201+0x2c00] ;  /* 0x002c0000c94c783b */ /* 0x000ee20000004200 */
[----:B-1----:R-:W-:-:S04]  /*5a60*/  FFMA.FTZ R3, R187, c[0x0][0x2d0], -R2 ;  /* 0x0000b400bb037a23 */ /* 0x002fc80000010802 */
[----:B------:R1:W4:Y:S02]  /*5a70*/  MUFU.EX2 R17, R3 ;  /* 0x0000000300117308 */ /* 0x0003240000000800 */
[--C-:B-1----:R-:W-:Y:S02]  /*5a80*/  FFMA.FTZ R3, R186, c[0x0][0x2d0], -R2.reuse ;  /* 0x0000b400ba037a23 */ /* 0x102fe40000010802 */
[----:B------:R-:W-:-:S04]  /*5a90*/  FFMA.FTZ R2, R185, c[0x0][0x2d0], -R2 ;  /* 0x0000b400b9027a23 */ /* 0x000fc80000010802 */
[----:B------:R1:W-:Y:S02]  /*5aa0*/  MUFU.EX2 R16, R2 ;  /* 0x0000000200107308 */ /* 0x0003e40000000800 */
[----:B-1----:R-:W-:-:S06]  /*5ab0*/  FFMA.FTZ R2, R175, c[0x0][0x2d0], -R0 ;  /* 0x0000b400af027a23 */ /* 0x002fcc0000010800 */
[----:B------:R1:W-:Y:S02]  /*5ac0*/  MUFU.EX2 R11, R2 ;  /* 0x00000002000b7308 */ /* 0x0003e40000000800 */
[----:B-1----:R-:W-:-:S06]  /*5ad0*/  FFMA.FTZ R2, R174, c[0x0][0x2d0], -R0 ;  /* 0x0000b400ae027a23 */ /* 0x002fcc0000010800 */
[----:B------:R1:W-:Y:S02]  /*5ae0*/  MUFU.EX2 R12, R2 ;  /* 0x00000002000c7308 */ /* 0x0003e40000000800 */
[--C-:B-1----:R-:W-:Y:S02]  /*5af0*/  FFMA.FTZ R2, R173, c[0x0][0x2d0], -R0.reuse ;  /* 0x0000b400ad027a23 */ /* 0x102fe40000010800 */
[----:B------:R-:W-:-:S04]  /*5b00*/  FFMA.FTZ R0, R172, c[0x0][0x2d0], -R0 ;  /* 0x0000b400ac007a23 */ /* 0x000fc80000010800 */
[----:B------:R-:W-:Y:S08]  /*5b10*/  MUFU.EX2 R13, R2 ;  /* 0x00000002000d7308 */ /* 0x000ff00000000800 */
[----:B------:R-:W-:Y:S08]  /*5b20*/  MUFU.EX2 R14, R0 ;  /* 0x00000000000e7308 */ /* 0x000ff00000000800 */
[----:B------:R1:W1:Y:S08]  /*5b30*/  MUFU.EX2 R22, R8 ;  /* 0x0000000800167308 */ /* 0x0002700000000800 */
[----:B------:R2:W2:Y:S01]  /*5b40*/  MUFU.EX2 R18, R3 ;  /* 0x0000000300127308 */ /* 0x0004a20000000800 */
[----:B------:R-:W-:-:S02]  /*5b50*/  F2FP.BF16.PACK_AB R98, R25, R26 ;  /* 0x0000001a1962723e */ /* 0x000fc400000010ff */
[----:B----4-:R-:W-:Y:S01]  /*5b60*/  F2FP.BF16.PACK_AB R92, R17, R15 ;  /* 0x0000000f115c723e */ /* 0x010fe200000010ff */
[----:B-1----:R-:W-:Y:S02]  /*5b70*/  FADD.FTZ R8, R236, R235 ;  /* 0x000000ebec087221 */ /* 0x002fe40000010000 */
[----:B--2---:R-:W-:Y:S01]  /*5b80*/  @P5 IMAD.HI.U32 R2, R192, c[0x0][0x2c8], RZ ;  /* 0x0000b200c0025a27 */ /* 0x004fe200078e00ff */
[----:B------:R-:W-:-:S04]  /*5b90*/  MOV R0, R192 ;  /* 0x000000c000007202 */ /* 0x000fc80000000f00 */
[----:B------:R-:W-:-:S04]  /*5ba0*/  @P5 SHF.R.U32.HI R0, RZ, c[0x0][0x2cc], R2 ;  /* 0x0000b300ff005a19 */ /* 0x000fc80000011602 */
[----:B------:R-:W-:Y:S01]  /*5bb0*/  IADD3 R0, R0, -c[0x0][0x168], R9 ;  /* 0x80005a0000007a10 */ /* 0x000fe20007ffe009 */
[----:B------:R-:W-:-:S03]  /*5bc0*/  FADD.FTZ R3, R227, R226 ;  /* 0x000000e2e3037221 */ /* 0x000fc60000010000 */
[----:B------:R-:W-:Y:S01]  /*5bd0*/  SHF.R.S32.HI R2, RZ, 0x1f, R0 ;  /* 0x0000001fff027819 */ /* 0x000fe20000011400 */
[----:B------:R-:W-:-:S03]  /*5be0*/  FADD.FTZ R3, R250, R3 ;  /* 0x00000003fa037221 */ /* 0x000fc60000010000 */
[----:B------:R-:W-:Y:S01]  /*5bf0*/  LEA.HI R9, R2, R0, RZ, 0x6 ;  /* 0x0000000002097211 */ /* 0x000fe200078f30ff */
[----:B------:R-:W-:Y:S01]  /*5c00*/  FADD.FTZ R2, R245, R10 ;  /* 0x0000000af5027221 */ /* 0x000fe20000010000 */
[----:B------:R-:W-:Y:S01]  /*5c10*/  F2FP.BF16.PACK_AB R99, R21, R22 ;  /* 0x000000161563723e */ /* 0x000fe200000010ff */
[----:B------:R-:W-:Y:S01]  /*5c20*/  FADD.FTZ R0, R240, R8 ;  /* 0x00000008f0007221 */ /* 0x000fe20000010000 */
[----:B------:R-:W-:Y:S01]  /*5c30*/  F2FP.BF16.PACK_AB R94, R16, R18 ;  /* 0x00000012105e723e */ /* 0x000fe200000010ff */
[----:B------:R-:W-:Y:S01]  /*5c40*/  FADD.FTZ R8, R232, R229 ;  /* 0x000000e5e8087221 */ /* 0x000fe20000010000 */
[----:B------:R-:W-:Y:S01]  /*5c50*/  F2FP.BF16.PACK_AB R93, R12, R11 ;  /* 0x0000000b0c5d723e */ /* 0x000fe200000010ff */
[----:B------:R-:W-:Y:S01]  /*5c60*/  FADD.FTZ R3, R176, R3 ;  /* 0x00000003b0037221 */ /* 0x000fe20000010000 */
[----:B------:R-:W-:Y:S01]  /*5c70*/  F2FP.BF16.PACK_AB R95, R14, R13 ;  /* 0x0000000d0e5f723e */ /* 0x000fe200000010ff */
[----:B------:R-:W-:Y:S02]  /*5c80*/  FADD.FTZ R2, R247, R2 ;  /* 0x00000002f7027221 */ /* 0x000fe40000010000 */
[----:B------:R-:W-:-:S02]  /*5c90*/  FADD.FTZ R0, R241, R0 ;  /* 0x00000000f1007221 */ /* 0x000fc40000010000 */
[----:B------:R-:W-:Y:S02]  /*5ca0*/  FADD.FTZ R8, R231, R8 ;  /* 0x00000008e7087221 */ /* 0x000fe40000010000 */
[----:B------:R-:W-:Y:S01]  /*5cb0*/  FADD.FTZ R3, R177, R3 ;  /* 0x00000003b1037221 */ /* 0x000fe20000010000 */
[----:B-----5:R-:W-:Y:S01]  /*5cc0*/  HMMA.16816.F32.BF16 R84, R96, R4, R84 ;  /* 0x000000046054723c */ /* 0x020fe20000041854 */
[----:B------:R-:W-:Y:S02]  /*5cd0*/  FADD.FTZ R2, R248, R2 ;  /* 0x00000002f8027221 */ /* 0x000fe40000010000 */
[----:B------:R-:W-:-:S05]  /*5ce0*/  FADD.FTZ R0, R244, R0 ;  /* 0x00000000f4007221 */ /* 0x000fca0000010000 */
[----:B------:R-:W-:Y:S07]  /*5cf0*/  HMMA.16816.F32.BF16 R88, R92, R4, R88 ;  /* 0x000000045c58723c */ /* 0x000fee0000041858 */
[----:B------:R-:W-:Y:S02]  /*5d00*/  FADD.FTZ R5, R234, R8 ;  /* 0x00000008ea057221 */ /* 0x000fe40000010000 */
[----:B------:R-:W-:Y:S02]  /*5d10*/  FADD.FTZ R4, R178, R3 ;  /* 0x00000003b2047221 */ /* 0x000fe40000010000 */
        /* <DEDUP_REMOVED lines=29> */
[----:B------:R-:W-:Y:S01]  /*5ef0*/  FADD.FTZ R0, R15, R0 ;  /* 0x000000000f007221 */ /* 0x000fe20000010000 */
[----:B------:R-:W-:Y:S01]  /*5f00*/  HMMA.16816.F32.BF16 R108, R96, R116, R108 ;  /* 0x00000074606c723c */ /* 0x000fe2000004186c */
[----:B------:R-:W-:-:S02]  /*5f10*/  FADD.FTZ R2, R106, R5 ;  /* 0x000000056a027221 */ /* 0x000fc40000010000 */
[----:B------:R-:W-:Y:S02]  /*5f20*/  FADD.FTZ R5, R17, R0 ;  /* 0x0000000011057221 */ /* 0x000fe40000010000 */
[----:B------:R-:W-:-:S03]  /*5f30*/  FADD.FTZ R0, R11, R2 ;  /* 0x000000020b007221 */ /* 0x000fc60000010000 */
[----:B------:R-:W-:Y:S01]  /*5f40*/  HMMA.16816.F32.BF16 R112, R92, R116, R112 ;  /* 0x000000745c70723c */ /* 0x000fe20000041870 */
[----:B------:R-:W-:-:S07]  /*5f50*/  FADD.FTZ R4, R24, R4 ;  /* 0x0000000418047221 */ /* 0x000fce0000010000 */
[----:B------:R-:W-:Y:S01]  /*5f60*/  HMMA.16816.F32.BF16 R120, R96, R118, R120 ;  /* 0x000000766078723c */ /* 0x000fe20000041878 */
[----:B------:R-:W-:-:S07]  /*5f70*/  FADD.FTZ R0, R12, R0 ;  /* 0x000000000c007221 */ /* 0x000fce0000010000 */
[C---:B------:R-:W-:Y:S08]  /*5f80*/  HMMA.16816.F32.BF16 R124, R96.reuse, R132, R124 ;  /* 0x00000084607c723c */ /* 0x040ff0000004187c */
[C---:B------:R-:W-:Y:S08]  /*5f90*/  HMMA.16816.F32.BF16 R136, R96.reuse, R134, R136 ;  /* 0x000000866088723c */ /* 0x040ff00000041888 */
[C---:B------:R-:W-:Y:S08]  /*5fa0*/  HMMA.16816.F32.BF16 R140, R96.reuse, R148, R140 ;  /* 0x00000094608c723c */ /* 0x040ff0000004188c */
[C---:B------:R-:W-:Y:S08]  /*5fb0*/  HMMA.16816.F32.BF16 R152, R96.reuse, R150, R152 ;  /* 0x000000966098723c */ /* 0x040ff00000041898 */
[C---:B------:R-:W-:Y:S08]  /*5fc0*/  HMMA.16816.F32.BF16 R156, R96.reuse, R164, R156 ;  /* 0x000000a4609c723c */ /* 0x040ff0000004189c */
[C---:B------:R-:W-:Y:S08]  /*5fd0*/  HMMA.16816.F32.BF16 R168, R96.reuse, R166, R52 ;  /* 0x000000a660a8723c */ /* 0x040ff00000041834 */
[C---:B---3--:R-:W-:Y:S08]  /*5fe0*/  HMMA.16816.F32.BF16 R68, R96.reuse, R76, R68 ;  /* 0x0000004c6044723c */ /* 0x048ff00000041844 */
[----:B------:R-:W-:Y:S08]  /*5ff0*/  HMMA.16816.F32.BF16 R80, R96, R78, R80 ;  /* 0x0000004e6050723c */ /* 0x000ff00000041850 */
        /* <DEDUP_REMOVED lines=8> */
[----:B------:R-:W-:Y:S08]  /*6080*/  HMMA.16816.F32.BF16 R76, R92, R78, R40 ;  /* 0x0000004e5c4c723c */ /* 0x000ff00000041828 */
[-C--:B------:R-:W-:Y:S08]  /*6090*/  HMMA.16816.F32.BF16 R96, R96, R6.reuse, R44 ;  /* 0x000000066060723c */ /* 0x080ff0000004182c */
[----:B------:R-:W-:Y:S07]  /*60a0*/  HMMA.16816.F32.BF16 R92, R92, R6, R36 ;  /* 0x000000065c5c723c */ /* 0x000fee0000041824 */
[----:B------:R-:W-:Y:S01]  /*60b0*/  FADD.FTZ R6, R20, R3 ;  /* 0x0000000314067221 */ /* 0x000fe20000010000 */
[----:B------:R-:W-:Y:S01]  /*60c0*/  SHF.R.S32.HI R3, RZ, 0x6, R9 ;  /* 0x00000006ff037819 */ /* 0x000fe20000011409 */
[----:B------:R-:W-:-:S03]  /*60d0*/  FADD.FTZ R0, R13, R0 ;  /* 0x000000000d007221 */ /* 0x000fc60000010000 */
[----:B------:R-:W-:Y:S01]  /*60e0*/  IMNMX R7, RZ, R3, !PT ;  /* 0x00000003ff077217 */ /* 0x000fe20007800200 */
[----:B------:R-:W-:Y:S02]  /*60f0*/  FADD.FTZ R3, R26, R4 ;  /* 0x000000041a037221 */ /* 0x000fe40000010000 */
[----:B------:R-:W-:Y:S02]  /*6100*/  FADD.FTZ R2, R22, R6 ;  /* 0x0000000616027221 */ /* 0x000fe40000010000 */
[----:B------:R-:W-:Y:S02]  /*6110*/  FADD.FTZ R4, R18, R5 ;  /* 0x0000000512047221 */ /* 0x000fe40000010000 */
[----:B------:R-:W-:Y:S02]  /*6120*/  FADD.FTZ R5, R25, R3 ;  /* 0x0000000319057221 */ /* 0x000fe40000010000 */
[----:B------:R-:W-:Y:S02]  /*6130*/  FADD.FTZ R3, R21, R2 ;  /* 0x0000000215037221 */ /* 0x000fe40000010000 */
[----:B------:R-:W-:Y:S01]  /*6140*/  FADD.FTZ R0, R14, R0 ;  /* 0x000000000e007221 */ /* 0x000fe20000010000 */
[----:B------:R1:W-:Y:S01]  /*6150*/  STL [R1+0x1c], R7 ;  /* 0x00001c0701007387 */ /* 0x0003e20000100800 */
[----:B------:R-:W-:-:S03]  /*6160*/  FADD.FTZ R2, R16, R4 ;  /* 0x0000000410027221 */ /* 0x000fc60000010000 */
[----:B------:R1:W-:Y:S01]  /*6170*/  STL [R1+0x20], R5 ;  /* 0x0000200501007387 */ /* 0x0003e20000100800 */
[----:B------:R-:W-:-:S03]  /*6180*/  IADD3 R225, R183, -0x2, RZ ;  /* 0xfffffffeb7e17810 */ /* 0x000fc60007ffe0ff */
[----:B------:R1:W-:Y:S04]  /*6190*/  STL [R1+0x2c], R3 ;  /* 0x00002c0301007387 */ /* 0x0003e80000100800 */
[----:B------:R1:W-:Y:S04]  /*61a0*/  STL [R1+0x24], R0 ;  /* 0x0000240001007387 */ /* 0x0003e80000100800 */
[----:B------:R1:W-:Y:S01]  /*61b0*/  STL [R1+0x28], R2 ;  /* 0x0000280201007387 */ /* 0x0003e20000100800 */
[----:B------:R-:W-:-:S13]  /*61c0*/  ISETP.GE.AND P0, PT, R225, R7, PT ;  /* 0x00000007e100720c */ /* 0x000fda0003f06270 */
[----:B------:R-:W-:Y:S05]  /*61d0*/  @!P0 BRA `(.L_x_613) ;  /* 0x00004b5000008947 */ /* 0x000fea0003800000 */
[----:B------:R-:W-:Y:S01]  /*61e0*/  MOV R105, R103 ;  /* 0x0000006700697202 */ /* 0x000fe20000000f00 */
[----:B------:R-:W-:Y:S01]  /*61f0*/  IMAD.MOV.U32 R107, RZ, RZ, R101 ;  /* 0x000000ffff6b7224 */ /* 0x000fe200078e0065 */
[----:B------:R-:W-:Y:S01]  /*6200*/  MOV R100, R104 ;  /* 0x0000006800647202 */ /* 0x000fe20000000f00 */
[----:B------:R-:W-:Y:S01]  /*6210*/  IMAD.MOV.U32 R239, RZ, RZ, R225 ;  /* 0x000000ffffef7224 */ /* 0x000fe200078e00e1 */
[----:B------:R-:W-:Y:S02]  /*6220*/  MOV R106, R102 ;  /* 0x00000066006a7202 */ /* 0x000fe40000000f00 */
.L_x_624:
[----:B------:R-:W-:Y:S04]  /*6230*/  DEPBAR.LE SB0, 0x0 ;  /* 0x000080000000791a */ /* 0x000fe80000000000 */
[----:B------:R-:W-:Y:S01]  /*6240*/  WARPSYNC 0xffffffff ;  /* 0xffffffff00007948 */ /* 0x000fe20003800000 */
[----:B------:R-:W-:Y:S01]  /*6250*/  BAR.SYNC.DEFER_BLOCKING 0x0 ;  /* 0x0000000000007b1d */ /* 0x000fe20000010000 */
[----:B------:R-:W-:Y:S05]  /*6260*/  ISETP.GE.AND P0, PT, R239, RZ, PT ;  /* 0x000000ffef00720c */ /* 0x000fea0003f06270 */
[----:B------:R2:W3:Y:S01]  /*6270*/  LDSM.16.M88.4 R64, [R203] ;  /* 0x00000000cb40783b */ /* 0x0004e20000000200 */
[----:B------:R-:W-:Y:S03]  /*6280*/  BSSY B0, `(.L_x_614) ;  /* 0x0000057000007945 */ /* 0x000fe60003800000 */
[----:B------:R2:W4:Y:S04]  /*6290*/  LDSM.16.M88.4 R60, [R203+0x1000] ;  /* 0x00100000cb3c783b */ /* 0x0005280000000200 */
[----:B------:R2:W1:Y:S04]  /*62a0*/  LDSM.16.M88.4 R16, [R200] ;  /* 0x00000000c810783b */ /* 0x0004680000000200 */
[----:B------:R2:W1:Y:S04]  /*62b0*/  LDSM.16.M88.4 R32, [R200+0x400] ;  /* 0x00040000c820783b */ /* 0x0004680000000200 */
[----:B------:R2:W1:Y:S04]  /*62c0*/  LDSM.16.M88.4 R48, [R200+0x800] ;  /* 0x00080000c830783b */ /* 0x0004680000000200 */
[----:B------:R2:W1:Y:S04]  /*62d0*/  LDSM.16.M88.4 R172, [R200+0xc00] ;  /* 0x000c0000c8ac783b */ /* 0x0004680000000200 */
[----:B------:R2:W1:Y:S04]  /*62e0*/  LDSM.16.M88.4 R176, [R204] ;  /* 0x00000000ccb0783b */ /* 0x0004680000000200 */
[----:B------:R2:W1:Y:S04]  /*62f0*/  LDSM.16.M88.4 R184, [R204+0x1000] ;  /* 0x00100000ccb8783b */ /* 0x0004680000000200 */
[----:B------:R2:W1:Y:S04]  /*6300*/  LDSM.16.M88.4 R180, [R205] ;  /* 0x00000000cdb4783b */ /* 0x0004680000000200 */
[----:B------:R2:W1:Y:S04]  /*6310*/  LDSM.16.M88.4 R188, [R216] ;  /* 0x00000000d8bc783b */ /* 0x0004680000000200 */
[----:B------:R2:W1:Y:S04]  /*6320*/  LDSM.16.M88.4 R192, [R215] ;  /* 0x00000000d7c0783b */ /* 0x0004680000000200 */
[----:B------:R2:W1:Y:S01]  /*6330*/  LDSM.16.M88.4 R196, [R214] ;  /* 0x00000000d6c4783b */ /* 0x0004620000000200 */
[----:B------:R-:W-:-:S05]  /*6340*/  @!P0 BRA `(.L_x_615) ;  /* 0x000004a000008947 */ /* 0x000fca0003800000 */
[----:B-1-34-:R-:W-:Y:S01]  /*6350*/  SHF.R.S32.HI R0, RZ, 0x1f, R230 ;  /* 0x0000001fff007819 */ /* 0x01afe200000114e6 */
[----:B------:R-:W3:Y:S01]  /*6360*/  LDL.64 R8, [R1+0x48] ;  /* 0x0000480001087983 */ /* 0x000ee20000100a00 */
[----:B------:R-:W-:Y:S01]  /*6370*/  SHF.R.S32.HI R4, RZ, 0x1f, R228 ;  /* 0x0000001fff047819 */ /* 0x000fe200000114e4 */
[----:B------:R-:W-:Y:S01]  /*6380*/  IMAD.WIDE.U32 R2, R230, c[0x0][0x208], RZ ;  /* 0x00008200e6027a25 */ /* 0x000fe200078e00ff */
[C---:B------:R-:W-:Y:S02]  /*6390*/  IADD3 R6, R217.reuse, 0x40, RZ ;  /* 0x00000040d9067810 */ /* 0x040fe40007ffe0ff */
[----:B------:R-:W-:Y:S01]  /*63a0*/  IADD3 R5, R217, 0x40, RZ ;  /* 0x00000040d9057810 */ /* 0x000fe20007ffe0ff */
[----:B------:R-:W4:Y:S01]  /*63b0*/  LDL R7, [R1+0x54] ;  /* 0x0000540001077983 */ /* 0x000f220000100800 */
[----:B------:R-:W-:Y:S01]  /*63c0*/  SHF.R.S32.HI R6, RZ, 0x1f, R6 ;  /* 0x0000001fff067819 */ /* 0x000fe20000011406 */
[----:B------:R-:W-:Y:S02]  /*63d0*/  IMAD R0, R0, c[0x0][0x208], RZ ;  /* 0x0000820000007a24 */ /* 0x000fe400078e02ff */
[----:B------:R-:W-:Y:S01]  /*63e0*/  IMAD R4, R4, c[0x0][0x218], RZ ;  /* 0x0000860004047a24 */ /* 0x000fe200078e02ff */
[----:B------:R-:W-:Y:S01]  /*63f0*/  SHF.L.U64.HI R20, R5, 0x1, R6 ;  /* 0x0000000105147819 */ /* 0x000fe20000010206 */
[----:B------:R-:W-:Y:S01]  /*6400*/  IMAD R0, R230, c[0x0][0x20c], R0 ;  /* 0x00008300e6007a24 */ /* 0x000fe200078e0200 */
[----:B------:R-:W-:Y:S01]  /*6410*/  IADD3 R6, R217, 0x20, RZ ;  /* 0x00000020d9067810 */ /* 0x000fe20007ffe0ff */
[C---:B------:R-:W-:Y:S02]  /*6420*/  IMAD R4, R228.reuse, c[0x0][0x21c], R4 ;  /* 0x00008700e4047a24 */ /* 0x040fe400078e0204 */
[----:B------:R-:W-:Y:S02]  /*6430*/  IMAD.IADD R3, R3, 0x1, R0 ;  /* 0x0000000103037824 */ /* 0x000fe400078e0200 */
[----:B------:R-:W-:Y:S01]  /*6440*/  IMAD.SHL.U32 R23, R5, 0x2, RZ ;  /* 0x0000000205177824 */ /* 0x000fe200078e00ff */
[----:B------:R-:W-:Y:S01]  /*6450*/  SHF.R.S32.HI R5, RZ, 0x1f, R217 ;  /* 0x0000001fff057819 */ /* 0x000fe200000114d9 */
[----:B------:R-:W-:Y:S03]  /*6460*/  IMAD.WIDE.U32 R2, R228, c[0x0][0x218], R2 ;  /* 0x00008600e4027a25 */ /* 0x000fe600078e0002 */
[C---:B------:R-:W-:Y:S01]  /*6470*/  SHF.L.U64.HI R14, R217.reuse, 0x1, R5 ;  /* 0x00000001d90e7819 */ /* 0x040fe20000010205 */
[----:B------:R-:W-:Y:S02]  /*6480*/  IMAD.SHL.U32 R22, R6, 0x2, RZ ;  /* 0x0000000206167824 */ /* 0x000fe400078e00ff */
[----:B------:R-:W-:Y:S01]  /*6490*/  IMAD.SHL.U32 R21, R217, 0x2, RZ ;  /* 0x00000002d9157824 */ /* 0x000fe200078e00ff */
[----:B---3--:R-:W-:Y:S04]  /*64a0*/  IADD3 R0, P0, R8, R2, RZ ;  /* 0x0000000208007210 */ /* 0x008fe80007f1e0ff */
[----:B----4-:R-:W-:Y:S02]  /*64b0*/  IADD3.X R4, R7, R3, R4, P0, !PT ;  /* 0x0000000307047210 */ /* 0x010fe400007fe404 */
[----:B------:R-:W-:Y:S02]  /*64c0*/  IADD3 R7, R217, 0x20, RZ ;  /* 0x00000020d9077810 */ /* 0x000fe40007ffe0ff */
[C---:B------:R-:W-:Y:S02]  /*64d0*/  LEA R13, P0, R0.reuse, c[0x0][0x1f8], 0x1 ;  /* 0x00007e00000d7a11 */ /* 0x040fe400078008ff */
[----:B------:R-:W-:Y:S02]  /*64e0*/  SHF.R.S32.HI R7, RZ, 0x1f, R7 ;  /* 0x0000001fff077819 */ /* 0x000fe40000011407 */
[----:B------:R-:W-:Y:S02]  /*64f0*/  LEA.HI.X R10, R0, c[0x0][0x1fc], R4, 0x1, P0 ;  /* 0x00007f00000a7a11 */ /* 0x000fe400000f0c04 */
[----:B------:R-:W-:Y:S01]  /*6500*/  SHF.L.U64.HI R15, R6, 0x1, R7 ;  /* 0x00000001060f7819 */ /* 0x000fe20000010207 */
[----:B------:R-:W-:-:S05]  /*6510*/  BRA.DIV ~URZ, `(.L_x_616) ;  /* 0x0000c8727f007947 */ /* 0x000fca000b800000 */
[----:B------:R1:W3:Y:S02]  /*6520*/  SHFL.IDX PT, R5, R10, RZ, 0x1c1f ;  /* 0x001c1fff0a057589 */ /* 0x0002e400000e0000 */
.L_x_675:
[----:B------:R-:W-:-:S05]  /*6530*/  BRA.DIV ~URZ, `(.L_x_617) ;  /* 0x0000c8c27f007947 */ /* 0x000fca000b800000 */
[----:B------:R-:W4:Y:S01]  /*6540*/  SHFL.IDX PT, R0, R13, RZ, 0x1c1f ;  /* 0x001c1fff0d007589 */ /* 0x000f2200000e0000 */
[C---:B------:R-:W-:Y:S02]  /*6550*/  IADD3 R2, R217.reuse, 0x20, RZ ;  /* 0x00000020d9027810 */ /* 0x040fe40007ffe0ff */
[C---:B------:R-:W-:Y:S02]  /*6560*/  ISETP.GE.AND P2, PT, R217.reuse, c[0x0][0x1d4], PT ;  /* 0x00007500d9007a0c */ /* 0x040fe40003f46270 */
[----:B------:R-:W-:Y:S02]  /*6570*/  ISETP.GE.AND P1, PT, R2, c[0x0][0x1d4], PT ;  /* 0x0000750002007a0c */ /* 0x000fe40003f26270 */
[----:B------:R-:W-:Y:S02]  /*6580*/  IADD3 R4, R217, 0x40, RZ ;  /* 0x00000040d9047810 */ /* 0x000fe40007ffe0ff */
[----:B------:R-:W-:Y:S02]  /*6590*/  SEL R12, RZ, 0x10, P2 ;  /* 0x00000010ff0c7807 */ /* 0x000fe40001000000 */
[----:B------:R-:W-:Y:S02]  /*65a0*/  SEL R11, RZ, 0x10, P1 ;  /* 0x00000010ff0b7807 */ /* 0x000fe40000800000 */
[C---:B----4-:R-:W-:Y:S02]  /*65b0*/  IADD3 R6, P0, R0.reuse, R21, RZ ;  /* 0x0000001500067210 */ /* 0x050fe40007f1e0ff */
[----:B------:R-:W-:Y:S03]  /*65c0*/  IADD3 R2, P6, R0, R22, RZ ;  /* 0x0000001600027210 */ /* 0x000fe60007fde0ff */
[C---:B---3--:R-:W-:Y:S01]  /*65d0*/  IMAD.X R7, R5.reuse, 0x1, R14, P0 ;  /* 0x0000000105077824 */ /* 0x048fe200000e060e */
        /* <DEDUP_REMOVED lines=8> */
[----:B------:R4:W1:Y:S04]  /*6660*/  SHFL.IDX PT, R5, R10, 0x1, 0x1c1f ;  /* 0x003c1f000a057f89 */ /* 0x00086800000e0000 */
[----:B------:R3:W2:Y:S04]  /*6670*/  SHFL.IDX PT, R0, R13, 0x1, 0x1c1f ;  /* 0x003c1f000d007f89 */ /* 0x0006a800000e0000 */
[----:B------:R3:W-:Y:S01]  /*6680*/  LDGSTS.E.BYPASS.LTC128B.128 [R218+0x2100], [R8.64], !P0 ;  /* 0x0210000008da7fae */ /* 0x0007e2000c101d46 */
[----:B-1--4-:R-:W-:Y:S03]  /*6690*/  SEL R10, RZ, 0x10, P0 ;  /* 0x00000010ff0a7807 */ /* 0x012fe60000000000 */
.L_x_676:
[----:B---3--:R-:W-:Y:S02]  /*66a0*/  IADD3 R2, -R11, 0x10, RZ ;  /* 0x000000100b027810 */ /* 0x008fe40007ffe1ff */
[----:B------:R-:W-:Y:S02]  /*66b0*/  IADD3 R8, -R12, 0x10, RZ ;  /* 0x000000100c087810 */ /* 0x000fe40007ffe1ff */
[----:B------:R-:W-:Y:S02]  /*66c0*/  LOP3.LUT R6, R2, 0xf, RZ, 0xc0, !PT ;  /* 0x0000000f02067812 */ /* 0x000fe400078ec0ff */
[----:B------:R-:W-:Y:S02]  /*66d0*/  LOP3.LUT R8, R8, 0xf, RZ, 0xc0, !PT ;  /* 0x0000000f08087812 */ /* 0x000fe400078ec0ff */
[----:B------:R-:W-:Y:S02]  /*66e0*/  IADD3 R3, -R10, 0x10, RZ ;  /* 0x000000100a037810 */ /* 0x000fe40007ffe1ff */
[-C--:B--2---:R-:W-:Y:S02]  /*66f0*/  IADD3 R6, P6, P2, R6, R0.reuse, R22 ;  /* 0x0000000006067210 */ /* 0x084fe40007ade016 */
[-C--:B------:R-:W-:Y:S02]  /*6700*/  IADD3 R8, P1, P0, R8, R0.reuse, R21 ;  /* 0x0000000008087210 */ /* 0x080fe4000783e015 */
[----:B------:R-:W-:Y:S02]  /*6710*/  LOP3.LUT R2, R3, 0xf, RZ, 0xc0, !PT ;  /* 0x0000000f03027812 */ /* 0x000fe400078ec0ff */
[-C--:B------:R-:W-:Y:S02]  /*6720*/  IADD3.X R7, RZ, R5.reuse, R15, P6, P2 ;  /* 0x00000005ff077210 */ /* 0x080fe400037e440f */
[----:B------:R-:W-:Y:S02]  /*6730*/  ISETP.NE.U32.AND P6, PT, R12, RZ, PT ;  /* 0x000000ff0c00720c */ /* 0x000fe40003fc5070 */
[-C--:B------:R-:W-:Y:S02]  /*6740*/  IADD3.X R9, RZ, R5.reuse, R14, P1, P0 ;  /* 0x00000005ff097210 */ /* 0x080fe40000fe040e */
[----:B------:R-:W-:Y:S02]  /*6750*/  IADD3 R2, P1, P0, R2, R0, R23 ;  /* 0x0000000002027210 */ /* 0x000fe4000783e017 */
[----:B------:R-:W-:Y:S02]  /*6760*/  ISETP.NE.U32.AND P2, PT, R11, RZ, PT ;  /* 0x000000ff0b00720c */ /* 0x000fe40003f45070 */
[----:B------:R-:W-:Y:S02]  /*6770*/  IADD3.X R3, RZ, R5, R20, P1, P0 ;  /* 0x00000005ff037210 */ /* 0x000fe40000fe0414 */
[----:B------:R-:W-:Y:S03]  /*6780*/  ISETP.NE.U32.AND P0, PT, R10, RZ, PT ;  /* 0x000000ff0a00720c */ /* 0x000fe60003f05070 */
[----:B------:R-:W-:Y:S01]  /*6790*/  @!PT LDS RZ, [RZ] ;  /* 0x00000000fffff984 */ /* 0x000fe20000000800 */
[----:B------:R-:W-:Y:S01]  /*67a0*/  @!PT LDS RZ, [RZ] ;  /* 0x00000000fffff984 */ /* 0x000fe20000000800 */
[----:B------:R-:W-:Y:S01]  /*67b0*/  @!PT LDS RZ, [RZ] ;  /* 0x00000000fffff984 */ /* 0x000fe20000000800 */
[----:B------:R1:W-:Y:S06]  /*67c0*/  LDGSTS.E.BYPASS.LTC128B.128.ZFILL [R218+0x900], [R8.64], P6 ;  /* 0x0090000008da7fae */ /* 0x0003ec000b141d46 */
[----:B------:R1:W-:Y:S04]  /*67d0*/  LDGSTS.E.BYPASS.LTC128B.128.ZFILL [R218+0x1900], [R6.64], P2 ;  /* 0x0190000006da7fae */ /* 0x0003e80009141d46 */
[----:B------:R1:W-:Y:S02]  /*67e0*/  LDGSTS.E.BYPASS.LTC128B.128.ZFILL [R218+0x2900], [R2.64], P0 ;  /* 0x0290000002da7fae */ /* 0x0003e40008141d46 */
.L_x_615:
[----:B---34-:R-:W-:Y:S05]  /*67f0*/  BSYNC B0 ;  /* 0x0000000000007941 */ /* 0x018fea0003800000 */
.L_x_614:
[----:B------:R-:W0:Y:S01]  /*6800*/  LDGDEPBAR ;  /* 0x00000000000079af */ /* 0x000e220000000000 */
[----:B------:R-:W-:Y:S01]  /*6810*/  WARPSYNC 0xffffffff ;  /* 0xffffffff00007948 */ /* 0x000fe20003800000 */
[-C--:B-1----:R-:W-:Y:S01]  /*6820*/  HMMA.16816.F32.BF16 R4, R64, R16.reuse, RZ ;  /* 0x000000104004723c */ /* 0x082fe200000418ff */
[----:B------:R-:W-:Y:S02]  /*6830*/  BSSY B0, `(.L_x_618) ;  /* 0x0000157000007945 */ /* 0x000fe40003800000 */
[----:B------:R-:W-:Y:S05]  /*6840*/  ISETP.GE.AND P0, PT, R239, 0x1, PT ;  /* 0x00000001ef00780c */ /* 0x000fea0003f06270 */
        /* <DEDUP_REMOVED lines=36> */
[----:B------:R-:W4:Y:S07]  /*6a90*/  LDSM.16.M88.4 R176, [R200+0x1400] ;  /* 0x00140000c8b0783b */ /* 0x000f2e0000000200 */
[-C--:B-1----:R-:W-:Y:S08]  /*6aa0*/  HMMA.16816.F32.BF16 R4, R172, R180.reuse, R4 ;  /* 0x000000b4ac04723c */ /* 0x082ff00000041804 */
[C---:B---3--:R-:W-:Y:S08]  /*6ab0*/  HMMA.16816.F32.BF16 R8, R188.reuse, R180, R8 ;  /* 0x000000b4bc08723c */ /* 0x048ff00000041808 */
[-C--:B------:R-:W-:Y:S08]  /*6ac0*/  HMMA.16816.F32.BF16 R12, R188, R182.reuse, R12 ;  /* 0x000000b6bc0c723c */ /* 0x080ff0000004180c */
[C---:B------:R-:W-:Y:S01]  /*6ad0*/  HMMA.16816.F32.BF16 R16, R172.reuse, R182, R16 ;  /* 0x000000b6ac10723c */ /* 0x040fe20000041810 */
[----:B------:R-:W-:Y:S07]  /*6ae0*/  LDSM.16.M88.4 R180, [R213] ;  /* 0x00000000d5b4783b */ /* 0x000fee0000000200 */
[-C--:B----4-:R-:W-:Y:S08]  /*6af0*/  HMMA.16816.F32.BF16 R20, R172, R176.reuse, R20 ;  /* 0x000000b0ac14723c */ /* 0x090ff00000041814 */
        /* <DEDUP_REMOVED lines=11> */
[-C--:B------:R-:W-:Y:S01]  /*6bb0*/  HMMA.16816.F32.BF16 R60, R188, R194.reuse, R60 ;  /* 0x000000c2bc3c723c */ /* 0x080fe2000004183c */
[----:B------:R-:W-:Y:S07]  /*6bc0*/  LDSM.16.M88.4 R188, [R211] ;  /* 0x00000000d3bc783b */ /* 0x000fee0000000200 */
[----:B------:R-:W-:Y:S01]  /*6bd0*/  HMMA.16816.F32.BF16 R64, R172, R194, R64 ;  /* 0x000000c2ac40723c */ /* 0x000fe20000041840 */
[----:B------:R-:W4:Y:S07]  /*6be0*/  LDSM.16.M88.4 R172, [R212] ;  /* 0x00000000d4ac783b */ /* 0x000f2e0000000200 */
[-C--:B-1----:R-:W-:Y:S01]  /*6bf0*/  HMMA.16816.F32.BF16 R4, R176, R180.reuse, R4 ;  /* 0x000000b4b004723c */ /* 0x082fe20000041804 */
[----:B------:R-:W1:Y:S07]  /*6c00*/  LDSM.16.M88.4 R192, [R210] ;  /* 0x00000000d2c0783b */ /* 0x000e6e0000000200 */
        /* <DEDUP_REMOVED lines=13> */
[----:B------:R-:W4:Y:S07]  /*6ce0*/  LDSM.16.M88.4 R188, [R203+0x5000] ;  /* 0x00500000cbbc783b */ /* 0x000f2e0000000200 */
[-C--:B-1----:R-:W-:Y:S08]  /*6cf0*/  HMMA.16816.F32.BF16 R52, R176, R192.reuse, R52 ;  /* 0x000000c0b034723c */ /* 0x082ff00000041834 */
[C---:B------:R-:W-:Y:S08]  /*6d00*/  HMMA.16816.F32.BF16 R56, R184.reuse, R192, R56 ;  /* 0x000000c0b838723c */ /* 0x040ff00000041838 */
[-C--:B------:R-:W-:Y:S01]  /*6d10*/  HMMA.16816.F32.BF16 R60, R184, R194.reuse, R60 ;  /* 0x000000c2b83c723c */ /* 0x080fe2000004183c */
[----:B------:R-:W1:Y:S07]  /*6d20*/  LDSM.16.M88.4 R184, [R200+0x2400] ;  /* 0x00240000c8b8783b */ /* 0x000e6e0000000200 */
[----:B------:R-:W-:Y:S01]  /*6d30*/  HMMA.16816.F32.BF16 R64, R176, R194, R64 ;  /* 0x000000c2b040723c */ /* 0x000fe20000041840 */
[----:B------:R-:W5:Y:S07]  /*6d40*/  LDSM.16.M88.4 R176, [R200+0x2800] ;  /* 0x00280000c8b0783b */ /* 0x000f6e0000000200 */
[-C--:B---3--:R-:W-:Y:S01]  /*6d50*/  HMMA.16816.F32.BF16 R4, R172, R180.reuse, R4 ;  /* 0x000000b4ac04723c */ /* 0x088fe20000041804 */
[----:B------:R-:W3:Y:S07]  /*6d60*/  LDSM.16.M88.4 R192, [R200+0x2c00] ;  /* 0x002c0000c8c0783b */ /* 0x000eee0000000200 */
[C---:B----4-:R-:W-:Y:S08]  /*6d70*/  HMMA.16816.F32.BF16 R8, R188.reuse, R180, R8 ;  /* 0x000000b4bc08723c */ /* 0x050ff00000041808 */
[-C--:B------:R-:W-:Y:S08]  /*6d80*/  HMMA.16816.F32.BF16 R12, R188, R182.reuse, R12 ;  /* 0x000000b6bc0c723c */ /* 0x080ff0000004180c */
[C---:B------:R-:W-:Y:S01]  /*6d90*/  HMMA.16816.F32.BF16 R16, R172.reuse, R182, R16 ;  /* 0x000000b6ac10723c */ /* 0x040fe20000041810 */
[----:B------:R-:W-:Y:S07]  /*6da0*/  LDSM.16.M88.4 R180, [R204+0x4000] ;  /* 0x00400000ccb4783b */ /* 0x000fee0000000200 */
[-C--:B-1----:R-:W-:Y:S08]  /*6db0*/  HMMA.16816.F32.BF16 R20, R172, R184.reuse, R20 ;  /* 0x000000b8ac14723c */ /* 0x082ff00000041814 */
[C---:B------:R-:W-:Y:S08]  /*6dc0*/  HMMA.16816.F32.BF16 R24, R188.reuse, R184, R24 ;  /* 0x000000b8bc18723c */ /* 0x040ff00000041818 */
[-C--:B------:R-:W-:Y:S08]  /*6dd0*/  HMMA.16816.F32.BF16 R28, R188, R186.reuse, R28 ;  /* 0x000000babc1c723c */ /* 0x080ff0000004181c */
[C---:B------:R-:W-:Y:S01]  /*6de0*/  HMMA.16816.F32.BF16 R32, R172.reuse, R186, R32 ;  /* 0x000000baac20723c */ /* 0x040fe20000041820 */
[----:B------:R-:W1:Y:S07]  /*6df0*/  LDSM.16.M88.4 R184, [R209] ;  /* 0x00000000d1b8783b */ /* 0x000e6e0000000200 */
[-C--:B-----5:R-:W-:Y:S08]  /*6e00*/  HMMA.16816.F32.BF16 R36, R172, R176.reuse, R36 ;  /* 0x000000b0ac24723c */ /* 0x0a0ff00000041824 */
[C---:B------:R-:W-:Y:S08]  /*6e10*/  HMMA.16816.F32.BF16 R40, R188.reuse, R176, R40 ;  /* 0x000000b0bc28723c */ /* 0x040ff00000041828 */
[-C--:B------:R-:W-:Y:S08]  /*6e20*/  HMMA.16816.F32.BF16 R44, R188, R178.reuse, R44 ;  /* 0x000000b2bc2c723c */ /* 0x080ff0000004182c */
[C---:B------:R-:W-:Y:S01]  /*6e30*/  HMMA.16816.F32.BF16 R48, R172.reuse, R178, R48 ;  /* 0x000000b2ac30723c */ /* 0x040fe20000041830 */
[----:B------:R-:W4:Y:S07]  /*6e40*/  LDSM.16.M88.4 R176, [R204+0x5000] ;  /* 0x00500000ccb0783b */ /* 0x000f2e0000000200 */
[-C--:B---3--:R-:W-:Y:S08]  /*6e50*/  HMMA.16816.F32.BF16 R52, R172, R192.reuse, R52 ;  /* 0x000000c0ac34723c */ /* 0x088ff00000041834 */
[C---:B------:R-:W-:Y:S08]  /*6e60*/  HMMA.16816.F32.BF16 R56, R188.reuse, R192, R56 ;  /* 0x000000c0bc38723c */ /* 0x040ff00000041838 */
[-C--:B------:R-:W-:Y:S08]  /*6e70*/  HMMA.16816.F32.BF16 R60, R188, R194.reuse, R60 ;  /* 0x000000c2bc3c723c */ /* 0x080ff0000004183c */
[----:B------:R-:W-:Y:S08]  /*6e80*/  HMMA.16816.F32.BF16 R64, R172, R194, R64 ;  /* 0x000000c2ac40723c */ /* 0x000ff00000041840 */
[-C--:B-1----:R-:W-:Y:S08]  /*6e90*/  HMMA.16816.F32.BF16 R4, R180, R184.reuse, R4 ;  /* 0x000000b8b404723c */ /* 0x082ff00000041804 */
[C---:B----4-:R-:W-:Y:S08]  /*6ea0*/  HMMA.16816.F32.BF16 R8, R176.reuse, R184, R8 ;  /* 0x000000b8b008723c */ /* 0x050ff00000041808 */
        /* <DEDUP_REMOVED lines=8> */
[----:B------:R-:W3:Y:S01]  /*6f30*/  MUFU.TANH R184, R5 ;  /* 0x0000000500b87308 */ /* 0x000ee20000002400 */
[----:B------:R-:W-:Y:S02]  /*6f40*/  FMUL.FTZ R9, R9, c[0x0][0x320] ;  /* 0x0000c80009097a20 */ /* 0x000fe40000410000 */
[----:B------:R-:W-:Y:S02]  /*6f50*/  FMUL.FTZ R10, R10, c[0x0][0x320] ;  /* 0x0000c8000a0a7a20 */ /* 0x000fe40000410000 */
[----:B------:R-:W-:Y:S02]  /*6f60*/  FMUL.FTZ R11, R11, c[0x0][0x320] ;  /* 0x0000c8000b0b7a20 */ /* 0x000fe40000410000 */
[----:B------:R-:W-:Y:S02]  /*6f70*/  FMUL.FTZ R12, R12, c[0x0][0x320] ;  /* 0x0000c8000c0c7a20 */ /* 0x000fe40000410000 */
[----:B------:R-:W-:Y:S01]  /*6f80*/  FMUL.FTZ R13, R13, c[0x0][0x320] ;  /* 0x0000c8000d0d7a20 */ /* 0x000fe20000410000 */
[----:B------:R-:W4:Y:S01]  /*6f90*/  MUFU.TANH R221, R6 ;  /* 0x0000000600dd7308 */ /* 0x000f220000002400 */
[----:B------:R-:W-:Y:S02]  /*6fa0*/  FMUL.FTZ R17, R17, c[0x0][0x320] ;  /* 0x0000c80011117a20 */ /* 0x000fe40000410000 */
[----:B------:R-:W-:Y:S02]  /*6fb0*/  FMUL.FTZ R18, R18, c[0x0][0x320] ;  /* 0x0000c80012127a20 */ /* 0x000fe40000410000 */
[----:B------:R-:W-:Y:S02]  /*6fc0*/  FMUL.FTZ R19, R19, c[0x0][0x320] ;  /* 0x0000c80013137a20 */ /* 0x000fe40000410000 */
[----:B------:R-:W-:Y:S02]  /*6fd0*/  FMUL.FTZ R14, R14, c[0x0][0x320] ;  /* 0x0000c8000e0e7a20 */ /* 0x000fe40000410000 */
[----:B------:R-:W-:Y:S01]  /*6fe0*/  FMUL.FTZ R15, R15, c[0x0][0x320] ;  /* 0x0000c8000f0f7a20 */ /* 0x000fe20000410000 */
[----:B------:R5:W2:Y:S01]  /*6ff0*/  MUFU.TANH R219, R7 ;  /* 0x0000000700db7308 */ /* 0x000aa20000002400 */
[----:B------:R-:W-:Y:S09]  /*7000*/  FMUL.FTZ R16, R16, c[0x0][0x320] ;  /* 0x0000c80010107a20 */ /* 0x000ff20000410000 */
[----:B------:R-:W1:Y:S10]  /*7010*/  MUFU.TANH R232, R8 ;  /* 0x0000000800e87308 */ /* 0x000e740000002400 */
[----:B------:R-:W1:Y:S01]  /*7020*/  MUFU.TANH R231, R9 ;  /* 0x0000000900e77308 */ /* 0x000e620000002400 */
[----:B-----5:R-:W5:Y:S09]  /*7030*/  LDSM.16.M88.4 R4, [R208] ;  /* 0x00000000d004783b */ /* 0x020f720000000200 */
[----:B------:R-:W1:Y:S10]  /*7040*/  MUFU.TANH R237, R10 ;  /* 0x0000000a00ed7308 */ /* 0x000e740000002400 */
[----:B------:R1:W1:Y:S10]  /*7050*/  MUFU.TANH R236, R11 ;  /* 0x0000000b00ec7308 */ /* 0x0002740000002400 */
[----:B------:R-:W2:Y:S10]  /*7060*/  MUFU.TANH R103, R17 ;  /* 0x0000001100677308 */ /* 0x000eb40000002400 */
[----:B------:R-:W2:Y:S01]  /*7070*/  MUFU.TANH R174, R18 ;  /* 0x0000001200ae7308 */ /* 0x000ea20000002400 */
[----:B-1----:R-:W1:Y:S01]  /*7080*/  LDSM.16.M88.4 R8, [R207] ;  /* 0x00000000cf08783b */ /* 0x002e620000000200 */
[-C--:B-----5:R-:W-:Y:S08]  /*7090*/  HMMA.16816.F32.BF16 R20, R180, R4.reuse, R20 ;  /* 0x00000004b414723c */ /* 0x0a0ff00000041814 */
[----:B------:R-:W1:Y:S01]  /*70a0*/  MUFU.TANH R175, R19 ;  /* 0x0000001300af7308 */ /* 0x000e620000002400 */
[C---:B------:R-:W-:Y:S09]  /*70b0*/  HMMA.16816.F32.BF16 R24, R176.reuse, R4, R24 ;  /* 0x00000004b018723c */ /* 0x040ff20000041818 */
[----:B------:R-:W1:Y:S01]  /*70c0*/  MUFU.TANH R192, R12 ;  /* 0x0000000c00c07308 */ /* 0x000e620000002400 */
[-C--:B------:R-:W-:Y:S08]  /*70d0*/  HMMA.16816.F32.BF16 R28, R176, R6.reuse, R28 ;  /* 0x00000006b01c723c */ /* 0x080ff0000004181c */
[C---:B------:R-:W-:Y:S01]  /*70e0*/  HMMA.16816.F32.BF16 R32, R180.reuse, R6, R32 ;  /* 0x00000006b420723c */ /* 0x040fe20000041820 */
[----:B------:R-:W2:Y:S01]  /*70f0*/  MUFU.TANH R191, R13 ;  /* 0x0000000d00bf7308 */ /* 0x000ea20000002400 */
[----:B------:R-:W5:Y:S01]  /*7100*/  LDSM.16.M88.4 R4, [R206] ;  /* 0x00000000ce04783b */ /* 0x000f620000000200 */
[----:B------:R-:W-:Y:S04]  /*7110*/  DEPBAR.LE SB0, 0x0 ;  /* 0x000080000000791a */ /* 0x000fe80000000000 */
[----:B------:R-:W-:Y:S02]  /*7120*/  FMUL.FTZ R20, R20, c[0x0][0x320] ;  /* 0x0000c80014147a20 */ /* 0x000fe40000410000 */
[----:B------:R-:W-:Y:S02]  /*7130*/  FMUL.FTZ R21, R21, c[0x0][0x320] ;  /* 0x0000c80015157a20 */ /* 0x000fe40000410000 */
[----:B------:R-:W2:Y:S01]  /*7140*/  MUFU.TANH R102, R20 ;  /* 0x0000001400667308 */ /* 0x000ea20000002400 */
[----:B------:R-:W-:Y:S01]  /*7150*/  BAR.SYNC.DEFER_BLOCKING 0x0 ;  /* 0x0000000000007b1d */ /* 0x000fe20000010000 */
[----:B------:R-:W-:Y:S01]  /*7160*/  FMUL.FTZ R23, R23, c[0x0][0x320] ;  /* 0x0000c80017177a20 */ /* 0x000fe20000410000 */
[-C--:B-1----:R-:W-:Y:S05]  /*7170*/  HMMA.16816.F32.BF16 R36, R180, R8.reuse, R36 ;  /* 0x00000008b424723c */ /* 0x082fea0000041824 */
[----:B------:R-:W-:Y:S02]  /*7180*/  FMUL.FTZ R25, R25, c[0x0][0x320] ;  /* 0x0000c80019197a20 */ /* 0x000fe40000410000 */
        /* <DEDUP_REMOVED lines=10> */
[C---:B------:R-:W-:Y:S01]  /*7230*/  HMMA.16816.F32.BF16 R48, R180.reuse, R10, R48 ;  /* 0x0000000ab430723c */ /* 0x040fe20000041830 */
[----:B------:R1:W1:Y:S03]  /*7240*/  MUFU.TANH R186, R25 ;  /* 0x0000001900ba7308 */ /* 0x0002660000002400 */
[----:B------:R-:W-:Y:S02]  /*7250*/  FMUL.FTZ R33, R33, c[0x0][0x320] ;  /* 0x0000c80021217a20 */ /* 0x000fe40000410000 */
[----:B------:R-:W-:Y:S02]  /*7260*/  FMUL.FTZ R34, R34, c[0x0][0x320] ;  /* 0x0000c80022227a20 */ /* 0x000fe40000410000 */
[-C--:B-----5:R-:W-:Y:S03]  /*7270*/  HMMA.16816.F32.BF16 R52, R180, R4.reuse, R52 ;  /* 0x00000004b434723c */ /* 0x0a0fe60000041834 */
        /* <DEDUP_REMOVED lines=10> */
[----:B------:R2:W2:Y:S01]  /*7320*/  MUFU.TANH R104, R16 ;  /* 0x0000001000687308 */ /* 0x0004a20000002400 */
[----:B------:R-:W-:Y:S04]  /*7330*/  HMMA.16816.F32.BF16 R64, R180, R6, R64 ;  /* 0x00000006b440723c */ /* 0x000fe80000041840 */
[----:B------:R-:W-:Y:S02]  /*7340*/  FMUL.FTZ R41, R41, c[0x0][0x320] ;  /* 0x0000c80029297a20 */ /* 0x000fe40000410000 */
[----:B------:R-:W-:Y:S02]  /*7350*/  FMUL.FTZ R42, R42, c[0x0][0x320] ;  /* 0x0000c8002a2a7a20 */ /* 0x000fe40000410000 */
[----:B------:R-:W-:Y:S01]  /*7360*/  FMUL.FTZ R43, R43, c[0x0][0x320] ;  /* 0x0000c8002b2b7a20 */ /* 0x000fe20000410000 */
[----:B------:R2:W2:Y:S03]  /*7370*/  MUFU.TANH R172, R22 ;  /* 0x0000001600ac7308 */ /* 0x0004a60000002400 */
[----:B------:R-:W-:Y:S02]  /*7380*/  FMUL.FTZ R44, R44, c[0x0][0x320] ;  /* 0x0000c8002c2c7a20 */ /* 0x000fe40000410000 */
[----:B------:R-:W-:Y:S02]  /*7390*/  FMUL.FTZ R45, R45, c[0x0][0x320] ;  /* 0x0000c8002d2d7a20 */ /* 0x000fe40000410000 */
[----:B------:R-:W-:Y:S02]  /*73a0*/  FMUL.FTZ R46, R46, c[0x0][0x320] ;  /* 0x0000c8002e2e7a20 */ /* 0x000fe40000410000 */
[----:B------:R-:W-:Y:S01]  /*73b0*/  FMUL.FTZ R47, R47, c[0x0][0x320] ;  /* 0x0000c8002f2f7a20 */ /* 0x000fe20000410000 */
[----:B------:R2:W2:Y:S01]  /*73c0*/  MUFU.TANH R189, R26 ;  /* 0x0000001a00bd7308 */ /* 0x0004a20000002400 */
[----:B-1----:R-:W-:Y:S02]  /*73d0*/  FMUL.FTZ R21, R49, c[0x0][0x320] ;  /* 0x0000c80031157a20 */ /* 0x002fe40000410000 */
[----:B------:R-:W-:Y:S02]  /*73e0*/  FMUL.FTZ R50, R50, c[0x0][0x320] ;  /* 0x0000c80032327a20 */ /* 0x000fe40000410000 */
[----:B------:R-:W-:Y:S02]  /*73f0*/  FMUL.FTZ R51, R51, c[0x0][0x320] ;  /* 0x0000c80033337a20 */ /* 0x000fe40000410000 */
[----:B------:R-:W-:Y:S02]  /*7400*/  FMUL.FTZ R20, R52, c[0x0][0x320] ;  /* 0x0000c80034147a20 */ /* 0x000fe40000410000 */
[----:B------:R-:W-:Y:S01]  /*7410*/  FMUL.FTZ R19, R53, c[0x0][0x320] ;  /* 0x0000c80035137a20 */ /* 0x000fe20000410000 */
[----:B------:R-:W1:Y:S01]  /*7420*/  MUFU.TANH R29, R29 ;  /* 0x0000001d001d7308 */ /* 0x000e620000002400 */
[----:B------:R-:W-:Y:S02]  /*7430*/  FMUL.FTZ R54, R54, c[0x0][0x320] ;  /* 0x0000c80036367a20 */ /* 0x000fe40000410000 */
        /* <DEDUP_REMOVED lines=19> */
[----:B------:R-:W-:Y:S05]  /*7570*/  FMUL.FTZ R63, R63, c[0x0][0x320] ;  /* 0x0000c8003f3f7a20 */ /* 0x000fea0000410000 */
        /* <DEDUP_REMOVED lines=37> */
[----:B------:R-:W1:Y:S01]  /*77d0*/  MUFU.TANH R25, R25 ;  /* 0x0000001900197308 */ /* 0x000e620000002400 */
[----:B------:R-:W-:-:S05]  /*77e0*/  @!P0 BRA `(.L_x_619) ;  /* 0x000005b000008947 */ /* 0x000fca0003800000 */
[C---:B--234-:R-:W-:Y:S01]  /*77f0*/  IADD3 R222, R217.reuse, 0x40, RZ ;  /* 0x00000040d9de7810 */ /* 0x05cfe20007ffe0ff */
[----:B------:R-:W2:Y:S01]  /*7800*/  LDL R2, [R1+0x38] ;  /* 0x0000380001027983 */ /* 0x000ea20000100800 */
[C---:B------:R-:W-:Y:S01]  /*7810*/  IADD3 R7, R217.reuse, 0x20, RZ ;  /* 0x00000020d9077810 */ /* 0x040fe20007ffe0ff */
[----:B------:R-:W-:Y:S01]  /*7820*/  IMAD.MOV.U32 R228, RZ, RZ, RZ ;  /* 0x000000ffffe47224 */ /* 0x000fe200078e00ff */
[----:B------:R-:W-:Y:S01]  /*7830*/  SHF.R.S32.HI R6, RZ, 0x1f, R217 ;  /* 0x0000001fff067819 */ /* 0x000fe200000114d9 */
[----:B------:R-:W3:Y:S01]  /*7840*/  LDL R0, [R1+0x18] ;  /* 0x0000180001007983 */ /* 0x000ee20000100800 */
[----:B------:R-:W-:Y:S01]  /*7850*/  SHF.R.S32.HI R7, RZ, 0x1f, R7 ;  /* 0x0000001fff077819 */ /* 0x000fe20000011407 */
[----:B-1----:R-:W-:Y:S01]  /*7860*/  IMAD.SHL.U32 R28, R222, 0x2, RZ ;  /* 0x00000002de1c7824 */ /* 0x002fe200078e00ff */
[C---:B------:R-:W-:Y:S01]  /*7870*/  SHF.L.U64.HI R14, R217.reuse, 0x1, R6 ;  /* 0x00000001d90e7819 */ /* 0x040fe20000010206 */
[----:B------:R-:W4:Y:S01]  /*7880*/  LDL.64 R226, [R1+0x40] ;  /* 0x0000400001e27983 */ /* 0x000f220000100a00 */
[----:B------:R-:W-:Y:S05]  /*7890*/  IMAD.SHL.U32 R24, R217, 0x2, RZ ;  /* 0x00000002d9187824 */ /* 0x000fea00078e00ff */
[----:B------:R-:W5:Y:S04]  /*78a0*/  LDL R220, [R1+0x50] ;  /* 0x0000500001dc7983 */ /* 0x000f680000100800 */
[----:B------:R-:W4:Y:S06]  /*78b0*/  LDL.64 R224, [R1+0x30] ;  /* 0x0000300001e07983 */ /* 0x000f2c0000100a00 */
[----:B------:R-:W5:Y:S01]  /*78c0*/  LDL R223, [R1+0x3c] ;  /* 0x00003c0001df7983 */ /* 0x000f620000100800 */
[----:B--2---:R-:W-:Y:S05]  /*78d0*/  IMAD R2, R239, 0x40, R2 ;  /* 0x00000040ef027824 */ /* 0x004fea00078e0202 */
[----:B---3--:R-:W-:Y:S05]  /*78e0*/  IADD3 R2, R2, -0x40, R0 ;  /* 0xffffffc002027810 */ /* 0x008fea0007ffe000 */
[----:B------:R-:W-:Y:S04]  /*78f0*/  @P4 IMAD.HI.U32 R3, R2, c[0x0][0x2bc], RZ ;  /* 0x0000af0002034a27 */ /* 0x000fe800078e00ff */
[----:B------:R-:W-:Y:S01]  /*7900*/  IMAD.MOV.U32 R0, RZ, RZ, R2 ;  /* 0x000000ffff007224 */ /* 0x000fe200078e0002 */
[----:B------:R-:W-:Y:S04]  /*7910*/  @P4 SHF.R.U32.HI R0, RZ, c[0x0][0x2c0], R3 ;  /* 0x0000b000ff004a19 */ /* 0x000fe80000011603 */
[C---:B----4-:R-:W-:Y:S04]  /*7920*/  @!P3 IADD3 R3, P0, R0.reuse, R226, RZ ;  /* 0x000000e20003b210 */ /* 0x050fe80007f1e0ff */
[----:B-----5:R-:W-:Y:S01]  /*7930*/  @!P3 LEA.HI.X.SX32 R5, R0, R220, 0x1, P0 ;  /* 0x000000dc0005b211 */ /* 0x020fe200000f0eff */
[----:B------:R-:W-:Y:S01]  /*7940*/  IMAD.MOV R0, RZ, RZ, -R0 ;  /* 0x000000ffff007224 */ /* 0x000fe200078e0a00 */
[----:B------:R-:W-:Y:S02]  /*7950*/  @!P3 LEA R4, P0, R3, c[0x0][0x2a0], 0x2 ;  /* 0x0000a8000304ba11 */ /* 0x000fe400078010ff */
[----:B------:R-:W-:Y:S01]  /*7960*/  IADD3 R220, R217, 0x40, RZ ;  /* 0x00000040d9dc7810 */ /* 0x000fe20007ffe0ff */
[----:B------:R-:W-:Y:S01]  /*7970*/  IMAD R230, R0, c[0x0][0x2b8], R2 ;  /* 0x0000ae0000e67a24 */ /* 0x000fe200078e0202 */
[----:B------:R-:W-:Y:S02]  /*7980*/  @!P3 LEA.HI.X R5, R3, c[0x0][0x2a4], R5, 0x2, P0 ;  /* 0x0000a9000305ba11 */ /* 0x000fe400000f1405 */
[----:B------:R-:W-:Y:S01]  /*7990*/  SHF.R.S32.HI R220, RZ, 0x1f, R220 ;  /* 0x0000001fffdc7819 */ /* 0x000fe200000114dc */
[----:B------:R-:W-:Y:S01]  /*79a0*/  IMAD.WIDE.U32 R2, R230, c[0x0][0x1e0], RZ ;  /* 0x00007800e6027a25 */ /* 0x000fe200078e00ff */
[----:B------:R-:W-:Y:S01]  /*79b0*/  SHF.R.S32.HI R0, RZ, 0x1f, R230 ;  /* 0x0000001fff007819 */ /* 0x000fe200000114e6 */
[----:B------:R-:W2:Y:S01]  /*79c0*/  @!P3 LDG.E R228, [R4.64] ;  /* 0x0000000604e4b981 */ /* 0x000ea2000c1e1900 */
[----:B------:R-:W-:Y:S02]  /*79d0*/  SHF.L.U64.HI R16, R222, 0x1, R220 ;  /* 0x00000001de107819 */ /* 0x000fe400000102dc */
[----:B------:R-:W-:Y:S01]  /*79e0*/  IADD3 R220, R217, 0x20, RZ ;  /* 0x00000020d9dc7810 */ /* 0x000fe20007ffe0ff */
[----:B------:R-:W-:Y:S03]  /*79f0*/  IMAD R0, R0, c[0x0][0x1e0], RZ ;  /* 0x0000780000007a24 */ /* 0x000fe600078e02ff */
[----:B------:R-:W-:Y:S01]  /*7a00*/  SHF.L.U64.HI R15, R220, 0x1, R7 ;  /* 0x00000001dc0f7819 */ /* 0x000fe20000010207 */
[----:B------:R-:W-:Y:S02]  /*7a10*/  IMAD R0, R230, c[0x0][0x1e4], R0 ;  /* 0x00007900e6007a24 */ /* 0x000fe400078e0200 */
[----:B------:R-:W-:Y:S02]  /*7a20*/  IMAD.SHL.U32 R27, R220, 0x2, RZ ;  /* 0x00000002dc1b7824 */ /* 0x000fe400078e00ff */
        /* <DEDUP_REMOVED lines=9> */
[----:B------:R-:W-:-:S06]  /*7ac0*/  BRA.DIV ~URZ, `(.L_x_620) ;  /* 0x0000b5927f007947 */ /* 0x000fcc000b800000 */
[----:B------:R1:W2:Y:S02]  /*7ad0*/  SHFL.IDX PT, R5, R10, RZ, 0x1c1f ;  /* 0x001c1fff0a057589 */ /* 0x0002a400000e0000 */
.L_x_677:
[----:B------:R-:W-:-:S05]  /*7ae0*/  BRA.DIV ~URZ, `(.L_x_621) ;  /* 0x0000b5e27f007947 */ /* 0x000fca000b800000 */
[----:B------:R-:W3:Y:S01]  /*7af0*/  SHFL.IDX PT, R0, R13, RZ, 0x1c1f ;  /* 0x001c1fff0d007589 */ /* 0x000ee200000e0000 */
[C---:B------:R-:W-:Y:S02]  /*7b00*/  IADD3 R2, R217.reuse, 0x20, RZ ;  /* 0x00000020d9027810 */ /* 0x040fe40007ffe0ff */
[C---:B------:R-:W-:Y:S02]  /*7b10*/  ISETP.GE.AND P2, PT, R217.reuse, c[0x0][0x1d4], PT ;  /* 0x00007500d9007a0c */ /* 0x040fe40003f46270 */
[----:B------:R-:W-:Y:S02]  /*7b20*/  ISETP.GE.AND P1, PT, R2, c[0x0][0x1d4], PT ;  /* 0x0000750002007a0c */ /* 0x000fe40003f26270 */
[----:B------:R-:W-:Y:S02]  /*7b30*/  IADD3 R4, R217, 0x40, RZ ;  /* 0x00000040d9047810 */ /* 0x000fe40007ffe0ff */
[----:B------:R-:W-:Y:S02]  /*7b40*/  SEL R12, RZ, 0x10, P2 ;  /* 0x00000010ff0c7807 */ /* 0x000fe40001000000 */
[----:B------:R-:W-:Y:S02]  /*7b50*/  SEL R11, RZ, 0x10, P1 ;  /* 0x00000010ff0b7807 */ /* 0x000fe40000800000 */
[C---:B---3--:R-:W-:Y:S02]  /*7b60*/  IADD3 R6, P0, R0.reuse, R24, RZ ;  /* 0x0000001800067210 */ /* 0x048fe40007f1e0ff */
[----:B------:R-:W-:Y:S03]  /*7b70*/  IADD3 R2, P6, R0, R27, RZ ;  /* 0x0000001b00027210 */ /* 0x000fe60007fde0ff */
        /* <DEDUP_REMOVED lines=9> */
[----:B------:R3:W4:Y:S04]  /*7c10*/  SHFL.IDX PT, R5, R10, 0x1, 0x1c1f ;  /* 0x003c1f000a057f89 */ /* 0x00072800000e0000 */
[----:B------:R2:W1:Y:S04]  /*7c20*/  SHFL.IDX PT, R0, R13, 0x1, 0x1c1f ;  /* 0x003c1f000d007f89 */ /* 0x00046800000e0000 */
[----:B------:R2:W-:Y:S01]  /*7c30*/  LDGSTS.E.BYPASS.LTC128B.128 [R218+0x5100], [R8.64], !P0 ;  /* 0x0510000008da7fae */ /* 0x0005e2000c101d46 */
[----:B-1-3--:R-:W-:Y:S03]  /*7c40*/  SEL R10, RZ, 0x10, P0 ;  /* 0x00000010ff0a7807 */ /* 0x00afe60000000000 */
.L_x_678:
[----:B--2---:R-:W-:Y:S02]  /*7c50*/  IADD3 R2, -R11, 0x10, RZ ;  /* 0x000000100b027810 */ /* 0x004fe40007ffe1ff */
[----:B------:R-:W-:Y:S02]  /*7c60*/  IADD3 R8, -R12, 0x10, RZ ;  /* 0x000000100c087810 */ /* 0x000fe40007ffe1ff */
[----:B------:R-:W-:Y:S02]  /*7c70*/  LOP3.LUT R6, R2, 0xf, RZ, 0xc0, !PT ;  /* 0x0000000f02067812 */ /* 0x000fe400078ec0ff */
[----:B------:R-:W-:Y:S02]  /*7c80*/  LOP3.LUT R8, R8, 0xf, RZ, 0xc0, !PT ;  /* 0x0000000f08087812 */ /* 0x000fe400078ec0ff */
[----:B------:R-:W-:Y:S02]  /*7c90*/  IADD3 R3, -R10, 0x10, RZ ;  /* 0x000000100a037810 */ /* 0x000fe40007ffe1ff */
[-C--:B------:R-:W-:Y:S02]  /*7ca0*/  IADD3 R6, P6, P2, R6, R0.reuse, R27 ;  /* 0x0000000006067210 */ /* 0x080fe40007ade01b */
[-C--:B------:R-:W-:Y:S02]  /*7cb0*/  IADD3 R8, P1, P0, R8, R0.reuse, R24 ;  /* 0x0000000008087210 */ /* 0x080fe4000783e018 */
[----:B------:R-:W-:Y:S02]  /*7cc0*/  LOP3.LUT R2, R3, 0xf, RZ, 0xc0, !PT ;  /* 0x0000000f03027812 */ /* 0x000fe400078ec0ff */
[-C--:B----4-:R-:W-:Y:S02]  /*7cd0*/  IADD3.X R7, RZ, R5.reuse, R15, P6, P2 ;  /* 0x00000005ff077210 */ /* 0x090fe400037e440f */
        /* <DEDUP_REMOVED lines=12> */
.L_x_619:
[----:B--234-:R-:W-:Y:S05]  /*7da0*/  BSYNC B0 ;  /* 0x0000000000007941 */ /* 0x01cfea0003800000 */
.L_x_618:
[----:B------:R-:W2:Y:S01]  /*7db0*/  LDL R4, [R1+0x58] ;  /* 0x0000580001047983 */ /* 0x000ea20000100800 */
[----:B------:R-:W-:Y:S03]  /*7dc0*/  MOV R0, 0x1 ;  /* 0x0000000100007802 */ /* 0x000fe60000000f00 */
[----:B-1----:R-:W2:Y:S02]  /*7dd0*/  LDL R3, [R1+0x68] ;  /* 0x0000680001037983 */ /* 0x002ea40000100800 */
[----:B------:R-:W-:Y:S02]  /*7de0*/  IMAD R0, R239, -0x40, R0 ;  /* 0xffffffc0ef007824 */ /* 0x000fe400078e0200 */
[----:B------:R-:W3:Y:S04]  /*7df0*/  LDL R2, [R1+0x64] ;  /* 0x0000640001027983 */ /* 0x000ee80000100800 */
[----:B------:R-:W0:Y:S01]  /*7e00*/  LDGDEPBAR ;  /* 0x00000000000079af */ /* 0x000e220000000000 */
[----:B--2---:R-:W-:Y:S02]  /*7e10*/  IADD3 R4, R3, R4, RZ ;  /* 0x0000000403047210 */ /* 0x004fe40007ffe0ff */
[----:B------:R-:W-:Y:S02]  /*7e20*/  MOV R3, c[0x0][0x2ac] ;  /* 0x0000ab0000037a02 */ /* 0x000fe40000000f00 */
[----:B---3--:R-:W-:Y:S01]  /*7e30*/  IADD3 R0, -R2, R0, RZ ;  /* 0x0000000002007210 */ /* 0x008fe20007ffe1ff */
[----:B------:R-:W-:Y:S04]  /*7e40*/  @P5 IMAD.HI.U32 R2, R4, c[0x0][0x2c8], RZ ;  /* 0x0000b20004025a27 */ /* 0x000fe800078e00ff */
[----:B------:R-:W-:Y:S01]  /*7e50*/  IMAD R0, R3, c[0x0][0x1d0], R0 ;  /* 0x0000740003007a24 */ /* 0x000fe200078e0200 */
[----:B------:R-:W-:Y:S04]  /*7e60*/  @P5 SHF.R.U32.HI R4, RZ, c[0x0][0x2cc], R2 ;  /* 0x0000b300ff045a19 */ /* 0x000fe80000011602 */
[----:B------:R-:W-:Y:S01]  /*7e70*/  IADD3 R5, R0, -c[0x0][0x168], RZ ;  /* 0x80005a0000057a10 */ /* 0x000fe20007ffe0ff */
[----:B------:R-:W-:-:S05]  /*7e80*/  BRA.DIV ~URZ, `(.L_x_622) ;  /* 0x0000b4a27f007947 */ /* 0x000fca000b800000 */
[----:B------:R1:W2:Y:S02]  /*7e90*/  SHFL.IDX PT, R0, R4, RZ, 0x1c1f ;  /* 0x001c1fff04007589 */ /* 0x0002a400000e0000 */
.L_x_679:
[----:B--2---:R-:W-:Y:S05]  /*7ea0*/  IMAD.IADD R0, R5, 0x1, R0 ;  /* 0x0000000105007824 */ /* 0x004fea00078e0200 */
[C---:B------:R-:W-:Y:S02]  /*7eb0*/  ISETP.GT.AND P6, PT, R0.reuse, RZ, PT ;  /* 0x000000ff0000720c */ /* 0x040fe40003fc4270 */
[C---:B------:R-:W-:Y:S02]  /*7ec0*/  ISETP.GT.AND P2, PT, R0.reuse, 0x1, PT ;  /* 0x000000010000780c */ /* 0x040fe40003f44270 */
[C---:B------:R-:W-:Y:S02]  /*7ed0*/  ISETP.GT.AND P1, PT, R0.reuse, 0x8, PT ;  /* 0x000000080000780c */ /* 0x040fe40003f24270 */
[----:B------:R-:W-:Y:S02]  /*7ee0*/  ISETP.GT.AND P0, PT, R0, 0x9, PT ;  /* 0x000000090000780c */ /* 0x000fe40003f04270 */
[----:B------:R-:W-:Y:S02]  /*7ef0*/  FSEL R9, R188, -INF , P6 ;  /* 0xff800000bc097808 */ /* 0x000fe40003000000 */
[----:B------:R-:W-:Y:S02]  /*7f00*/  ISETP.GT.AND P6, PT, R0, 0x10, PT ;  /* 0x000000100000780c */ /* 0x000fe40003fc4270 */
[----:B------:R-:W-:Y:S02]  /*7f10*/  FSEL R11, R184, -INF , P2 ;  /* 0xff800000b80b7808 */ /* 0x000fe40001000000 */
[----:B------:R-:W-:Y:S02]  /*7f20*/  ISETP.GT.AND P2, PT, R0, 0x11, PT ;  /* 0x000000110000780c */ /* 0x000fe40003f44270 */
[----:B------:R-:W-:Y:S02]  /*7f30*/  FSEL R15, R104, -INF , P1 ;  /* 0xff800000680f7808 */ /* 0x000fe40000800000 */
[C---:B------:R-:W-:Y:S02]  /*7f40*/  ISETP.GT.AND P1, PT, R0.reuse, 0x18, PT ;  /* 0x000000180000780c */ /* 0x040fe40003f24270 */
        /* <DEDUP_REMOVED lines=19> */
[----:B------:R-:W-:Y:S02]  /*8080*/  FSEL R198, R19, -INF , P2 ;  /* 0xff80000013c67808 */ /* 0x000fe40001000000 */
[----:B------:R-:W-:Y:S02]  /*8090*/  FSEL R197, R18, -INF , P1 ;  /* 0xff80000012c57808 */ /* 0x000fe40000800000 */
[----:B------:R-:W-:Y:S01]  /*80a0*/  FSEL R196, R17, -INF , P0 ;  /* 0xff80000011c47808 */ /* 0x000fe20000000000 */
[----:B------:R-:W-:-:S05]  /*80b0*/  BRA.DIV ~URZ, `(.L_x_623) ;  /* 0x0000b2d27f007947 */ /* 0x000fca000b800000 */
[----:B------:R-:W2:Y:S08]  /*80c0*/  SHFL.IDX PT, R2, R4, 0x1, 0x1c1f ;  /* 0x003c1f0004027f89 */ /* 0x000eb000000e0000 */
[----:B------:R-:W3:Y:S08]  /*80d0*/  SHFL.IDX PT, R0, R4, 0x2, 0x1c1f ;  /* 0x005c1f0004007f89 */ /* 0x000ef000000e0000 */
[----:B-1----:R-:W1:Y:S01]  /*80e0*/  SHFL.IDX PT, R4, R4, 0x3, 0x1c1f ;  /* 0x007c1f0004047f89 */ /* 0x002e6200000e0000 */
[C---:B--2---:R-:W-:Y:S05]  /*80f0*/  IMAD.IADD R2, R5.reuse, 0x1, R2 ;  /* 0x0000000105027824 */ /* 0x044fea00078e0202 */
[C---:B------:R-:W-:Y:S02]  /*8100*/  ISETP.GT.AND P6, PT, R2.reuse, RZ, PT ;  /* 0x000000ff0200720c */ /* 0x040fe40003fc4270 */
[----:B------:R-:W-:Y:S01]  /*8110*/  ISETP.GT.AND P2, PT, R2, 0x1, PT ;  /* 0x000000010200780c */ /* 0x000fe20003f44270 */
[----:B---3--:R-:W-:Y:S01]  /*8120*/  IMAD.IADD R0, R5, 0x1, R0 ;  /* 0x0000000105007824 */ /* 0x008fe200078e0200 */
[----:B------:R-:W-:Y:S02]  /*8130*/  FSEL R8, R221, -INF , P6 ;  /* 0xff800000dd087808 */ /* 0x000fe40003000000 */
[----:B------:R-:W-:Y:S02]  /*8140*/  FSEL R10, R219, -INF , P2 ;  /* 0xff800000db0a7808 */ /* 0x000fe40001000000 */
[C---:B------:R-:W-:Y:S02]  /*8150*/  ISETP.GT.AND P1, PT, R0.reuse, RZ, PT ;  /* 0x000000ff0000720c */ /* 0x040fe40003f24270 */
[----:B------:R-:W-:Y:S01]  /*8160*/  ISETP.GT.AND P0, PT, R0, 0x1, PT ;  /* 0x000000010000780c */ /* 0x000fe20003f04270 */
[----:B-1----:R-:W-:Y:S01]  /*8170*/  IMAD.IADD R5, R5, 0x1, R4 ;  /* 0x0000000105057824 */ /* 0x002fe200078e0204 */
[----:B------:R-:W-:Y:S02]  /*8180*/  FSEL R12, R232, -INF , P1 ;  /* 0xff800000e80c7808 */ /* 0x000fe40000800000 */
[----:B------:R-:W-:Y:S02]  /*8190*/  ISETP.GT.AND P1, PT, R2, 0x8, PT ;  /* 0x000000080200780c */ /* 0x000fe40003f24270 */
[----:B------:R-:W-:Y:S02]  /*81a0*/  ISETP.GT.AND P6, PT, R5, RZ, PT ;  /* 0x000000ff0500720c */ /* 0x000fe40003fc4270 */
[----:B------:R-:W-:Y:S02]  /*81b0*/  ISETP.GT.AND P2, PT, R0, 0x8, PT ;  /* 0x000000080000780c */ /* 0x000fe40003f44270 */
[----:B------:R-:W-:Y:S02]  /*81c0*/  FSEL R17, R231, -INF , P0 ;  /* 0xff800000e7117808 */ /* 0x000fe40000000000 */
        /* <DEDUP_REMOVED lines=67> */
[----:B------:R-:W-:Y:S02]  /*8600*/  FMNMX.FTZ R2, R9, R100, !PT ;  /* 0x0000006409027209 */ /* 0x000fe40007810000 */
[----:B------:R-:W-:Y:S02]  /*8610*/  FSEL R242, R47, -INF , P1 ;  /* 0xff8000002ff27808 */ /* 0x000fe40000800000 */
[C---:B------:R-:W-:Y:S02]  /*8620*/  ISETP.GT.AND P1, PT, R0.reuse, 0x31, PT ;  /* 0x000000310000780c */ /* 0x040fe40003f24270 */
[----:B------:R-:W-:Y:S02]  /*8630*/  FSEL R227, R55, -INF , P2 ;  /* 0xff80000037e37808 */ /* 0x000fe40001000000 */
[----:B------:R-:W-:Y:S02]  /*8640*/  ISETP.GT.AND P2, PT, R5, 0x30, PT ;  /* 0x000000300500780c */ /* 0x000fe40003f44270 */
[----:B------:R-:W-:Y:S02]  /*8650*/  FMNMX.FTZ R2, R11, R2, !PT ;  /* 0x000000020b027209 */ /* 0x000fe40007810000 */
[----:B------:R-:W-:Y:S02]  /*8660*/  FSEL R245, R57, -INF , P1 ;  /* 0xff80000039f57808 */ /* 0x000fe40000800000 */
[----:B------:R-:W-:Y:S02]  /*8670*/  ISETP.GT.AND P1, PT, R0, 0x38, PT ;  /* 0x000000380000780c */ /* 0x000fe40003f24270 */
[----:B------:R-:W-:Y:S02]  /*8680*/  FSEL R241, R58, -INF , P2 ;  /* 0xff8000003af17808 */ /* 0x000fe40001000000 */
[----:B------:R-:W-:Y:S02]  /*8690*/  ISETP.GT.AND P2, PT, R0, 0x39, PT ;  /* 0x000000390000780c */ /* 0x000fe40003f44270 */
[----:B------:R-:W-:Y:S02]  /*86a0*/  FMNMX.FTZ R0, R8, R105, !PT ;  /* 0x0000006908007209 */ /* 0x000fe40007810000 */
[----:B------:R-:W-:Y:S02]  /*86b0*/  FMNMX.FTZ R3, R12, R106, !PT ;  /* 0x0000006a0c037209 */ /* 0x000fe40007810000 */
[----:B------:R-:W-:Y:S02]  /*86c0*/  FSEL R226, R23, -INF , P0 ;  /* 0xff80000017e27808 */ /* 0x000fe40000000000 */
[----:B------:R-:W-:Y:S02]  /*86d0*/  ISETP.GT.AND P0, PT, R5, 0x31, PT ;  /* 0x000000310500780c */ /* 0x000fe40003f04270 */
[----:B------:R-:W-:Y:S02]  /*86e0*/  FMNMX.FTZ R2, R15, R2, !PT ;  /* 0x000000020f027209 */ /* 0x000fe40007810000 */
[----:B------:R-:W-:Y:S02]  /*86f0*/  FMNMX.FTZ R0, R10, R0, !PT ;  /* 0x000000000a007209 */ /* 0x000fe40007810000 */
[----:B------:R-:W-:Y:S02]  /*8700*/  FMNMX.FTZ R3, R17, R3, !PT ;  /* 0x0000000311037209 */ /* 0x000fe40007810000 */
[----:B------:R-:W-:Y:S02]  /*8710*/  FMNMX.FTZ R4, R20, R107, !PT ;  /* 0x0000006b14047209 */ /* 0x000fe40007810000 */
[----:B------:R-:W-:Y:S02]  /*8720*/  FSEL R244, R60, -INF , P1 ;  /* 0xff8000003cf47808 */ /* 0x000fe40000800000 */
[----:B------:R-:W-:Y:S02]  /*8730*/  ISETP.GT.AND P1, PT, R5, 0x38, PT ;  /* 0x000000380500780c */ /* 0x000fe40003f24270 */
[----:B------:R-:W-:Y:S02]  /*8740*/  FSEL R238, R59, -INF , P0 ;  /* 0xff8000003bee7808 */ /* 0x000fe40000000000 */
[----:B------:R-:W-:Y:S02]  /*8750*/  ISETP.GT.AND P0, PT, R5, 0x39, PT ;  /* 0x000000390500780c */ /* 0x000fe40003f04270 */
        /* <DEDUP_REMOVED lines=47> */
[----:B------:R-:W-:Y:S02]  /*8a50*/  FSEL R219, R25, -INF , P6 ;  /* 0xff80000019db7808 */ /* 0x000fe40003000000 */
[----:B------:R-:W-:Y:S02]  /*8a60*/  FSEL R243, R61, -INF , P2 ;  /* 0xff8000003df37808 */ /* 0x000fe40001000000 */
[----:B------:R-:W-:Y:S02]  /*8a70*/  FSEL R235, R62, -INF , P1 ;  /* 0xff8000003eeb7808 */ /* 0x000fe40000800000 */
        /* <DEDUP_REMOVED lines=8> */
[----:B------:R-:W-:Y:S02]  /*8b00*/  FSEL R229, R26, -INF , P0 ;  /* 0xff8000001ae57808 */ /* 0x000fe40000000000 */
[----:B------:R-:W-:Y:S04]  /*8b10*/  FMNMX.FTZ R4, R235, R4, !PT ;  /* 0x00000004eb047209 */ /* 0x000fe80007810000 */
[----:B------:R-:W-:Y:S01]  /*8b20*/  FMNMX.FTZ R4, R229, R4, !PT ;  /* 0x00000004e5047209 */ /* 0x000fe20007810000 */
[----:B------:R-:W2:Y:S08]  /*8b30*/  SHFL.BFLY PT, R103, R3, 0x2, 0x1f ;  /* 0x0c401f0003677f89 */ /* 0x000eb000000e0000 */
[----:B------:R-:W3:Y:S08]  /*8b40*/  SHFL.BFLY PT, R6, R2, 0x2, 0x1f ;  /* 0x0c401f0002067f89 */ /* 0x000ef000000e0000 */
[----:B------:R-:W4:Y:S01]  /*8b50*/  SHFL.BFLY PT, R7, R4, 0x2, 0x1f ;  /* 0x0c401f0004077f89 */ /* 0x000f2200000e0000 */
[----:B-1----:R-:W-:Y:S07]  /*8b60*/  FMNMX.FTZ R0, R5, R0, !PT ;  /* 0x0000000005007209 */ /* 0x002fee0007810000 */
[----:B------:R-:W1:Y:S01]  /*8b70*/  SHFL.BFLY PT, R104, R0, 0x1, 0x1f ;  /* 0x0c201f0000687f89 */ /* 0x000e6200000e0000 */
[----:B--2---:R-:W-:Y:S07]  /*8b80*/  FMNMX.FTZ R103, R3, R103, !PT ;  /* 0x0000006703677209 */ /* 0x004fee0007810000 */
[----:B------:R-:W2:Y:S01]  /*8b90*/  SHFL.BFLY PT, R5, R103, 0x1, 0x1f ;  /* 0x0c201f0067057f89 */ /* 0x000ea200000e0000 */
[----:B---3--:R-:W-:Y:S07]  /*8ba0*/  FMNMX.FTZ R2, R2, R6, !PT ;  /* 0x0000000602027209 */ /* 0x008fee0007810000 */
[----:B------:R-:W3:Y:S01]  /*8bb0*/  SHFL.BFLY PT, R102, R2, 0x1, 0x1f ;  /* 0x0c201f0002667f89 */ /* 0x000ee200000e0000 */
[----:B----4-:R-:W-:Y:S07]  /*8bc0*/  FMNMX.FTZ R4, R4, R7, !PT ;  /* 0x0000000704047209 */ /* 0x010fee0007810000 */
[----:B------:R4:W4:Y:S01]  /*8bd0*/  SHFL.BFLY PT, R3, R4, 0x1, 0x1f ;  /* 0x0c201f0004037f89 */ /* 0x00092200000e0000 */
[----:B-1----:R-:W-:Y:S02]  /*8be0*/  FMNMX.FTZ R104, R0, R104, !PT ;  /* 0x0000006800687209 */ /* 0x002fe40007810000 */
[----:B--2---:R-:W-:Y:S02]  /*8bf0*/  FMNMX.FTZ R103, R103, R5, !PT ;  /* 0x0000000567677209 */ /* 0x004fe40007810000 */
[----:B---3--:R-:W-:Y:S03]  /*8c00*/  FMNMX.FTZ R102, R2, R102, !PT ;  /* 0x0000006602667209 */ /* 0x008fe60007810000 */
.L_x_680:
[C---:B------:R-:W-:Y:S01]  /*8c10*/  FMUL.FTZ R180, R104.reuse, c[0x0][0x2d0] ;  /* 0x0000b40068b47a20 */ /* 0x040fe20000410000 */
[----:B------:R-:W-:Y:S01]  /*8c20*/  FSETP.NEU.FTZ.AND P2, PT, R104, -INF , PT ;  /* 0xff8000006800780b */ /* 0x000fe20003f5d000 */
[C---:B------:R-:W-:Y:S01]  /*8c30*/  FMUL.FTZ R181, R103.reuse, c[0x0][0x2d0] ;  /* 0x0000b40067b57a20 */ /* 0x040fe20000410000 */
[----:B------:R-:W-:Y:S01]  /*8c40*/  FSETP.NEU.FTZ.AND P1, PT, R103, -INF , PT ;  /* 0xff8000006700780b */ /* 0x000fe20003f3d000 */
[----:B------:R-:W-:Y:S01]  /*8c50*/  FMUL.FTZ R182, R102, c[0x0][0x2d0] ;  /* 0x0000b40066b67a20 */ /* 0x000fe20000410000 */
[----:B------:R-:W-:Y:S01]  /*8c60*/  FSEL R180, R180, RZ, P2 ;  /* 0x000000ffb4b47208 */ /* 0x000fe20001000000 */
[----:B------:R-:W-:Y:S01]  /*8c70*/  WARPSYNC 0xffffffff ;  /* 0xffffffff00007948 */ /* 0x000fe20003800000 */
[----:B------:R-:W-:Y:S01]  /*8c80*/  FSEL R181, R181, RZ, P1 ;  /* 0x000000ffb5b57208 */ /* 0x000fe20000800000 */
[----:B------:R-:W-:Y:S01]  /*8c90*/  LDSM.16.MT88.4 R36, [R202] ;  /* 0x00000000ca24783b */ /* 0x000fe20000004200 */
[----:B------:R-:W-:Y:S01]  /*8ca0*/  FSETP.NEU.FTZ.AND P0, PT, R102, -INF , PT ;  /* 0xff8000006600780b */ /* 0x000fe20003f1d000 */
[--C-:B------:R-:W-:Y:S01]  /*8cb0*/  FFMA.FTZ R0, R9, c[0x0][0x2d0], -R180.reuse ;  /* 0x0000b40009007a23 */ /* 0x100fe200000108b4 */
[----:B----4-:R-:W-:Y:S01]  /*8cc0*/  FMNMX.FTZ R101, R3, R4, !PT ;  /* 0x0000000403657209 */ /* 0x010fe20007810000 */
[--C-:B------:R-:W-:Y:S01]  /*8cd0*/  FFMA.FTZ R2, R11, c[0x0][0x2d0], -R180.reuse ;  /* 0x0000b4000b027a23 */ /* 0x100fe200000108b4 */
[----:B------:R-:W-:Y:S01]  /*8ce0*/  FSEL R182, R182, RZ, P0 ;  /* 0x000000ffb6b67208 */ /* 0x000fe20000000000 */
[----:B------:R1:W-:Y:S01]  /*8cf0*/  MUFU.EX2 R247, R0 ;  /* 0x0000000000f77308 */ /* 0x0003e20000000800 */
[----:B------:R-:W-:Y:S01]  /*8d00*/  FFMA.FTZ R48, R48, c[0x0][0x2d0], -R180 ;  /* 0x0000b40030307a23 */ /* 0x000fe200000108b4 */
[----:B------:R-:W-:Y:S01]  /*8d10*/  LDSM.16.MT88.4 R52, [R201+0x1000] ;  /* 0x00100000c934783b */ /* 0x000fe20000004200 */
[--C-:B------:R-:W-:Y:S02]  /*8d20*/  FFMA.FTZ R60, R65, c[0x0][0x2d0], -R181.reuse ;  /* 0x0000b400413c7a23 */ /* 0x100fe400000108b5 */
[--C-:B------:R-:W-:Y:S02]  /*8d30*/  FFMA.FTZ R6, R12, c[0x0][0x2d0], -R182.reuse ;  /* 0x0000b4000c067a23 */ /* 0x100fe400000108b6 */
[--C-:B------:R-:W-:Y:S03]  /*8d40*/  FFMA.FTZ R5, R17, c[0x0][0x2d0], -R182.reuse ;  /* 0x0000b40011057a23 */ /* 0x100fe600000108b6 */
[----:B------:R2:W3:Y:S10]  /*8d50*/  MUFU.EX2 R250, R2 ;  /* 0x0000000200fa7308 */ /* 0x0004f40000000800 */
[----:B------:R-:W-:Y:S01]  /*8d60*/  MUFU.EX2 R249, R6 ;  /* 0x0000000600f97308 */ /* 0x000fe20000000800 */
[--C-:B-1----:R-:W-:Y:S09]  /*8d70*/  FFMA.FTZ R0, R8, c[0x0][0x2d0], -R181.reuse ;  /* 0x0000b40008007a23 */ /* 0x102ff200000108b5 */
[----:B------:R1:W-:Y:S01]  /*8d80*/  MUFU.EX2 R248, R0 ;  /* 0x0000000000f87308 */ /* 0x0003e20000000800 */
[--C-:B--2---:R-:W-:Y:S09]  /*8d90*/  FFMA.FTZ R2, R14, c[0x0][0x2d0], -R181.reuse ;  /* 0x0000b4000e027a23 */ /* 0x104ff200000108b5 */
[----:B------:R2:W-:Y:S10]  /*8da0*/  MUFU.EX2 R57, R2 ;  /* 0x0000000200397308 */ /* 0x0005f40000000800 */
[----:B------:R-:W-:Y:S01]  /*8db0*/  MUFU.EX2 R31, R5 ;  /* 0x00000005001f7308 */ /* 0x000fe20000000800 */
[--C-:B-1----:R-:W-:Y:S09]  /*8dc0*/  FFMA.FTZ R0, R10, c[0x0][0x2d0], -R181.reuse ;  /* 0x0000b4000a007a23 */ /* 0x102ff200000108b5 */
[----:B------:R1:W4:Y:S01]  /*8dd0*/  MUFU.EX2 R251, R0 ;  /* 0x0000000000fb7308 */ /* 0x0003220000000800 */
[----:B--2---:R-:W-:Y:S09]  /*8de0*/  FFMA.FTZ R2, R19, c[0x0][0x2d0], -R182 ;  /* 0x0000b40013027a23 */ /* 0x004ff200000108b6 */
[----:B------:R2:W-:Y:S01]  /*8df0*/  MUFU.EX2 R7, R2 ;  /* 0x0000000200077308 */ /* 0x0005e20000000800 */
[--C-:B-1----:R-:W-:Y:S09]  /*8e00*/  FFMA.FTZ R0, R15, c[0x0][0x2d0], -R180.reuse ;  /* 0x0000b4000f007a23 */ /* 0x102ff200000108b4 */
[----:B------:R1:W-:Y:S01]  /*8e10*/  MUFU.EX2 R49, R0 ;  /* 0x0000000000317308 */ /* 0x0003e20000000800 */
[----:B--2---:R-:W-:Y:S01]  /*8e20*/  FSEL R2, R103, RZ, P1 ;  /* 0x000000ff67027208 */ /* 0x004fe20000800000 */
[----:B-1----:R-:W-:Y:S01]  /*8e30*/  FFMA.FTZ R0, R16, c[0x0][0x2d0], -R180 ;  /* 0x0000b40010007a23 */ /* 0x002fe200000108b4 */
[----:B---3--:R-:W-:Y:S02]  /*8e40*/  F2FP.BF16.PACK_AB R172, R250, R247 ;  /* 0x000000f7faac723e */ /* 0x008fe400000010ff */
[----:B----4-:R-:W-:Y:S05]  /*8e50*/  F2FP.BF16.PACK_AB R173, R251, R248 ;  /* 0x000000f8fbad723e */ /* 0x010fea00000010ff */
[----:B------:R1:W2:Y:S01]  /*8e60*/  MUFU.EX2 R51, R0 ;  /* 0x0000000000337308 */ /* 0x0002a20000000800 */
[----:B------:R-:W-:Y:S01]  /*8e70*/  F2FP.BF16.PACK_AB R176, R31, R249 ;  /* 0x000000f91fb0723e */ /* 0x000fe200000010ff */
[----:B-1----:R-:W-:Y:S01]  /*8e80*/  FFMA.FTZ R0, R13, c[0x0][0x2d0], -R181 ;  /* 0x0000b4000d007a23 */ /* 0x002fe200000108b5 */
[----:B--2---:R-:W-:Y:S07]  /*8e90*/  F2FP.BF16.PACK_AB R174, R51, R49 ;  /* 0x0000003133ae723e */ /* 0x004fee00000010ff */
[----:B------:R1:W2:Y:S02]  /*8ea0*/  MUFU.EX2 R50, R0 ;  /* 0x0000000000327308 */ /* 0x0002a40000000800 */
[----:B-1----:R-:W-:Y:S01]  /*8eb0*/  FFMA.FTZ R0, R18, c[0x0][0x2d0], -R182 ;  /* 0x0000b40012007a23 */ /* 0x002fe200000108b6 */
[----:B--2---:R-:W-:Y:S07]  /*8ec0*/  F2FP.BF16.PACK_AB R175, R57, R50 ;  /* 0x0000003239af723e */ /* 0x004fee00000010ff */
[----:B------:R1:W-:Y:S02]  /*8ed0*/  MUFU.EX2 R58, R0 ;  /* 0x00000000003a7308 */ /* 0x0003e40000000800 */
[----:B-1----:R-:W-:Y:S05]  /*8ee0*/  FSEL R0, R104, RZ, P2 ;  /* 0x000000ff68007208 */ /* 0x002fea0001000000 */
[----:B------:R-:W-:Y:S04]  /*8ef0*/  FADD.FTZ R0, -R0, R100 ;  /* 0x0000006400007221 */ /* 0x000fe80000010100 */
[----:B------:R-:W-:Y:S04]  /*8f00*/  FMUL.FTZ R0, R0, c[0x0][0x2d0] ;  /* 0x0000b40000007a20 */ /* 0x000fe80000410000 */
[----:B------:R1:W2:Y:S02]  /*8f10*/  MUFU.EX2 R100, R0 ;  /* 0x0000000000647308 */ /* 0x0002a40000000800 */
[----:B-1----:R-:W-:Y:S01]  /*8f20*/  FADD.FTZ R0, -R2, R105 ;  /* 0x0000006902007221 */ /* 0x002fe20000010100 */
[----:B------:R-:W-:Y:S01]  /*8f30*/  FSEL R2, R102, RZ, P0 ;  /* 0x000000ff66027208 */ /* 0x000fe20000000000 */
[----:B--2---:R-:W-:Y:S01]  /*8f40*/  FMUL.FTZ R5, R100, R109 ;  /* 0x0000006d64057220 */ /* 0x004fe20000410000 */
[C---:B------:R-:W-:Y:S01]  /*8f50*/  FSETP.NEU.FTZ.AND P0, PT, R101.reuse, -INF , PT ;  /* 0xff8000006500780b */ /* 0x040fe20003f1d000 */
[----:B------:R-:W-:Y:S02]  /*8f60*/  FMUL.FTZ R0, R0, c[0x0][0x2d0] ;  /* 0x0000b40000007a20 */ /* 0x000fe40000410000 */
[C---:B------:R-:W-:Y:S02]  /*8f70*/  FMUL.FTZ R16, R100.reuse, R120 ;  /* 0x0000007864107220 */ /* 0x040fe40000410000 */
[----:B------:R1:W2:Y:S01]  /*8f80*/  MUFU.EX2 R3, R0 ;  /* 0x0000000000037308 */ /* 0x0002a20000000800 */
[C---:B------:R-:W-:Y:S02]  /*8f90*/  FMUL.FTZ R17, R100.reuse, R121 ;  /* 0x0000007964117220 */ /* 0x040fe40000410000 */
[C---:B------:R-:W-:Y:S02]  /*8fa0*/  FMUL.FTZ R33, R100.reuse, R137 ;  /* 0x0000008964217220 */ /* 0x040fe40000410000 */
[C---:B------:R-:W-:Y:S01]  /*8fb0*/  FMUL.FTZ R65, R100.reuse, R169 ;  /* 0x000000a964417220 */ /* 0x040fe20000410000 */
[----:B------:R-:W-:Y:S01]  /*8fc0*/  MOV R169, R251 ;  /* 0x000000fb00a97202 */ /* 0x000fe20000000f00 */
[C---:B------:R-:W-:Y:S02]  /*8fd0*/  FMUL.FTZ R68, R100.reuse, R68 ;  /* 0x0000004464447220 */ /* 0x040fe40000410000 */
[C---:B------:R-:W-:Y:S02]  /*8fe0*/  FMUL.FTZ R69, R100.reuse, R69 ;  /* 0x0000004564457220 */ /* 0x040fe40000410000 */
[C---:B------:R-:W-:Y:S02]  /*8ff0*/  FMUL.FTZ R80, R100.reuse, R80 ;  /* 0x0000005064507220 */ /* 0x040fe40000410000 */
[C---:B------:R-:W-:Y:S02]  /*9000*/  FMUL.FTZ R81, R100.reuse, R81 ;  /* 0x0000005164517220 */ /* 0x040fe40000410000 */
[C---:B------:R-:W-:Y:S02]  /*9010*/  FMUL.FTZ R84, R100.reuse, R84 ;  /* 0x0000005464547220 */ /* 0x040fe40000410000 */
[----:B------:R-:W-:Y:S02]  /*9020*/  FMUL.FTZ R85, R100, R85 ;  /* 0x0000005564557220 */ /* 0x000fe40000410000 */
[----:B------:R-:W-:Y:S02]  /*9030*/  FFMA.FTZ R137, R244, c[0x0][0x2d0], -R182 ;  /* 0x0000b400f4897a23 */ /* 0x000fe400000108b6 */
[C---:B------:R-:W-:Y:S02]  /*9040*/  FMUL.FTZ R96, R100.reuse, R96 ;  /* 0x0000006064607220 */ /* 0x040fe40000410000 */
[----:B------:R-:W-:Y:S02]  /*9050*/  FMUL.FTZ R97, R100, R97 ;  /* 0x0000006164617220 */ /* 0x000fe40000410000 */
[----:B-1----:R-:W-:Y:S02]  /*9060*/  FADD.FTZ R0, -R2, R106 ;  /* 0x0000006a02007221 */ /* 0x002fe40000010100 */
[----:B------:R-:W-:Y:S02]  /*9070*/  FMUL.FTZ R106, R101, c[0x0][0x2d0] ;  /* 0x0000b400656a7a20 */ /* 0x000fe40000410000 */
[----:B------:R-:W-:Y:S02]  /*9080*/  FMUL.FTZ R0, R0, c[0x0][0x2d0] ;  /* 0x0000b40000007a20 */ /* 0x000fe40000410000 */
[C---:B--2---:R-:W-:Y:S01]  /*9090*/  FMUL.FTZ R6, R3.reuse, R110 ;  /* 0x0000006e03067220 */ /* 0x044fe20000410000 */
[----:B------:R-:W-:Y:S01]  /*90a0*/  FSEL R106, R106, RZ, P0 ;  /* 0x000000ff6a6a7208 */ /* 0x000fe20000000000 */
[----:B------:R1:W2:Y:S01]  /*90b0*/  MUFU.EX2 R2, R0 ;  /* 0x0000000000027308 */ /* 0x0002a20000000800 */
[C---:B------:R-:W-:Y:S02]  /*90c0*/  FMUL.FTZ R18, R3.reuse, R122 ;  /* 0x0000007a03127220 */ /* 0x040fe40000410000 */
[----:B------:R-:W-:Y:S02]  /*90d0*/  FMUL.FTZ R19, R3, R123 ;  /* 0x0000007b03137220 */ /* 0x000fe40000410000 */
[--C-:B------:R-:W-:Y:S01]  /*90e0*/  FFMA.FTZ R4, R21, c[0x0][0x2d0], -R106.reuse ;  /* 0x0000b40015047a23 */ /* 0x100fe2000001086a */
[----:B------:R-:W-:Y:S01]  /*90f0*/  LDSM.16.MT88.4 R120, [R202+0x400] ;  /* 0x00040000ca78783b */ /* 0x000fe20000004200 */
        /* <DEDUP_REMOVED lines=8> */
[----:B------:R-:W-:Y:S02]  /*9180*/  FMUL.FTZ R87, R3, R87 ;  /* 0x0000005703577220 */ /* 0x000fe40000410000 */
[--C-:B------:R-:W-:Y:S02]  /*9190*/  FFMA.FTZ R138, R241, c[0x0][0x2d0], -R106.reuse ;  /* 0x0000b400f18a7a23 */ /* 0x100fe4000001086a */
[--C-:B-1----:R-:W-:Y:S02]  /*91a0*/  FFMA.FTZ R0, R20, c[0x0][0x2d0], -R106.reuse ;  /* 0x0000b40014007a23 */ /* 0x102fe4000001086a */
[C---:B--2---:R-:W-:Y:S02]  /*91b0*/  FMUL.FTZ R8, R2.reuse, R112 ;  /* 0x0000007002087220 */ /* 0x044fe40000410000 */
[----:B------:R-:W1:Y:S01]  /*91c0*/  MUFU.EX2 R252, R0 ;  /* 0x0000000000fc7308 */ /* 0x000e620000000800 */
[C---:B------:R-:W-:Y:S02]  /*91d0*/  FMUL.FTZ R9, R2.reuse, R113 ;  /* 0x0000007102097220 */ /* 0x040fe40000410000 */
[----:B------:R-:W-:Y:S01]  /*91e0*/  FMUL.FTZ R12, R2, R116 ;  /* 0x00000074020c7220 */ /* 0x000fe20000410000 */
[----:B------:R-:W-:Y:S01]  /*91f0*/  MOV R116, R57 ;  /* 0x0000003900747202 */ /* 0x000fe20000000f00 */
[--C-:B---3--:R-:W-:Y:S02]  /*9200*/  FFMA.FTZ R4, R24, c[0x0][0x2d0], -R106.reuse ;  /* 0x0000b40018047a23 */ /* 0x108fe4000001086a */
[C---:B------:R-:W-:Y:S01]  /*9210*/  FMUL.FTZ R13, R2.reuse, R117 ;  /* 0x00000075020d7220 */ /* 0x040fe20000410000 */
[----:B------:R-:W-:Y:S01]  /*9220*/  MOV R117, R51 ;  /* 0x0000003300757202 */ /* 0x000fe20000000f00 */
[C---:B------:R-:W-:Y:S01]  /*9230*/  FMUL.FTZ R24, R2.reuse, R128 ;  /* 0x0000008002187220 */ /* 0x040fe20000410000 */
[----:B------:R2:W-:Y:S01]  /*9240*/  MUFU.EX2 R105, R4 ;  /* 0x0000000400697308 */ /* 0x0005e20000000800 */
[C---:B------:R-:W-:Y:S02]  /*9250*/  FMUL.FTZ R25, R2.reuse, R129 ;  /* 0x0000008102197220 */ /* 0x040fe40000410000 */
[C---:B------:R-:W-:Y:S02]  /*9260*/  FMUL.FTZ R28, R2.reuse, R132 ;  /* 0x00000084021c7220 */ /* 0x040fe40000410000 */
[C---:B------:R-:W-:Y:S02]  /*9270*/  FMUL.FTZ R29, R2.reuse, R133 ;  /* 0x00000085021d7220 */ /* 0x040fe40000410000 */
[----:B------:R-:W-:Y:S02]  /*9280*/  FMUL.FTZ R51, R3, R155 ;  /* 0x0000009b03337220 */ /* 0x000fe40000410000 */
[C---:B------:R-:W-:Y:S02]  /*9290*/  FMUL.FTZ R40, R2.reuse, R144 ;  /* 0x0000009002287220 */ /* 0x040fe40000410000 */
[C---:B------:R-:W-:Y:S02]  /*92a0*/  FMUL.FTZ R41, R2.reuse, R145 ;  /* 0x0000009102297220 */ /* 0x040fe40000410000 */
[----:B------:R-:W-:Y:S01]  /*92b0*/  FMUL.FTZ R45, R2, R149 ;  /* 0x00000095022d7220 */ /* 0x000fe20000410000 */
[----:B-1----:R-:W-:Y:S01]  /*92c0*/  F2FP.BF16.PACK_AB R177, R32, R252 ;  /* 0x000000fc20b1723e */ /* 0x002fe200000010ff */
[----:B------:R-:W-:Y:S02]  /*92d0*/  FFMA.FTZ R0, R22, c[0x0][0x2d0], -R106 ;  /* 0x0000b40016007a23 */ /* 0x000fe4000001086a */
[----:B------:R-:W1:Y:S01]  /*92e0*/  LDSM.16.MT88.4 R20, [R201] ;  /* 0x00000000c914783b */ /* 0x000e620000004200 */
[C---:B------:R-:W-:Y:S01]  /*92f0*/  FMUL.FTZ R44, R2.reuse, R148 ;  /* 0x00000094022c7220 */ /* 0x040fe20000410000 */
[----:B------:R3:W4:Y:S01]  /*9300*/  MUFU.EX2 R56, R0 ;  /* 0x0000000000387308 */ /* 0x0007220000000800 */
[C---:B------:R-:W-:Y:S02]  /*9310*/  FMUL.FTZ R57, R2.reuse, R161 ;  /* 0x000000a102397220 */ /* 0x040fe40000410000 */
[----:B------:R-:W-:Y:S02]  /*9320*/  FMUL.FTZ R61, R2, R165 ;  /* 0x000000a5023d7220 */ /* 0x000fe40000410000 */
[----:B--2---:R-:W-:Y:S02]  /*9330*/  FMUL.FTZ R4, R100, R108 ;  /* 0x0000006c64047220 */ /* 0x004fe40000410000 */
[C---:B------:R-:W-:Y:S02]  /*9340*/  FMUL.FTZ R72, R2.reuse, R72 ;  /* 0x0000004802487220 */ /* 0x040fe40000410000 */
[C---:B------:R-:W-:Y:S02]  /*9350*/  FMUL.FTZ R73, R2.reuse, R73 ;  /* 0x0000004902497220 */ /* 0x040fe40000410000 */
[C---:B------:R-:W-:Y:S02]  /*9360*/  FMUL.FTZ R76, R2.reuse, R76 ;  /* 0x0000004c024c7220 */ /* 0x040fe40000410000 */
[----:B------:R-:W-:Y:S02]  /*9370*/  FMUL.FTZ R77, R2, R77 ;  /* 0x0000004d024d7220 */ /* 0x000fe40000410000 */
[--C-:B------:R-:W-:Y:S02]  /*9380*/  FFMA.FTZ R132, R199, c[0x0][0x2d0], -R180.reuse ;  /* 0x0000b400c7847a23 */ /* 0x100fe400000108b4 */
[--C-:B------:R-:W-:Y:S02]  /*9390*/  FFMA.FTZ R128, R222, c[0x0][0x2d0], -R181.reuse ;  /* 0x0000b400de807a23 */ /* 0x100fe400000108b5 */
[----:B------:R-:W-:Y:S02]  /*93a0*/  FFMA.FTZ R133, R227, c[0x0][0x2d0], -R181 ;  /* 0x0000b400e3857a23 */ /* 0x000fe400000108b5 */
[----:B------:R-:W-:Y:S02]  /*93b0*/  FFMA.FTZ R129, R193, c[0x0][0x2d0], -R180 ;  /* 0x0000b400c1817a23 */ /* 0x000fe400000108b4 */
[----:B------:R-:W-:Y:S01]  /*93c0*/  FFMA.FTZ R139, R238, c[0x0][0x2d0], -R106 ;  /* 0x0000b400ee8b7a23 */ /* 0x000fe2000001086a */
[----:B---3--:R-:W-:Y:S01]  /*93d0*/  FSEL R0, R101, RZ, P0 ;  /* 0x000000ff65007208 */ /* 0x008fe20000000000 */
[----:B------:R-:W-:Y:S01]  /*93e0*/  MUFU.EX2 R227, R129 ;  /* 0x0000008100e37308 */ /* 0x000fe20000000800 */
[----:B----4-:R-:W-:Y:S01]  /*93f0*/  F2FP.BF16.PACK_AB R179, R105, R56 ;  /* 0x0000003869b3723e */ /* 0x010fe200000010ff */
[C---:B------:R-:W-:Y:S01]  /*9400*/  FMUL.FTZ R98, R3.reuse, R98 ;  /* 0x0000006203627220 */ /* 0x040fe20000410000 */
[----:B------:R-:W-:Y:S01]  /*9410*/  MOV R155, R56 ;  /* 0x00000038009b7202 */ /* 0x000fe20000000f00 */
[----:B------:R-:W-:Y:S01]  /*9420*/  FADD.FTZ R0, -R0, R107 ;  /* 0x0000006b00007221 */ /* 0x000fe20000010100 */
[----:B------:R-:W-:Y:S01]  /*9430*/  MOV R107, R7 ;  /* 0x00000007006b7202 */ /* 0x000fe20000000f00 */
[----:B------:R-:W-:Y:S02]  /*9440*/  FMUL.FTZ R7, R3, R111 ;  /* 0x0000006f03077220 */ /* 0x000fe40000410000 */
[----:B------:R-:W-:Y:S01]  /*9450*/  FMUL.FTZ R0, R0, c[0x0][0x2d0] ;  /* 0x0000b40000007a20 */ /* 0x000fe20000410000 */
[----:B------:R-:W2:Y:S01]  /*9460*/  LDSM.16.MT88.4 R108, [R202+0x1000] ;  /* 0x00100000ca6c783b */ /* 0x000ea20000004200 */
[----:B------:R-:W-:Y:S01]  /*9470*/  F2FP.BF16.PACK_AB R178, R107, R58 ;  /* 0x0000003a6bb2723e */ /* 0x000fe200000010ff */
[--C-:B------:R-:W-:Y:S02]  /*9480*/  FFMA.FTZ R56, R63, c[0x0][0x2d0], -R181.reuse ;  /* 0x0000b4003f387a23 */ /* 0x100fe400000108b5 */
[-C--:B-1----:R-:W-:Y:S01]  /*9490*/  HMMA.16816.F32.BF16 R4, R172, R20.reuse, R4 ;  /* 0x00000014ac04723c */ /* 0x082fe20000041804 */
[----:B------:R-:W1:Y:S04]  /*94a0*/  MUFU.EX2 R0, R0 ;  /* 0x0000000000007308 */ /* 0x000e680000000800 */
[C---:B------:R-:W-:Y:S02]  /*94b0*/  FMUL.FTZ R88, R2.reuse, R88 ;  /* 0x0000005802587220 */ /* 0x040fe40000410000 */
[----:B------:R-:W-:Y:S02]  /*94c0*/  FMUL.FTZ R89, R2, R89 ;  /* 0x0000005902597220 */ /* 0x000fe40000410000 */
[----:B------:R-:W-:Y:S02]  /*94d0*/  FMUL.FTZ R99, R3, R99 ;  /* 0x0000006303637220 */ /* 0x000fe40000410000 */
[----:B------:R3:W-:Y:S01]  /*94e0*/  MUFU.EX2 R149, R56 ;  /* 0x0000003800957308 */ /* 0x0007e20000000800 */
[--C-:B------:R-:W-:Y:S02]  /*94f0*/  FFMA.FTZ R144, R226, c[0x0][0x2d0], -R181.reuse ;  /* 0x0000b400e2907a23 */ /* 0x100fe400000108b5 */
[C---:B------:R-:W-:Y:S02]  /*9500*/  FMUL.FTZ R92, R2.reuse, R92 ;  /* 0x0000005c025c7220 */ /* 0x040fe40000410000 */
[----:B------:R-:W-:Y:S02]  /*9510*/  FMUL.FTZ R93, R2, R93 ;  /* 0x0000005d025d7220 */ /* 0x000fe40000410000 */
[C---:B-1----:R-:W-:Y:S02]  /*9520*/  FMUL.FTZ R10, R0.reuse, R114 ;  /* 0x00000072000a7220 */ /* 0x042fe40000410000 */
[C---:B------:R-:W-:Y:S02]  /*9530*/  FMUL.FTZ R11, R0.reuse, R115 ;  /* 0x00000073000b7220 */ /* 0x040fe40000410000 */
[----:B------:R-:W1:Y:S01]  /*9540*/  LDSM.16.MT88.4 R112, [R201+0x2000] ;  /* 0x00200000c970783b */ /* 0x000e620000004200 */
[C---:B------:R-:W-:Y:S02]  /*9550*/  FMUL.FTZ R14, R0.reuse, R118 ;  /* 0x00000076000e7220 */ /* 0x040fe40000410000 */
[C---:B------:R-:W-:Y:S02]  /*9560*/  FMUL.FTZ R15, R0.reuse, R119 ;  /* 0x00000077000f7220 */ /* 0x040fe40000410000 */
[C---:B------:R-:W-:Y:S04]  /*9570*/  HMMA.16816.F32.BF16 R8, R176.reuse, R20, R8 ;  /* 0x00000014b008723c */ /* 0x040fe80000041808 */
[----:B------:R-:W-:Y:S02]  /*9580*/  FMUL.FTZ R26, R0, R130 ;  /* 0x00000082001a7220 */ /* 0x000fe40000410000 */
[--C-:B------:R-:W-:Y:S02]  /*9590*/  FFMA.FTZ R130, R221, c[0x0][0x2d0], -R181.reuse ;  /* 0x0000b400dd827a23 */ /* 0x100fe400000108b5 */
[-C--:B------:R-:W-:Y:S04]  /*95a0*/  HMMA.16816.F32.BF16 R12, R176, R22.reuse, R12 ;  /* 0x00000016b00c723c */ /* 0x080fe8000004180c */
[----:B------:R-:W-:Y:S02]  /*95b0*/  FMUL.FTZ R20, R100, R124 ;  /* 0x0000007c64147220 */ /* 0x000fe40000410000 */
[--C-:B------:R-:W-:Y:S02]  /*95c0*/  FFMA.FTZ R124, R194, c[0x0][0x2d0], -R180.reuse ;  /* 0x0000b400c27c7a23 */ /* 0x100fe400000108b4 */
[C---:B------:R-:W-:Y:S01]  /*95d0*/  HMMA.16816.F32.BF16 R16, R172.reuse, R22, R16 ;  /* 0x00000016ac10723c */ /* 0x040fe20000041810 */
[----:B------:R-:W-:Y:S03]  /*95e0*/  MUFU.EX2 R194, R133 ;  /* 0x0000008500c27308 */ /* 0x000fe60000000800 */
[----:B------:R-:W-:Y:S02]  /*95f0*/  FMUL.FTZ R21, R100, R125 ;  /* 0x0000007d64157220 */ /* 0x000fe40000410000 */
[----:B------:R-:W-:Y:S02]  /*9600*/  FMUL.FTZ R27, R0, R131 ;  /* 0x00000083001b7220 */ /* 0x000fe40000410000 */
[C---:B------:R-:W-:Y:S03]  /*9610*/  FMUL.FTZ R22, R3.reuse, R126 ;  /* 0x0000007e03167220 */ /* 0x040fe60000410000 */
[----:B------:R-:W-:Y:S01]  /*9620*/  MUFU.EX2 R251, R124 ;  /* 0x0000007c00fb7308 */ /* 0x000fe20000000800 */
[----:B------:R-:W-:Y:S02]  /*9630*/  FMUL.FTZ R23, R3, R127 ;  /* 0x0000007f03177220 */ /* 0x000fe40000410000 */
[--C-:B------:R-:W-:Y:S02]  /*9640*/  FFMA.FTZ R126, R223, c[0x0][0x2d0], -R181.reuse ;  /* 0x0000b400df7e7a23 */ /* 0x100fe400000108b5 */
[--C-:B------:R-:W-:Y:S02]  /*9650*/  FFMA.FTZ R131, R198, c[0x0][0x2d0], -R180.reuse ;  /* 0x0000b400c6837a23 */ /* 0x100fe400000108b4 */
[--C-:B------:R-:W-:Y:S01]  /*9660*/  FFMA.FTZ R125, R195, c[0x0][0x2d0], -R180.reuse ;  /* 0x0000b400c37d7a23 */ /* 0x100fe200000108b4 */
[-C--:B------:R-:W-:Y:S02]  /*9670*/  HMMA.16816.F32.BF16 R20, R172, R36.reuse, R20 ;  /* 0x00000024ac14723c */ /* 0x080fe40000041814 */
[----:B------:R-:W-:Y:S01]  /*9680*/  MUFU.EX2 R223, R132 ;  /* 0x0000008400df7308 */ /* 0x000fe20000000800 */
[----:B------:R-:W-:Y:S02]  /*9690*/  FFMA.FTZ R127, R220, c[0x0][0x2d0], -R180 ;  /* 0x0000b400dc7f7a23 */ /* 0x000fe400000108b4 */
[C---:B------:R-:W-:Y:S01]  /*96a0*/  FMUL.FTZ R30, R0.reuse, R134 ;  /* 0x00000086001e7220 */ /* 0x040fe20000410000 */
[----:B------:R-:W-:Y:S01]  /*96b0*/  MOV R134, R31 ;  /* 0x0000001f00867202 */ /* 0x000fe20000000f00 */
[----:B------:R-:W-:Y:S01]  /*96c0*/  FMUL.FTZ R31, R0, R135 ;  /* 0x00000087001f7220 */ /* 0x000fe20000410000 */
[C---:B------:R-:W-:Y:S04]  /*96d0*/  HMMA.16816.F32.BF16 R24, R176.reuse, R36, R24 ;  /* 0x00000024b018723c */ /* 0x040fe80000041818 */
[----:B------:R-:W-:Y:S01]  /*96e0*/  MOV R135, R32 ;  /* 0x0000002000877202 */ /* 0x000fe20000000f00 */
[----:B------:R-:W-:Y:S01]  /*96f0*/  MUFU.EX2 R220, R130 ;  /* 0x0000008200dc7308 */ /* 0x000fe20000000800 */
[C---:B------:R-:W-:Y:S02]  /*9700*/  FMUL.FTZ R32, R100.reuse, R136 ;  /* 0x0000008864207220 */ /* 0x040fe40000410000 */
[-C--:B------:R-:W-:Y:S04]  /*9710*/  HMMA.16816.F32.BF16 R28, R176, R38.reuse, R28 ;  /* 0x00000026b01c723c */ /* 0x080fe8000004181c */
[C---:B------:R-:W-:Y:S02]  /*9720*/  FMUL.FTZ R36, R100.reuse, R140 ;  /* 0x0000008c64247220 */ /* 0x040fe40000410000 */
[----:B------:R-:W-:Y:S02]  /*9730*/  FMUL.FTZ R37, R100, R141 ;  /* 0x0000008d64257220 */ /* 0x000fe40000410000 */
[C---:B------:R-:W-:Y:S01]  /*9740*/  HMMA.16816.F32.BF16 R32, R172.reuse, R38, R32 ;  /* 0x00000026ac20723c */ /* 0x040fe20000041820 */
[----:B------:R-:W4:Y:S03]  /*9750*/  LDL.LU R141, [R1+0x28] ;  /* 0x00002800018d7983 */ /* 0x000f260000300800 */
[C---:B------:R-:W-:Y:S01]  /*9760*/  FMUL.FTZ R46, R0.reuse, R150 ;  /* 0x00000096002e7220 */ /* 0x040fe20000410000 */
[----:B------:R-:W5:Y:S01]  /*9770*/  LDL.LU R140, [R1+0x24] ;  /* 0x00002400018c7983 */ /* 0x000f620000300800 */
[----:B------:R1:W-:Y:S01]  /*9780*/  MUFU.EX2 R150, R48 ;  /* 0x0000003000967308 */ /* 0x0003e20000000800 */
[C---:B------:R-:W-:Y:S01]  /*9790*/  FMUL.FTZ R38, R3.reuse, R142 ;  /* 0x0000008e03267220 */ /* 0x040fe20000410000 */
[----:B------:R-:W-:Y:S01]  /*97a0*/  MOV R142, R250 ;  /* 0x000000fa008e7202 */ /* 0x000fe20000000f00 */
[----:B------:R-:W-:Y:S03]  /*97b0*/  FMUL.FTZ R39, R3, R143 ;  /* 0x0000008f03277220 */ /* 0x000fe60000410000 */
[----:B------:R-:W-:Y:S02]  /*97c0*/  FFMA.FTZ R136, R245, c[0x0][0x2d0], -R182 ;  /* 0x0000b400f5887a23 */ /* 0x000fe400000108b6 */
[C---:B------:R-:W-:Y:S02]  /*97d0*/  FMUL.FTZ R42, R0.reuse, R146 ;  /* 0x00000092002a7220 */ /* 0x040fe40000410000 */
[-C--:B------:R-:W-:Y:S01]  /*97e0*/  HMMA.16816.F32.BF16 R36, R172, R52.reuse, R36 ;  /* 0x00000034ac24723c */ /* 0x080fe20000041824 */
[----:B------:R2:W-:Y:S02]  /*97f0*/  MUFU.EX2 R146, R60 ;  /* 0x0000003c00927308 */ /* 0x0005e40000000800 */
[C---:B------:R-:W-:Y:S02]  /*9800*/  FMUL.FTZ R43, R0.reuse, R147 ;  /* 0x00000093002b7220 */ /* 0x040fe40000410000 */
[----:B------:R-:W-:Y:S01]  /*9810*/  FMUL.FTZ R47, R0, R151 ;  /* 0x00000097002f7220 */ /* 0x000fe20000410000 */
[----:B------:R-:W-:Y:S01]  /*9820*/  MOV R151, R105 ;  /* 0x0000006900977202 */ /* 0x000fe20000000f00 */
[--C-:B------:R-:W-:Y:S01]  /*9830*/  FFMA.FTZ R105, R183, c[0x0][0x2d0], -R181.reuse ;  /* 0x0000b400b7697a23 */ /* 0x100fe200000108b5 */
[----:B------:R-:W-:Y:S01]  /*9840*/  MOV R183, R248 ;  /* 0x000000f800b77202 */ /* 0x000fe20000000f00 */
[----:B---3--:R-:W-:Y:S01]  /*9850*/  FMUL.FTZ R56, R2, R160 ;  /* 0x000000a002387220 */ /* 0x008fe20000410000 */
[C---:B------:R-:W-:Y:S01]  /*9860*/  HMMA.16816.F32.BF16 R40, R176.reuse, R52, R40 ;  /* 0x00000034b028723c */ /* 0x040fe20000041828 */
[----:B------:R-:W-:Y:S03]  /*9870*/  MUFU.EX2 R250, R125 ;  /* 0x0000007d00fa7308 */ /* 0x000fe60000000800 */
[C---:B------:R-:W-:Y:S02]  /*9880*/  FMUL.FTZ R59, R0.reuse, R163 ;  /* 0x000000a3003b7220 */ /* 0x040fe40000410000 */
[----:B------:R-:W-:Y:S02]  /*9890*/  FMUL.FTZ R62, R0, R166 ;  /* 0x000000a6003e7220 */ /* 0x000fe40000410000 */
[-C--:B------:R-:W-:Y:S03]  /*98a0*/  HMMA.16816.F32.BF16 R44, R176, R54.reuse, R44 ;  /* 0x00000036b02c723c */ /* 0x080fe6000004182c */
[----:B------:R3:W-:Y:S01]  /*98b0*/  MUFU.EX2 R160, R105 ;  /* 0x0000006900a07308 */ /* 0x0007e20000000800 */
[C---:B-1----:R-:W-:Y:S01]  /*98c0*/  FMUL.FTZ R48, R100.reuse, R152 ;  /* 0x0000009864307220 */ /* 0x042fe20000410000 */
[----:B------:R-:W-:Y:S01]  /*98d0*/  MOV R152, R49 ;  /* 0x0000003100987202 */ /* 0x000fe20000000f00 */
[----:B------:R-:W-:Y:S01]  /*98e0*/  FMUL.FTZ R49, R100, R153 ;  /* 0x0000009964317220 */ /* 0x000fe20000410000 */
[----:B------:R-:W-:Y:S01]  /*98f0*/  MOV R153, R50 ;  /* 0x0000003200997202 */ /* 0x000fe20000000f00 */
[----:B------:R-:W-:Y:S01]  /*9900*/  FMUL.FTZ R50, R3, R154 ;  /* 0x0000009a03327220 */ /* 0x000fe20000410000 */
[----:B------:R-:W-:Y:S03]  /*9910*/  MOV R154, R58 ;  /* 0x0000003a009a7202 */ /* 0x000fe60000000f00 */
[--C-:B--2---:R-:W-:Y:S01]  /*9920*/  FFMA.FTZ R60, R66, c[0x0][0x2d0], -R180.reuse ;  /* 0x0000b400423c7a23 */ /* 0x104fe200000108b4 */
[----:B------:R-:W-:Y:S01]  /*9930*/  MUFU.EX2 R248, R126 ;  /* 0x0000007e00f87308 */ /* 0x000fe20000000800 */
[----:B------:R-:W-:Y:S01]  /*9940*/  FMUL.FTZ R53, R100, R157 ;  /* 0x0000009d64357220 */ /* 0x000fe20000410000 */
[C---:B------:R-:W-:Y:S04]  /*9950*/  HMMA.16816.F32.BF16 R48, R172.reuse, R54, R48 ;  /* 0x00000036ac30723c */ /* 0x040fe80000041830 */
[--C-:B------:R-:W-:Y:S02]  /*9960*/  FFMA.FTZ R52, R64, c[0x0][0x2d0], -R180.reuse ;  /* 0x0000b40040347a23 */ /* 0x100fe400000108b4 */
[--C-:B------:R-:W-:Y:S02]  /*9970*/  FFMA.FTZ R64, R67, c[0x0][0x2d0], -R180.reuse ;  /* 0x0000b40043407a23 */ /* 0x100fe400000108b4 */
[C---:B------:R-:W-:Y:S01]  /*9980*/  FMUL.FTZ R55, R3.reuse, R159 ;  /* 0x0000009f03377220 */ /* 0x040fe20000410000 */
[----:B------:R1:W-:Y:S03]  /*9990*/  MUFU.EX2 R145, R52 ;  /* 0x0000003400917308 */ /* 0x0003e60000000800 */
[--C-:B---3--:R-:W-:Y:S02]  /*99a0*/  FFMA.FTZ R105, R184, c[0x0][0x2d0], -R181.reuse ;  /* 0x0000b400b8697a23 */ /* 0x108fe400000108b5 */
[C---:B------:R-:W-:Y:S02]  /*99b0*/  FMUL.FTZ R54, R3.reuse, R158 ;  /* 0x0000009e03367220 */ /* 0x040fe40000410000 */
[C---:B------:R-:W-:Y:S02]  /*99c0*/  FMUL.FTZ R58, R0.reuse, R162 ;  /* 0x000000a2003a7220 */ /* 0x040fe40000410000 */
[C---:B------:R-:W-:Y:S01]  /*99d0*/  FMUL.FTZ R63, R0.reuse, R167 ;  /* 0x000000a7003f7220 */ /* 0x040fe20000410000 */
[----:B------:R2:W3:Y:S01]  /*99e0*/  MUFU.EX2 R159, R60 ;  /* 0x0000003c009f7308 */ /* 0x0004e20000000800 */
[C---:B------:R-:W-:Y:S01]  /*99f0*/  FMUL.FTZ R67, R3.reuse, R171 ;  /* 0x000000ab03437220 */ /* 0x040fe20000410000 */
[----:B------:R-:W-:Y:S01]  /*9a00*/  MOV R167, R116 ;  /* 0x0000007400a77202 */ /* 0x000fe20000000f00 */
[----:B------:R-:W-:Y:S01]  /*9a10*/  FMUL.FTZ R66, R3, R170 ;  /* 0x000000aa03427220 */ /* 0x000fe20000410000 */
[----:B------:R-:W5:Y:S01]  /*9a20*/  LDL.LU R171, [R1+0x2c] ;  /* 0x00002c0001ab7983 */ /* 0x000f620000300800 */
[C---:B------:R-:W-:Y:S01]  /*9a30*/  FMUL.FTZ R74, R0.reuse, R74 ;  /* 0x0000004a004a7220 */ /* 0x040fe20000410000 */
[----:B------:R-:W-:Y:S01]  /*9a40*/  MOV R170, R249 ;  /* 0x000000f900aa7202 */ /* 0x000fe20000000f00 */
[C---:B------:R-:W-:Y:S01]  /*9a50*/  FMUL.FTZ R75, R0.reuse, R75 ;  /* 0x0000004b004b7220 */ /* 0x040fe20000410000 */
[----:B------:R-:W5:Y:S01]  /*9a60*/  LDL.LU R184, [R1+0x20] ;  /* 0x0000200001b87983 */ /* 0x000f620000300800 */
[C---:B------:R-:W-:Y:S01]  /*9a70*/  FMUL.FTZ R78, R0.reuse, R78 ;  /* 0x0000004e004e7220 */ /* 0x040fe20000410000 */
[----:B------:R3:W-:Y:S01]  /*9a80*/  MUFU.EX2 R163, R64 ;  /* 0x0000004000a37308 */ /* 0x0007e20000000800 */
[C---:B------:R-:W-:Y:S02]  /*9a90*/  FMUL.FTZ R79, R0.reuse, R79 ;  /* 0x0000004f004f7220 */ /* 0x040fe40000410000 */
[----:B------:R-:W-:Y:S02]  /*9aa0*/  FMUL.FTZ R90, R0, R90 ;  /* 0x0000005a005a7220 */ /* 0x000fe40000410000 */
[----:B-1----:R-:W-:Y:S01]  /*9ab0*/  FMUL.FTZ R52, R100, R156 ;  /* 0x0000009c64347220 */ /* 0x002fe20000410000 */
[----:B------:R-:W-:Y:S01]  /*9ac0*/  MOV R156, R107 ;  /* 0x0000006b009c7202 */ /* 0x000fe20000000f00 */
[C---:B------:R-:W-:Y:S02]  /*9ad0*/  FMUL.FTZ R91, R0.reuse, R91 ;  /* 0x0000005b005b7220 */ /* 0x040fe40000410000 */
[C---:B------:R-:W-:Y:S01]  /*9ae0*/  FMUL.FTZ R94, R0.reuse, R94 ;  /* 0x0000005e005e7220 */ /* 0x040fe20000410000 */
[----:B------:R1:W-:Y:S01]  /*9af0*/  MUFU.EX2 R249, R127 ;  /* 0x0000007f00f97308 */ /* 0x0003e20000000800 */
[----:B------:R-:W-:Y:S01]  /*9b00*/  FMUL.FTZ R95, R0, R95 ;  /* 0x0000005f005f7220 */ /* 0x000fe20000410000 */
[-C--:B------:R-:W-:Y:S03]  /*9b10*/  HMMA.16816.F32.BF16 R52, R172, R108.reuse, R52 ;  /* 0x0000006cac34723c */ /* 0x080fe60000041834 */
[----:B--2---:R-:W-:Y:S02]  /*9b20*/  FMUL.FTZ R60, R2, R164 ;  /* 0x000000a4023c7220 */ /* 0x004fe40000410000 */
[----:B------:R-:W-:Y:S02]  /*9b30*/  FFMA.FTZ R107, R224, c[0x0][0x2d0], -R181 ;  /* 0x0000b400e06b7a23 */ /* 0x000fe400000108b5 */
[--C-:B------:R-:W-:Y:S01]  /*9b40*/  FFMA.FTZ R143, R197, c[0x0][0x2d0], -R180.reuse ;  /* 0x0000b400c58f7a23 */ /* 0x100fe200000108b4 */
[C---:B------:R-:W-:Y:S01]  /*9b50*/  HMMA.16816.F32.BF16 R56, R176.reuse, R108, R56 ;  /* 0x0000006cb038723c */ /* 0x040fe20000041838 */
[----:B------:R2:W-:Y:S03]  /*9b60*/  MUFU.EX2 R164, R105 ;  /* 0x0000006900a47308 */ /* 0x0005e60000000800 */
[----:B------:R-:W-:Y:S02]  /*9b70*/  FFMA.FTZ R180, R196, c[0x0][0x2d0], -R180 ;  /* 0x0000b400c4b47a23 */ /* 0x000fe400000108b4 */
[----:B---3--:R-:W-:Y:S01]  /*9b80*/  FMUL.FTZ R64, R100, R168 ;  /* 0x000000a864407220 */ /* 0x008fe20000410000 */
[----:B------:R-:W-:Y:S01]  /*9b90*/  MOV R168, R117 ;  /* 0x0000007500a87202 */ /* 0x000fe20000000f00 */
[-C--:B------:R-:W-:Y:S03]  /*9ba0*/  HMMA.16816.F32.BF16 R60, R176, R110.reuse, R60 ;  /* 0x0000006eb03c723c */ /* 0x080fe6000004183c */
[----:B------:R-:W-:Y:S01]  /*9bb0*/  MUFU.EX2 R224, R131 ;  /* 0x0000008300e07308 */ /* 0x000fe20000000800 */
[----:B-1----:R-:W-:Y:S04]  /*9bc0*/  LDSM.16.MT88.4 R124, [R202+0x800] ;  /* 0x00080000ca7c783b */ /* 0x002fe80000004200 */
[C---:B------:R-:W-:Y:S05]  /*9bd0*/  HMMA.16816.F32.BF16 R64, R172.reuse, R110, R64 ;  /* 0x0000006eac40723c */ /* 0x040fea0000041840 */
[----:B------:R1:W-:Y:S01]  /*9be0*/  MUFU.EX2 R226, R107 ;  /* 0x0000006b00e27308 */ /* 0x0003e20000000800 */
[----:B------:R-:W3:Y:S02]  /*9bf0*/  LDSM.16.MT88.4 R108, [R202+0x2000] ;  /* 0x00200000ca6c783b */ /* 0x000ee40000004200 */
[-C--:B------:R-:W-:Y:S04]  /*9c00*/  HMMA.16816.F32.BF16 R68, R172, R112.reuse, R68 ;  /* 0x00000070ac44723c */ /* 0x080fe80000041844 */
[--C-:B--2---:R-:W-:Y:S01]  /*9c10*/  FFMA.FTZ R105, R185, c[0x0][0x2d0], -R182.reuse ;  /* 0x0000b400b9697a23 */ /* 0x104fe200000108b6 */
[----:B------:R-:W-:Y:S02]  /*9c20*/  MOV R185, R247 ;  /* 0x000000f700b97202 */ /* 0x000fe40000000f00 */
[----:B------:R-:W-:Y:S01]  /*9c30*/  MUFU.EX2 R193, R143 ;  /* 0x0000008f00c17308 */ /* 0x000fe20000000800 */
[C---:B------:R-:W-:Y:S08]  /*9c40*/  HMMA.16816.F32.BF16 R72, R176.reuse, R112, R72 ;  /* 0x00000070b048723c */ /* 0x040ff00000041848 */
[-C--:B------:R-:W-:Y:S01]  /*9c50*/  HMMA.16816.F32.BF16 R76, R176, R114.reuse, R76 ;  /* 0x00000072b04c723c */ /* 0x080fe2000004184c */
[----:B------:R2:W2:Y:S03]  /*9c60*/  MUFU.EX2 R148, R105 ;  /* 0x0000006900947308 */ /* 0x0004a60000000800 */
[--C-:B-1----:R-:W-:Y:S01]  /*9c70*/  FFMA.FTZ R107, R246, c[0x0][0x2d0], -R182.reuse ;  /* 0x0000b400f66b7a23 */ /* 0x102fe200000108b6 */
[----:B------:R-:W-:Y:S03]  /*9c80*/  MOV R246, R159 ;  /* 0x0000009f00f67202 */ /* 0x000fe60000000f00 */
[C---:B------:R-:W-:Y:S01]  /*9c90*/  HMMA.16816.F32.BF16 R80, R172.reuse, R114, R80 ;  /* 0x00000072ac50723c */ /* 0x040fe20000041850 */
[----:B------:R-:W1:Y:S07]  /*9ca0*/  LDSM.16.MT88.4 R112, [R201+0x400] ;  /* 0x00040000c970783b */ /* 0x000e6e0000004200 */
[-C--:B---3--:R-:W-:Y:S04]  /*9cb0*/  HMMA.16816.F32.BF16 R84, R172, R108.reuse, R84 ;  /* 0x0000006cac54723c */ /* 0x088fe80000041854 */
[--C-:B--2---:R-:W-:Y:S01]  /*9cc0*/  FFMA.FTZ R105, R186, c[0x0][0x2d0], -R182.reuse ;  /* 0x0000b400ba697a23 */ /* 0x104fe200000108b6 */
[----:B------:R-:W-:Y:S03]  /*9cd0*/  MOV R238, R148 ;  /* 0x0000009400ee7202 */ /* 0x000fe60000000f00 */
[----:B------:R2:W3:Y:S01]  /*9ce0*/  MUFU.EX2 R157, R105 ;  /* 0x00000069009d7308 */ /* 0x0004e20000000800 */
[C---:B------:R-:W-:Y:S07]  /*9cf0*/  HMMA.16816.F32.BF16 R88, R176.reuse, R108, R88 ;  /* 0x0000006cb058723c */ /* 0x040fee0000041858 */
[----:B------:R-:W-:Y:S01]  /*9d00*/  F2FP.BF16.PACK_AB R108, R145, R150 ;  /* 0x00000096916c723e */ /* 0x000fe200000010ff */
[-C--:B------:R-:W-:Y:S04]  /*9d10*/  HMMA.16816.F32.BF16 R92, R176, R110.reuse, R92 ;  /* 0x0000006eb05c723c */ /* 0x080fe8000004185c */
[----:B------:R-:W-:Y:S03]  /*9d20*/  F2FP.BF16.PACK_AB R109, R146, R149 ;  /* 0x00000095926d723e */ /* 0x000fe600000010ff */
[----:B------:R-:W-:Y:S01]  /*9d30*/  MOV R178, R155 ;  /* 0x0000009b00b27202 */ /* 0x000fe20000000f00 */
[----:B------:R-:W-:Y:S04]  /*9d40*/  HMMA.16816.F32.BF16 R96, R172, R110, R96 ;  /* 0x0000006eac60723c */ /* 0x000fe80000041860 */
[----:B------:R-:W-:Y:S02]  /*9d50*/  MOV R179, R168 ;  /* 0x000000a800b37202 */ /* 0x000fe40000000f00 */
[----:B------:R-:W-:Y:S01]  /*9d60*/  MOV R168, R154 ;  /* 0x0000009a00a87202 */ /* 0x000fe20000000f00 */
[--C-:B--2---:R-:W-:Y:S01]  /*9d70*/  FFMA.FTZ R105, R187, c[0x0][0x2d0], -R182.reuse ;  /* 0x0000b400bb697a23 */ /* 0x104fe200000108b6 */
[----:B------:R-:W-:Y:S01]  /*9d80*/  F2FP.BF16.PACK_AB R110, R163, R159 ;  /* 0x0000009fa36e723e */ /* 0x000fe200000010ff */
[----:B------:R-:W-:Y:S03]  /*9d90*/  MUFU.EX2 R187, R137 ;  /* 0x0000008900bb7308 */ /* 0x000fe60000000800 */
[----:B------:R-:W-:Y:S02]  /*9da0*/  F2FP.BF16.PACK_AB R111, R164, R160 ;  /* 0x000000a0a46f723e */ /* 0x000fe400000010ff */
[----:B---3--:R-:W-:Y:S02]  /*9db0*/  F2FP.BF16.PACK_AB R116, R157, R148 ;  /* 0x000000949d74723e */ /* 0x008fe400000010ff */
[----:B------:R-:W-:Y:S02]  /*9dc0*/  F2FP.BF16.PACK_AB R172, R224, R223 ;  /* 0x000000dfe0ac723e */ /* 0x000fe400000010ff */
[----:B------:R-:W-:Y:S01]  /*9dd0*/  F2FP.BF16.PACK_AB R173, R194, R220 ;  /* 0x000000dcc2ad723e */ /* 0x000fe200000010ff */
[-C--:B-1----:R-:W-:Y:S01]  /*9de0*/  HMMA.16816.F32.BF16 R4, R108, R112.reuse, R4 ;  /* 0x000000706c04723c */ /* 0x082fe20000041804 */
[----:B------:R1:W-:Y:S04]  /*9df0*/  MUFU.EX2 R161, R105 ;  /* 0x0000006900a17308 */ /* 0x0003e80000000800 */
[----:B------:R-:W-:Y:S01]  /*9e00*/  MOV R244, R157 ;  /* 0x0000009d00f47202 */ /* 0x000fe20000000f00 */
[----:B-1----:R-:W-:Y:S05]  /*9e10*/  FFMA.FTZ R105, R188, c[0x0][0x2d0], -R182 ;  /* 0x0000b400bc697a23 */ /* 0x002fea00000108b6 */
[----:B------:R-:W-:Y:S10]  /*9e20*/  MUFU.EX2 R188, R136 ;  /* 0x0000008800bc7308 */ /* 0x000ff40000000800 */
[----:B------:R1:W2:Y:S02]  /*9e30*/  MUFU.EX2 R165, R105 ;  /* 0x0000006900a57308 */ /* 0x0002a40000000800 */
[--C-:B-1----:R-:W-:Y:S01]  /*9e40*/  FFMA.FTZ R105, R189, c[0x0][0x2d0], -R106.reuse ;  /* 0x0000b400bd697a23 */ /* 0x102fe2000001086a */
[----:B--2---:R-:W-:Y:S07]  /*9e50*/  F2FP.BF16.PACK_AB R118, R165, R161 ;  /* 0x000000a1a576723e */ /* 0x004fee00000010ff */
[----:B------:R-:W1:Y:S10]  /*9e60*/  MUFU.EX2 R189, R107 ;  /* 0x0000006b00bd7308 */ /* 0x000e740000000800 */
[----:B------:R2:W3:Y:S01]  /*9e70*/  MUFU.EX2 R147, R105 ;  /* 0x0000006900937308 */ /* 0x0004e20000000800 */
[----:B-1----:R-:W-:Y:S01]  /*9e80*/  F2FP.BF16.PACK_AB R176, R188, R189 ;  /* 0x000000bdbcb0723e */ /* 0x002fe200000010ff */
[----:B--2---:R-:W-:Y:S01]  /*9e90*/  FFMA.FTZ R105, R190, c[0x0][0x2d0], -R106 ;  /* 0x0000b400be697a23 */ /* 0x004fe2000001086a */
[----:B---3--:R-:W-:Y:S01]  /*9ea0*/  MOV R241, R147 ;  /* 0x0000009300f17202 */ /* 0x008fe20000000f00 */
[----:B----4-:R-:W-:Y:S01]  /*9eb0*/  FFMA.FTZ R141, R2, R141, R170 ;  /* 0x0000008d028d7223 */ /* 0x010fe200000100aa */
[----:B------:R-:W-:Y:S05]  /*9ec0*/  MOV R170, R152 ;  /* 0x0000009800aa7202 */ /* 0x000fea0000000f00 */
[----:B------:R1:W2:Y:S01]  /*9ed0*/  MUFU.EX2 R158, R105 ;  /* 0x00000069009e7308 */ /* 0x0002a20000000800 */
[----:B------:R-:W-:Y:S01]  /*9ee0*/  MOV R152, R135 ;  /* 0x0000008700987202 */ /* 0x000fe20000000f00 */
[----:B-----5:R-:W-:Y:S01]  /*9ef0*/  FFMA.FTZ R140, R0, R140, R252 ;  /* 0x0000008c008c7223 */ /* 0x020fe200000100fc */
[----:B------:R-:W-:Y:S01]  /*9f00*/  MOV R252, R151 ;  /* 0x0000009700fc7202 */ /* 0x000fe20000000f00 */
[--C-:B-1----:R-:W-:Y:S01]  /*9f10*/  FFMA.FTZ R105, R191, c[0x0][0x2d0], -R106.reuse ;  /* 0x0000b400bf697a23 */ /* 0x102fe2000001086a */
[----:B--2---:R-:W-:Y:S05]  /*9f20*/  F2FP.BF16.PACK_AB R117, R158, R147 ;  /* 0x000000939e75723e */ /* 0x004fea00000010ff */
[----:B------:R-:W-:Y:S01]  /*9f30*/  MUFU.EX2 R191, R144 ;  /* 0x0000009000bf7308 */ /* 0x000fe20000000800 */
[----:B------:R-:W-:Y:S09]  /*9f40*/  MOV R245, R158 ;  /* 0x0000009e00f57202 */ /* 0x000ff20000000f00 */
[----:B------:R1:W-:Y:S02]  /*9f50*/  MUFU.EX2 R162, R105 ;  /* 0x0000006900a27308 */ /* 0x0003e40000000800 */
[----:B-1----:R-:W-:Y:S08]  /*9f60*/  FFMA.FTZ R105, R192, c[0x0][0x2d0], -R106 ;  /* 0x0000b400c0697a23 */ /* 0x002ff0000001086a */
[----:B------:R-:W1:Y:S01]  /*9f70*/  MUFU.EX2 R192, R180 ;  /* 0x000000b400c07308 */ /* 0x000e620000000800 */
[----:B------:R-:W-:Y:S09]  /*9f80*/  FFMA.FTZ R3, R3, R171, R183 ;  /* 0x000000ab03037223 */ /* 0x000ff200000100b7 */
[----:B------:R2:W3:Y:S01]  /*9f90*/  MUFU.EX2 R166, R105 ;  /* 0x0000006900a67308 */ /* 0x0004e20000000800 */
[----:B------:R-:W-:Y:S01]  /*9fa0*/  FADD.FTZ R2, R169, R3 ;  /* 0x00000003a9027221 */ /* 0x000fe20000010000 */
[----:B------:R-:W-:Y:S01]  /*9fb0*/  MOV R169, R153 ;  /* 0x0000009900a97202 */ /* 0x000fe20000000f00 */
[----:B------:R-:W-:Y:S01]  /*9fc0*/  FFMA.FTZ R100, R100, R184, R185 ;  /* 0x000000b864647223 */ /* 0x000fe200000100b9 */
[----:B------:R-:W-:Y:S02]  /*9fd0*/  MOV R153, R134 ;  /* 0x0000008600997202 */ /* 0x000fe40000000f00 */
[----:B------:R-:W-:Y:S01]  /*9fe0*/  LDSM.16.MT88.4 R132, [R201+0x2800] ;  /* 0x00280000c984783b */ /* 0x000fe20000004200 */
[----:B------:R-:W-:Y:S02]  /*9ff0*/  FADD.FTZ R2, R169, R2 ;  /* 0x00000002a9027221 */ /* 0x000fe40000010000 */
[----:B------:R-:W-:Y:S01]  /*a000*/  FADD.FTZ R0, R153, R141 ;  /* 0x0000008d99007221 */ /* 0x000fe20000010000 */
[----:B------:R-:W-:Y:S01]  /*a010*/  MUFU.EX2 R185, R138 ;  /* 0x0000008a00b97308 */ /* 0x000fe20000000800 */
[----:B------:R-:W-:Y:S02]  /*a020*/  FADD.FTZ R142, R142, R100 ;  /* 0x000000648e8e7221 */ /* 0x000fe40000010000 */
[----:B------:R-:W-:Y:S01]  /*a030*/  FADD.FTZ R100, R152, R140 ;  /* 0x0000008c98647221 */ /* 0x000fe20000010000 */
[----:B-1----:R-:W-:Y:S01]  /*a040*/  F2FP.BF16.PACK_AB R174, R192, R193 ;  /* 0x000000c1c0ae723e */ /* 0x002fe200000010ff */
[----:B------:R-:W-:Y:S01]  /*a050*/  LDSM.16.MT88.4 R152, [R201+0x1c00] ;  /* 0x001c0000c998783b */ /* 0x000fe20000004200 */
[----:B------:R-:W-:Y:S04]  /*a060*/  FADD.FTZ R3, R170, R142 ;  /* 0x0000008eaa037221 */ /* 0x000fe80000010000 */
[----:B------:R1:W4:Y:S01]  /*a070*/  MUFU.EX2 R184, R139 ;  /* 0x0000008b00b87308 */ /* 0x0003220000000800 */
[----:B------:R-:W-:Y:S02]  /*a080*/  FADD.FTZ R3, R179, R3 ;  /* 0x00000003b3037221 */ /* 0x000fe40000010000 */
[--C-:B--2---:R-:W-:Y:S01]  /*a090*/  FFMA.FTZ R105, R225, c[0x0][0x2d0], -R181.reuse ;  /* 0x0000b400e1697a23 */ /* 0x104fe200000108b5 */
[----:B---3--:R-:W-:Y:S01]  /*a0a0*/  F2FP.BF16.PACK_AB R119, R166, R162 ;  /* 0x000000a2a677723e */ /* 0x008fe200000010ff */
[----:B------:R-:W-:Y:S05]  /*a0b0*/  FFMA.FTZ R181, R219, c[0x0][0x2d0], -R181 ;  /* 0x0000b400dbb57a23 */ /* 0x000fea00000108b5 */
[----:B------:R2:W-:Y:S01]  /*a0c0*/  MUFU.EX2 R247, R105 ;  /* 0x0000006900f77308 */ /* 0x0005e20000000800 */
[C---:B------:R-:W-:Y:S08]  /*a0d0*/  HMMA.16816.F32.BF16 R8, R116.reuse, R112, R8 ;  /* 0x000000707408723c */ /* 0x040ff00000041808 */
[-C--:B------:R-:W-:Y:S01]  /*a0e0*/  HMMA.16816.F32.BF16 R12, R116, R114.reuse, R12 ;  /* 0x00000072740c723c */ /* 0x080fe2000004180c */
[----:B------:R3:W-:Y:S01]  /*a0f0*/  MUFU.EX2 R225, R128 ;  /* 0x0000008000e17308 */ /* 0x0007e20000000800 */
[----:B-1----:R-:W-:Y:S02]  /*a100*/  LDSM.16.MT88.4 R136, [R202+0xc00] ;  /* 0x000c0000ca88783b */ /* 0x002fe40000004200 */
[----:B----4-:R-:W-:Y:S04]  /*a110*/  F2FP.BF16.PACK_AB R177, R184, R185 ;  /* 0x000000b9b8b1723e */ /* 0x010fe800000010ff */
[C---:B------:R-:W-:Y:S03]  /*a120*/  HMMA.16816.F32.BF16 R16, R108.reuse, R114, R16 ;  /* 0x000000726c10723c */ /* 0x040fe60000041810 */
[----:B------:R-:W1:Y:S01]  /*a130*/  MUFU.EX2 R190, R181 ;  /* 0x000000b500be7308 */ /* 0x000e620000000800 */
[----:B------:R-:W4:Y:S01]  /*a140*/  LDSM.16.MT88.4 R112, [R201+0x1400] ;  /* 0x00140000c970783b */ /* 0x000f220000004200 */
[--C-:B--2---:R-:W-:Y:S01]  /*a150*/  FFMA.FTZ R105, R234, c[0x0][0x2d0], -R182.reuse ;  /* 0x0000b400ea697a23 */ /* 0x104fe200000108b6 */
[----:B------:R-:W-:Y:S02]  /*a160*/  MOV R234, R166 ;  /* 0x000000a600ea7202 */ /* 0x000fe40000000f00 */
[-C--:B------:R-:W-:Y:S05]  /*a170*/  HMMA.16816.F32.BF16 R20, R108, R120.reuse, R20 ;  /* 0x000000786c14723c */ /* 0x080fea0000041814 */
[----:B------:R2:W-:Y:S03]  /*a180*/  MUFU.EX2 R199, R105 ;  /* 0x0000006900c77308 */ /* 0x0005e60000000800 */
[C---:B------:R-:W-:Y:S01]  /*a190*/  HMMA.16816.F32.BF16 R24, R116.reuse, R120, R24 ;  /* 0x000000787418723c */ /* 0x040fe20000041818 */
[----:B---3--:R-:W-:Y:S07]  /*a1a0*/  LDSM.16.MT88.4 R128, [R201+0x1800] ;  /* 0x00180000c980783b */ /* 0x008fee0000004200 */
[-C--:B------:R-:W-:Y:S04]  /*a1b0*/  HMMA.16816.F32.BF16 R28, R116, R122.reuse, R28 ;  /* 0x0000007a741c723c */ /* 0x080fe8000004181c */
[----:B-1----:R-:W-:Y:S04]  /*a1c0*/  F2FP.BF16.PACK_AB R175, R190, R191 ;  /* 0x000000bfbeaf723e */ /* 0x002fe800000010ff */
[C---:B------:R-:W-:Y:S01]  /*a1d0*/  HMMA.16816.F32.BF16 R32, R108.reuse, R122, R32 ;  /* 0x0000007a6c20723c */ /* 0x040fe20000041820 */
[----:B------:R-:W1:Y:S03]  /*a1e0*/  LDSM.16.MT88.4 R120, [R202+0x1400] ;  /* 0x00140000ca78783b */ /* 0x000e660000004200 */
[--C-:B--2---:R-:W-:Y:S01]  /*a1f0*/  FFMA.FTZ R105, R233, c[0x0][0x2d0], -R182.reuse ;  /* 0x0000b400e9697a23 */ /* 0x104fe200000108b6 */
[----:B------:R-:W-:Y:S03]  /*a200*/  MOV R233, R165 ;  /* 0x000000a500e97202 */ /* 0x000fe60000000f00 */
[----:B------:R2:W3:Y:S01]  /*a210*/  MUFU.EX2 R219, R105 ;  /* 0x0000006900db7308 */ /* 0x0004e20000000800 */
[-C--:B----4-:R-:W-:Y:S08]  /*a220*/  HMMA.16816.F32.BF16 R36, R108, R112.reuse, R36 ;  /* 0x000000706c24723c */ /* 0x090ff00000041824 */
[C---:B------:R-:W-:Y:S08]  /*a230*/  HMMA.16816.F32.BF16 R40, R116.reuse, R112, R40 ;  /* 0x000000707428723c */ /* 0x040ff00000041828 */
[-C--:B------:R-:W-:Y:S04]  /*a240*/  HMMA.16816.F32.BF16 R44, R116, R114.reuse, R44 ;  /* 0x00000072742c723c */ /* 0x080fe8000004182c */
[--C-:B--2---:R-:W-:Y:S01]  /*a250*/  FFMA.FTZ R105, R232, c[0x0][0x2d0], -R182.reuse ;  /* 0x0000b400e8697a23 */ /* 0x104fe200000108b6 */
[----:B------:R-:W-:Y:S03]  /*a260*/  MOV R232, R164 ;  /* 0x000000a400e87202 */ /* 0x000fe60000000f00 */
[C---:B------:R-:W-:Y:S01]  /*a270*/  HMMA.16816.F32.BF16 R48, R108.reuse, R114, R48 ;  /* 0x000000726c30723c */ /* 0x040fe20000041830 */
[----:B------:R2:W-:Y:S01]  /*a280*/  MUFU.EX2 R221, R105 ;  /* 0x0000006900dd7308 */ /* 0x0005e20000000800 */
[----:B------:R-:W4:Y:S06]  /*a290*/  LDSM.16.MT88.4 R112, [R201+0x2400] ;  /* 0x00240000c970783b */ /* 0x000f2c0000004200 */
[-C--:B-1----:R-:W-:Y:S08]  /*a2a0*/  HMMA.16816.F32.BF16 R52, R108, R120.reuse, R52 ;  /* 0x000000786c34723c */ /* 0x082ff00000041834 */
[C---:B------:R-:W-:Y:S08]  /*a2b0*/  HMMA.16816.F32.BF16 R56, R116.reuse, R120, R56 ;  /* 0x000000787438723c */ /* 0x040ff00000041838 */
[-C--:B------:R-:W-:Y:S04]  /*a2c0*/  HMMA.16816.F32.BF16 R60, R116, R122.reuse, R60 ;  /* 0x0000007a743c723c */ /* 0x080fe8000004183c */
[--C-:B--2---:R-:W-:Y:S01]  /*a2d0*/  FFMA.FTZ R105, R231, c[0x0][0x2d0], -R182.reuse ;  /* 0x0000b400e7697a23 */ /* 0x104fe200000108b6 */
[----:B------:R-:W-:Y:S01]  /*a2e0*/  MOV R231, R163 ;  /* 0x000000a300e77202 */ /* 0x000fe20000000f00 */
[----:B------:R-:W-:Y:S01]  /*a2f0*/  FFMA.FTZ R182, R243, c[0x0][0x2d0], -R182 ;  /* 0x0000b400f3b67a23 */ /* 0x000fe200000108b6 */
[----:B------:R-:W-:Y:S01]  /*a300*/  MOV R243, R145 ;  /* 0x0000009100f37202 */ /* 0x000fe20000000f00 */
[C---:B------:R-:W-:Y:S01]  /*a310*/  HMMA.16816.F32.BF16 R64, R108.reuse, R122, R64 ;  /* 0x0000007a6c40723c */ /* 0x040fe20000041840 */
[----:B------:R1:W2:Y:S01]  /*a320*/  MUFU.EX2 R222, R105 ;  /* 0x0000006900de7308 */ /* 0x0002a20000000800 */
[----:B------:R-:W5:Y:S06]  /*a330*/  LDSM.16.MT88.4 R120, [R202+0x2400] ;  /* 0x00240000ca78783b */ /* 0x000f6c0000004200 */
[-C--:B----4-:R-:W-:Y:S03]  /*a340*/  HMMA.16816.F32.BF16 R68, R108, R112.reuse, R68 ;  /* 0x000000706c44723c */ /* 0x090fe60000041844 */
[----:B------:R4:W-:Y:S05]  /*a350*/  MUFU.EX2 R186, R182 ;  /* 0x000000b600ba7308 */ /* 0x0009ea0000000800 */
[C---:B------:R-:W-:Y:S04]  /*a360*/  HMMA.16816.F32.BF16 R72, R116.reuse, R112, R72 ;  /* 0x000000707448723c */ /* 0x040fe80000041848 */
[--C-:B-1----:R-:W-:Y:S04]  /*a370*/  FFMA.FTZ R105, R236, c[0x0][0x2d0], -R106.reuse ;  /* 0x0000b400ec697a23 */ /* 0x102fe8000001086a */
[-C--:B------:R-:W-:Y:S01]  /*a380*/  HMMA.16816.F32.BF16 R76, R116, R114.reuse, R76 ;  /* 0x00000072744c723c */ /* 0x080fe2000004184c */
[----:B------:R1:W-:Y:S03]  /*a390*/  MUFU.EX2 R198, R105 ;  /* 0x0000006900c67308 */ /* 0x0003e60000000800 */
[----:B------:R-:W-:Y:S04]  /*a3a0*/  MOV R236, R162 ;  /* 0x000000a200ec7202 */ /* 0x000fe80000000f00 */
[C---:B------:R-:W-:Y:S01]  /*a3b0*/  HMMA.16816.F32.BF16 R80, R108.reuse, R114, R80 ;  /* 0x000000726c50723c */ /* 0x040fe20000041850 */
[----:B------:R-:W2:Y:S07]  /*a3c0*/  LDSM.16.MT88.4 R112, [R201+0x800] ;  /* 0x00080000c970783b */ /* 0x000eae0000004200 */
[-C--:B-----5:R-:W-:Y:S01]  /*a3d0*/  HMMA.16816.F32.BF16 R84, R108, R120.reuse, R84 ;  /* 0x000000786c54723c */ /* 0x0a0fe20000041854 */
[----:B----4-:R-:W-:Y:S07]  /*a3e0*/  LDSM.16.MT88.4 R180, [R201+0x2c00] ;  /* 0x002c0000c9b4783b */ /* 0x010fee0000004200 */
[C---:B------:R-:W-:Y:S04]  /*a3f0*/  HMMA.16816.F32.BF16 R88, R116.reuse, R120, R88 ;  /* 0x000000787458723c */ /* 0x040fe80000041858 */
[--C-:B-1----:R-:W-:Y:S01]  /*a400*/  FFMA.FTZ R105, R237, c[0x0][0x2d0], -R106.reuse ;  /* 0x0000b400ed697a23 */ /* 0x102fe2000001086a */
[----:B------:R-:W-:Y:S03]  /*a410*/  MOV R237, R161 ;  /* 0x000000a100ed7202 */ /* 0x000fe60000000f00 */
[-C--:B------:R-:W-:Y:S01]  /*a420*/  HMMA.16816.F32.BF16 R92, R116, R122.reuse, R92 ;  /* 0x0000007a745c723c */ /* 0x080fe2000004185c */
[----:B------:R1:W4:Y:S06]  /*a430*/  MUFU.EX2 R196, R105 ;  /* 0x0000006900c47308 */ /* 0x00032c0000000800 */
[----:B---3--:R-:W-:Y:S01]  /*a440*/  F2FP.BF16.PACK_AB R116, R219, R199 ;  /* 0x000000c7db74723e */ /* 0x008fe200000010ff */
[----:B------:R-:W-:Y:S01]  /*a450*/  HMMA.16816.F32.BF16 R96, R108, R122, R96 ;  /* 0x0000007a6c60723c */ /* 0x000fe20000041860 */
[----:B------:R-:W3:Y:S03]  /*a460*/  LDSM.16.MT88.4 R120, [R202+0x1800] ;  /* 0x00180000ca78783b */ /* 0x000ee60000004200 */
[----:B--2---:R-:W-:Y:S03]  /*a470*/  F2FP.BF16.PACK_AB R118, R222, R221 ;  /* 0x000000ddde76723e */ /* 0x004fe600000010ff */
[----:B------:R-:W-:Y:S02]  /*a480*/  F2FP.BF16.PACK_AB R108, R251, R250 ;  /* 0x000000fafb6c723e */ /* 0x000fe400000010ff */
[----:B------:R-:W-:Y:S03]  /*a490*/  F2FP.BF16.PACK_AB R109, R226, R247 ;  /* 0x000000f7e26d723e */ /* 0x000fe600000010ff */
[----:B------:R-:W-:Y:S02]  /*a4a0*/  F2FP.BF16.PACK_AB R110, R249, R227 ;  /* 0x000000e3f96e723e */ /* 0x000fe400000010ff */
[----:B------:R-:W-:Y:S01]  /*a4b0*/  F2FP.BF16.PACK_AB R111, R225, R248 ;  /* 0x000000f8e16f723e */ /* 0x000fe200000010ff */
[--C-:B-1----:R-:W-:Y:S01]  /*a4c0*/  FFMA.FTZ R105, R240, c[0x0][0x2d0], -R106.reuse ;  /* 0x0000b400f0697a23 */ /* 0x102fe2000001086a */
[----:B----4-:R-:W-:Y:S02]  /*a4d0*/  F2FP.BF16.PACK_AB R117, R196, R198 ;  /* 0x000000c6c475723e */ /* 0x010fe400000010ff */
[----:B------:R-:W-:Y:S03]  /*a4e0*/  MOV R240, R160 ;  /* 0x000000a000f07202 */ /* 0x000fe60000000f00 */
[-C--:B------:R-:W-:Y:S01]  /*a4f0*/  HMMA.16816.F32.BF16 R4, R108, R112.reuse, R4 ;  /* 0x000000706c04723c */ /* 0x080fe20000041804 */
[----:B------:R1:W-:Y:S02]  /*a500*/  MUFU.EX2 R197, R105 ;  /* 0x0000006900c57308 */ /* 0x0003e40000000800 */
[--C-:B-1----:R-:W-:Y:S01]  /*a510*/  FFMA.FTZ R105, R242, c[0x0][0x2d0], -R106.reuse ;  /* 0x0000b400f2697a23 */ /* 0x102fe2000001086a */
[----:B------:R-:W-:Y:S07]  /*a520*/  MOV R242, R146 ;  /* 0x0000009200f27202 */ /* 0x000fee0000000f00 */
[----:B------:R-:W1:Y:S02]  /*a530*/  MUFU.EX2 R195, R105 ;  /* 0x0000006900c37308 */ /* 0x000e640000000800 */
[----:B-1----:R-:W-:Y:S01]  /*a540*/  F2FP.BF16.PACK_AB R119, R195, R197 ;  /* 0x000000c5c377723e */ /* 0x002fe200000010ff */
[--C-:B------:R-:W-:Y:S01]  /*a550*/  FFMA.FTZ R105, R235, c[0x0][0x2d0], -R106.reuse ;  /* 0x0000b400eb697a23 */ /* 0x100fe2000001086a */
[----:B------:R-:W-:Y:S01]  /*a560*/  MOV R235, R149 ;  /* 0x0000009500eb7202 */ /* 0x000fe20000000f00 */
[----:B------:R-:W-:Y:S01]  /*a570*/  FFMA.FTZ R106, R229, c[0x0][0x2d0], -R106 ;  /* 0x0000b400e56a7a23 */ /* 0x000fe2000001086a */
[----:B------:R-:W-:Y:S04]  /*a580*/  MOV R229, R150 ;  /* 0x0000009600e57202 */ /* 0x000fe80000000f00 */
[----:B------:R1:W-:Y:S01]  /*a590*/  MUFU.EX2 R107, R105 ;  /* 0x00000069006b7308 */ /* 0x0003e20000000800 */
[C---:B------:R-:W-:Y:S04]  /*a5a0*/  HMMA.16816.F32.BF16 R8, R116.reuse, R112, R8 ;  /* 0x000000707408723c */ /* 0x040fe80000041808 */
[----:B------:R-:W-:Y:S04]  /*a5b0*/  FADD.FTZ R3, R229, R3 ;  /* 0x00000003e5037221 */ /* 0x000fe80000010000 */
[-C--:B------:R-:W-:Y:S01]  /*a5c0*/  HMMA.16816.F32.BF16 R12, R116, R114.reuse, R12 ;  /* 0x00000072740c723c */ /* 0x080fe2000004180c */
[----:B------:R-:W2:Y:S03]  /*a5d0*/  MUFU.EX2 R106, R106 ;  /* 0x0000006a006a7308 */ /* 0x000ea60000000800 */
[----:B------:R-:W-:Y:S04]  /*a5e0*/  FADD.FTZ R3, R243, R3 ;  /* 0x00000003f3037221 */ /* 0x000fe80000010000 */
[C---:B------:R-:W-:Y:S01]  /*a5f0*/  HMMA.16816.F32.BF16 R16, R108.reuse, R114, R16 ;  /* 0x000000726c10723c */ /* 0x040fe20000041810 */
[----:B------:R-:W4:Y:S03]  /*a600*/  LDSM.16.MT88.4 R112, [R202+0x2800] ;  /* 0x00280000ca70783b */ /* 0x000f260000004200 */
[----:B-1----:R-:W-:Y:S04]  /*a610*/  FADD.FTZ R105, R168, R0 ;  /* 0x00000000a8697221 */ /* 0x002fe80000010000 */
[-C--:B------:R-:W-:Y:S01]  /*a620*/  HMMA.16816.F32.BF16 R20, R108, R124.reuse, R20 ;  /* 0x0000007c6c14723c */ /* 0x080fe20000041814 */
[----:B------:R-:W-:Y:S03]  /*a630*/  LDSM.16.MT88.4 R168, [R202+0x1c00] ;  /* 0x001c0000caa8783b */ /* 0x000fe60000004200 */
[----:B------:R-:W-:Y:S01]  /*a640*/  FADD.FTZ R0, R178, R100 ;  /* 0x00000064b2007221 */ /* 0x000fe20000010000 */
[----:B------:R-:W-:Y:S01]  /*a650*/  F2FP.BF16.PACK_AB R178, R186, R187 ;  /* 0x000000bbbab2723e */ /* 0x000fe200000010ff */
[----:B------:R-:W-:Y:S01]  /*a660*/  FADD.FTZ R100, R167, R2 ;  /* 0x00000002a7647221 */ /* 0x000fe20000010000 */
[----:B------:R-:W-:Y:S01]  /*a670*/  MOV R2, R156 ;  /* 0x0000009c00027202 */ /* 0x000fe20000000f00 */
[C---:B------:R-:W-:Y:S04]  /*a680*/  HMMA.16816.F32.BF16 R24, R116.reuse, R124, R24 ;  /* 0x0000007c7418723c */ /* 0x040fe80000041818 */
[----:B--2---:R-:W-:Y:S01]  /*a690*/  F2FP.BF16.PACK_AB R179, R106, R107 ;  /* 0x0000006b6ab3723e */ /* 0x004fe200000010ff */
[----:B------:R-:W-:Y:S01]  /*a6a0*/  FADD.FTZ R2, R2, R105 ;  /* 0x0000006902027221 */ /* 0x000fe20000010000 */
[----:B------:R-:W-:Y:S01]  /*a6b0*/  MOV R105, R103 ;  /* 0x0000006700697202 */ /* 0x000fe20000000f00 */
[----:B------:R-:W-:Y:S01]  /*a6c0*/  FADD.FTZ R0, R252, R0 ;  /* 0x00000000fc007221 */ /* 0x000fe20000010000 */
[-C--:B------:R-:W-:Y:S08]  /*a6d0*/  HMMA.16816.F32.BF16 R28, R116, R126.reuse, R28 ;  /* 0x0000007e741c723c */ /* 0x080ff0000004181c */
[C---:B------:R-:W-:Y:S08]  /*a6e0*/  HMMA.16816.F32.BF16 R32, R108.reuse, R126, R32 ;  /* 0x0000007e6c20723c */ /* 0x040ff00000041820 */
[-C--:B------:R-:W-:Y:S08]  /*a6f0*/  HMMA.16816.F32.BF16 R36, R108, R128.reuse, R36 ;  /* 0x000000806c24723c */ /* 0x080ff00000041824 */
[C---:B------:R-:W-:Y:S08]  /*a700*/  HMMA.16816.F32.BF16 R40, R116.reuse, R128, R40 ;  /* 0x000000807428723c */ /* 0x040ff00000041828 */
[-C--:B------:R-:W-:Y:S08]  /*a710*/  HMMA.16816.F32.BF16 R44, R116, R130.reuse, R44 ;  /* 0x00000082742c723c */ /* 0x080ff0000004182c */
[C---:B------:R-:W-:Y:S08]  /*a720*/  HMMA.16816.F32.BF16 R48, R108.reuse, R130, R48 ;  /* 0x000000826c30723c */ /* 0x040ff00000041830 */
[-C--:B---3--:R-:W-:Y:S08]  /*a730*/  HMMA.16816.F32.BF16 R52, R108, R120.reuse, R52 ;  /* 0x000000786c34723c */ /* 0x088ff00000041834 */
[C---:B------:R-:W-:Y:S08]  /*a740*/  HMMA.16816.F32.BF16 R56, R116.reuse, R120, R56 ;  /* 0x000000787438723c */ /* 0x040ff00000041838 */
[-C--:B------:R-:W-:Y:S08]  /*a750*/  HMMA.16816.F32.BF16 R60, R116, R122.reuse, R60 ;  /* 0x0000007a743c723c */ /* 0x080ff0000004183c */
[C---:B------:R-:W-:Y:S01]  /*a760*/  HMMA.16816.F32.BF16 R64, R108.reuse, R122, R64 ;  /* 0x0000007a6c40723c */ /* 0x040fe20000041840 */
[----:B------:R-:W1:Y:S07]  /*a770*/  LDSM.16.MT88.4 R120, [R201+0xc00] ;  /* 0x000c0000c978783b */ /* 0x000e6e0000004200 */
[-C--:B------:R-:W-:Y:S08]  /*a780*/  HMMA.16816.F32.BF16 R68, R108, R132.reuse, R68 ;  /* 0x000000846c44723c */ /* 0x080ff00000041844 */
[C---:B------:R-:W-:Y:S08]  /*a790*/  HMMA.16816.F32.BF16 R72, R116.reuse, R132, R72 ;  /* 0x000000847448723c */ /* 0x040ff00000041848 */
[-C--:B------:R-:W-:Y:S08]  /*a7a0*/  HMMA.16816.F32.BF16 R76, R116, R134.reuse, R76 ;  /* 0x00000086744c723c */ /* 0x080ff0000004184c */
[C---:B------:R-:W-:Y:S08]  /*a7b0*/  HMMA.16816.F32.BF16 R80, R108.reuse, R134, R80 ;  /* 0x000000866c50723c */ /* 0x040ff00000041850 */
[-C--:B----4-:R-:W-:Y:S08]  /*a7c0*/  HMMA.16816.F32.BF16 R84, R108, R112.reuse, R84 ;  /* 0x000000706c54723c */ /* 0x090ff00000041854 */
[C---:B------:R-:W-:Y:S08]  /*a7d0*/  HMMA.16816.F32.BF16 R88, R116.reuse, R112, R88 ;  /* 0x000000707458723c */ /* 0x040ff00000041858 */
[-C--:B------:R-:W-:Y:S08]  /*a7e0*/  HMMA.16816.F32.BF16 R92, R116, R114.reuse, R92 ;  /* 0x00000072745c723c */ /* 0x080ff0000004185c */
[----:B------:R-:W-:Y:S08]  /*a7f0*/  HMMA.16816.F32.BF16 R96, R108, R114, R96 ;  /* 0x000000726c60723c */ /* 0x000ff00000041860 */
[-C--:B-1----:R-:W-:Y:S01]  /*a800*/  HMMA.16816.F32.BF16 R108, R172, R120.reuse, R4 ;  /* 0x00000078ac6c723c */ /* 0x082fe20000041804 */
[----:B------:R-:W1:Y:S07]  /*a810*/  LDSM.16.MT88.4 R4, [R202+0x2c00] ;  /* 0x002c0000ca04783b */ /* 0x000e6e0000004200 */
[C---:B------:R-:W-:Y:S07]  /*a820*/  HMMA.16816.F32.BF16 R112, R176.reuse, R120, R8 ;  /* 0x00000078b070723c */ /* 0x040fee0000041808 */
[----:B------:R-:W-:Y:S01]  /*a830*/  FADD.FTZ R10, R235, R100 ;  /* 0x00000064eb0a7221 */ /* 0x000fe20000010000 */
[-C--:B------:R-:W-:Y:S01]  /*a840*/  HMMA.16816.F32.BF16 R116, R176, R122.reuse, R12 ;  /* 0x0000007ab074723c */ /* 0x080fe2000004180c */
[----:B------:R-:W2:Y:S03]  /*a850*/  LDL R12, [R1+0x1c] ;  /* 0x00001c00010c7983 */ /* 0x000ea60000100800 */
[----:B------:R-:W-:Y:S01]  /*a860*/  FADD.FTZ R9, R238, R2 ;  /* 0x00000002ee097221 */ /* 0x000fe20000010000 */
[----:B------:R-:W-:Y:S01]  /*a870*/  MOV R100, R104 ;  /* 0x0000006800647202 */ /* 0x000fe20000000f00 */
        /* <DEDUP_REMOVED lines=38> */
[----:B------:R-:W-:Y:S01]  /*aae0*/  FADD.FTZ R8, R225, R3 ;  /* 0x00000003e1087221 */ /* 0x000fe20000010000 */
[----:B------:R-:W-:Y:S01]  /*aaf0*/  IADD3 R225, R239, -0x1, RZ ;  /* 0xffffffffefe17810 */ /* 0x000fe20007ffe0ff */
[----:B------:R-:W-:Y:S02]  /*ab00*/  FADD.FTZ R3, R223, R9 ;  /* 0x00000009df037221 */ /* 0x000fe40000010000 */
[-C--:B------:R-:W-:Y:S08]  /*ab10*/  HMMA.16816.F32.BF16 R68, R172, R180.reuse, R68 ;  /* 0x000000b4ac44723c */ /* 0x080ff00000041844 */
[C---:B------:R-:W-:Y:S08]  /*ab20*/  HMMA.16816.F32.BF16 R72, R176.reuse, R180, R72 ;  /* 0x000000b4b048723c */ /* 0x040ff00000041848 */
[-C--:B------:R-:W-:Y:S08]  /*ab30*/  HMMA.16816.F32.BF16 R76, R176, R182.reuse, R76 ;  /* 0x000000b6b04c723c */ /* 0x080ff0000004184c */
[C---:B------:R-:W-:Y:S08]  /*ab40*/  HMMA.16816.F32.BF16 R80, R172.reuse, R182, R80 ;  /* 0x000000b6ac50723c */ /* 0x040ff00000041850 */
[-C--:B-1----:R-:W-:Y:S08]  /*ab50*/  HMMA.16816.F32.BF16 R84, R172, R4.reuse, R84 ;  /* 0x00000004ac54723c */ /* 0x082ff00000041854 */
        /* <DEDUP_REMOVED lines=26> */
[----:B--2---:R-:W-:Y:S02]  /*ad00*/  ISETP.GT.AND P0, PT, R239, R12, PT ;  /* 0x0000000cef00720c */ /* 0x004fe40003f04270 */
[----:B------:R-:W-:Y:S11]  /*ad10*/  MOV R239, R225 ;  /* 0x000000e100ef7202 */ /* 0x000ff60000000f00 */
[----:B-1----:R-:W-:-:S05]  /*ad20*/  @P0 BRA `(.L_x_624) ;  /* 0xffffb50000000947 */ /* 0x002fca000383ffff */
.L_x_613:
[----:B------:R-:W-:-:S13]  /*ad30*/  ISETP.GE.AND P0, PT, R225, RZ, PT ;  /* 0x000000ffe100720c */ /* 0x000fda0003f06270 */
[----:B------:R-:W-:Y:S05]  /*ad40*/  @!P0 BRA `(.L_x_625) ;  /* 0x0000410000008947 */ /* 0x000fea0003800000 */
[----:B------:R-:W-:Y:S01]  /*ad50*/  IMAD.MOV.U32 R100, RZ, RZ, R103 ;  /* 0x000000ffff647224 */ /* 0x000fe200078e0067 */
[----:B------:R-:W-:Y:S01]  /*ad60*/  MOV R106, R101 ;  /* 0x00000065006a7202 */ /* 0x000fe20000000f00 */
[----:B-1----:R-:W-:Y:S01]  /*ad70*/  IMAD.MOV.U32 R0, RZ, RZ, R104 ;  /* 0x000000ffff007224 */ /* 0x002fe200078e0068 */
[----:B------:R-:W-:Y:S02]  /*ad80*/  MOV R105, R102 ;  /* 0x0000006600697202 */ /* 0x000fe40000000f00 */
.L_x_632:
[----:B------:R-:W2:Y:S01]  /*ad90*/  LDL.64 R6, [R1+0x48] ;  /* 0x0000480001067983 */ /* 0x000ea20000100a00 */
[----:B------:R-:W-:Y:S04]  /*ada0*/  DEPBAR.LE SB0, 0x0 ;  /* 0x000080000000791a */ /* 0x000fe80000000000 */
[----:B------:R-:W3:Y:S01]  /*adb0*/  LDL R5, [R1+0x54] ;  /* 0x0000540001057983 */ /* 0x000ee20000100800 */
[----:B------:R-:W-:Y:S01]  /*adc0*/  WARPSYNC 0xffffffff ;  /* 0xffffffff00007948 */ /* 0x000fe20003800000 */
[----:B------:R-:W-:Y:S01]  /*add0*/  SHF.R.S32.HI R4, RZ, 0x1f, R230 ;  /* 0x0000001fff047819 */ /* 0x000fe200000114e6 */
[----:B------:R-:W-:Y:S01]  /*ade0*/  IMAD.WIDE.U32 R2, R230, c[0x0][0x208], RZ ;  /* 0x00008200e6027a25 */ /* 0x000fe200078e00ff */
[----:B------:R-:W-:Y:S01]  /*adf0*/  BAR.SYNC.DEFER_BLOCKING 0x0 ;  /* 0x0000000000007b1d */ /* 0x000fe20000010000 */
[----:B------:R-:W-:Y:S02]  /*ae00*/  SHF.R.S32.HI R53, RZ, 0x1f, R228 ;  /* 0x0000001fff357819 */ /* 0x000fe400000114e4 */
[----:B------:R-:W-:Y:S01]  /*ae10*/  IMAD R4, R4, c[0x0][0x208], RZ ;  /* 0x0000820004047a24 */ /* 0x000fe200078e02ff */
[C---:B------:R-:W-:Y:S01]  /*ae20*/  IADD3 R8, R217.reuse, 0x40, RZ ;  /* 0x00000040d9087810 */ /* 0x040fe20007ffe0ff */
[----:B------:R-:W-:Y:S02]  /*ae30*/  IMAD.SHL.U32 R47, R217, 0x2, RZ ;  /* 0x00000002d92f7824 */ /* 0x000fe400078e00ff */
[----:B------:R-:W-:Y:S02]  /*ae40*/  IMAD R4, R230, c[0x0][0x20c], R4 ;  /* 0x00008300e6047a24 */ /* 0x000fe400078e0204 */
[----:B------:R-:W-:Y:S02]  /*ae50*/  IMAD R53, R53, c[0x0][0x218], RZ ;  /* 0x0000860035357a24 */ /* 0x000fe400078e02ff */
[----:B------:R-:W-:Y:S02]  /*ae60*/  IMAD.IADD R3, R3, 0x1, R4 ;  /* 0x0000000103037824 */ /* 0x000fe400078e0204 */
[C---:B------:R-:W-:Y:S02]  /*ae70*/  IMAD R53, R228.reuse, c[0x0][0x21c], R53 ;  /* 0x00008700e4357a24 */ /* 0x040fe400078e0235 */
[----:B------:R-:W-:Y:S04]  /*ae80*/  IMAD.WIDE.U32 R2, R228, c[0x0][0x218], R2 ;  /* 0x00008600e4027a25 */ /* 0x000fe800078e0002 */
[----:B------:R-:W-:Y:S01]  /*ae90*/  IMAD.SHL.U32 R55, R8, 0x2, RZ ;  /* 0x0000000208377824 */ /* 0x000fe200078e00ff */
[----:B------:R1:W4:Y:S04]  /*aea0*/  LDSM.16.M88.4 R64, [R203] ;  /* 0x00000000cb40783b */ /* 0x0003280000000200 */
[----:B------:R1:W1:Y:S04]  /*aeb0*/  LDSM.16.M88.4 R60, [R203+0x1000] ;  /* 0x00100000cb3c783b */ /* 0x0002680000000200 */
        /* <DEDUP_REMOVED lines=10> */
[----:B--2---:R-:W-:Y:S02]  /*af60*/  IADD3 R2, P0, R6, R2, RZ ;  /* 0x0000000206027210 */ /* 0x004fe40007f1e0ff */
[C---:B------:R-:W-:Y:S02]  /*af70*/  IADD3 R7, R217.reuse, 0x20, RZ ;  /* 0x00000020d9077810 */ /* 0x040fe40007ffe0ff */
[----:B------:R-:W-:Y:S02]  /*af80*/  IADD3 R6, R217, 0x20, RZ ;  /* 0x00000020d9067810 */ /* 0x000fe40007ffe0ff */
[----:B---3--:R-:W-:Y:S02]  /*af90*/  IADD3.X R53, R5, R3, R53, P0, !PT ;  /* 0x0000000305357210 */ /* 0x008fe400007fe435 */
[C---:B------:R-:W-:Y:S01]  /*afa0*/  IADD3 R5, R217.reuse, 0x40, RZ ;  /* 0x00000040d9057810 */ /* 0x040fe20007ffe0ff */
[----:B------:R-:W-:Y:S01]  /*afb0*/  IMAD.SHL.U32 R45, R6, 0x2, RZ ;  /* 0x00000002062d7824 */ /* 0x000fe200078e00ff */
[----:B------:R-:W-:Y:S02]  /*afc0*/  LEA R52, P0, R2, c[0x0][0x1f8], 0x1 ;  /* 0x00007e0002347a11 */ /* 0x000fe400078008ff */
[----:B------:R-:W-:Y:S02]  /*afd0*/  SHF.R.S32.HI R5, RZ, 0x1f, R5 ;  /* 0x0000001fff057819 */ /* 0x000fe40000011405 */
[----:B------:R-:W-:Y:S02]  /*afe0*/  SHF.R.S32.HI R7, RZ, 0x1f, R7 ;  /* 0x0000001fff077819 */ /* 0x000fe40000011407 */
[----:B------:R-:W-:Y:S02]  /*aff0*/  SHF.L.U64.HI R54, R8, 0x1, R5 ;  /* 0x0000000108367819 */ /* 0x000fe40000010205 */
[----:B------:R-:W-:Y:S02]  /*b000*/  SHF.R.S32.HI R5, RZ, 0x1f, R217 ;  /* 0x0000001fff057819 */ /* 0x000fe400000114d9 */
[----:B------:R-:W-:Y:S02]  /*b010*/  LEA.HI.X R53, R2, c[0x0][0x1fc], R53, 0x1, P0 ;  /* 0x00007f0002357a11 */ /* 0x000fe400000f0c35 */
[----:B------:R-:W-:Y:S02]  /*b020*/  SHF.L.U64.HI R39, R6, 0x1, R7 ;  /* 0x0000000106277819 */ /* 0x000fe40000010207 */
[----:B------:R-:W-:Y:S01]  /*b030*/  SHF.L.U64.HI R38, R217, 0x1, R5 ;  /* 0x00000001d9267819 */ /* 0x000fe20000010205 */
[----:B------:R-:W-:-:S05]  /*b040*/  BRA.DIV ~URZ, `(.L_x_626) ;  /* 0x000090727f007947 */ /* 0x000fca000b800000 */
[----:B-1--4-:R1:W2:Y:S02]  /*b050*/  SHFL.IDX PT, R3, R53, RZ, 0x1c1f ;  /* 0x001c1fff35037589 */ /* 0x0122a400000e0000 */
.L_x_681:
[-C--:B------:R-:W-:Y:S01]  /*b060*/  HMMA.16816.F32.BF16 R4, R64, R16.reuse, RZ ;  /* 0x000000104004723c */ /* 0x080fe200000418ff */
[----:B------:R-:W3:Y:S01]  /*b070*/  SHFL.IDX PT, R2, R52, RZ, 0x1c1f ;  /* 0x001c1fff34027589 */ /* 0x000ee200000e0000 */
[----:B------:R-:W-:Y:S01]  /*b080*/  BSSY B0, `(.L_x_627) ;  /* 0x0000176000007945 */ /* 0x000fe20003800000 */
[C---:B------:R-:W-:Y:S02]  /*b090*/  ISETP.GE.AND P0, PT, R217.reuse, c[0x0][0x1d4], PT ;  /* 0x00007500d9007a0c */ /* 0x040fe40003f06270 */
[C---:B------:R-:W-:Y:S02]  /*b0a0*/  IADD3 R102, R217.reuse, 0x20, RZ ;  /* 0x00000020d9667810 */ /* 0x040fe40007ffe0ff */
[----:B------:R-:W-:Y:S01]  /*b0b0*/  IADD3 R103, R217, 0x40, RZ ;  /* 0x00000040d9677810 */ /* 0x000fe20007ffe0ff */
[C---:B------:R-:W-:Y:S01]  /*b0c0*/  HMMA.16816.F32.BF16 R8, R60.reuse, R16, RZ ;  /* 0x000000103c08723c */ /* 0x040fe200000418ff */
[----:B------:R-:W4:Y:S01]  /*b0d0*/  SHFL.IDX PT, R52, R52, 0x1, 0x1c1f ;  /* 0x003c1f0034347f89 */ /* 0x000f2200000e0000 */
[----:B------:R-:W-:Y:S02]  /*b0e0*/  ISETP.GE.AND P2, PT, R102, c[0x0][0x1d4], PT ;  /* 0x0000750066007a0c */ /* 0x000fe40003f46270 */
[----:B------:R-:W-:Y:S02]  /*b0f0*/  SEL R101, RZ, 0x10, P0 ;  /* 0x00000010ff657807 */ /* 0x000fe40000000000 */
[----:B------:R-:W-:Y:S02]  /*b100*/  SEL R40, RZ, 0x10, P2 ;  /* 0x00000010ff287807 */ /* 0x000fe40001000000 */
[-C--:B------:R-:W-:Y:S01]  /*b110*/  HMMA.16816.F32.BF16 R12, R60, R18.reuse, RZ ;  /* 0x000000123c0c723c */ /* 0x080fe200000418ff */
[----:B-1----:R-:W1:Y:S03]  /*b120*/  SHFL.IDX PT, R53, R53, 0x1, 0x1c1f ;  /* 0x003c1f0035357f89 */ /* 0x002e6600000e0000 */
[----:B------:R-:W-:Y:S02]  /*b130*/  IADD3 R46, -R101, 0x10, RZ ;  /* 0x00000010652e7810 */ /* 0x000fe40007ffe1ff */
[----:B------:R-:W-:Y:S02]  /*b140*/  IADD3 R44, -R40, 0x10, RZ ;  /* 0x00000010282c7810 */ /* 0x000fe40007ffe1ff */
[C---:B------:R-:W-:Y:S04]  /*b150*/  HMMA.16816.F32.BF16 R16, R64.reuse, R18, RZ ;  /* 0x000000124010723c */ /* 0x040fe800000418ff */
[----:B------:R-:W-:Y:S02]  /*b160*/  LOP3.LUT R46, R46, 0xf, RZ, 0xc0, !PT ;  /* 0x0000000f2e2e7812 */ /* 0x000fe400078ec0ff */
[----:B------:R-:W-:Y:S02]  /*b170*/  LOP3.LUT R44, R44, 0xf, RZ, 0xc0, !PT ;  /* 0x0000000f2c2c7812 */ /* 0x000fe400078ec0ff */
[-C--:B------:R-:W-:Y:S08]  /*b180*/  HMMA.16816.F32.BF16 R20, R64, R32.reuse, RZ ;  /* 0x000000204014723c */ /* 0x080ff000000418ff */
[C---:B------:R-:W-:Y:S04]  /*b190*/  HMMA.16816.F32.BF16 R24, R60.reuse, R32, RZ ;  /* 0x000000203c18723c */ /* 0x040fe800000418ff */
[C---:B---3--:R-:W-:Y:S02]  /*b1a0*/  IADD3 R28, P1, R2.reuse, R47, RZ ;  /* 0x0000002f021c7210 */ /* 0x048fe40007f3e0ff */
[C---:B------:R-:W-:Y:S02]  /*b1b0*/  IADD3 R36, P6, R2.reuse, R45, RZ ;  /* 0x0000002d02247210 */ /* 0x040fe40007fde0ff */
[----:B--2---:R-:W-:Y:S02]  /*b1c0*/  IADD3.X R29, R3, R38, RZ, P1, !PT ;  /* 0x00000026031d7210 */ /* 0x004fe40000ffe4ff */
[----:B------:R-:W-:Y:S02]  /*b1d0*/  ISETP.GE.AND P1, PT, R103, c[0x0][0x1d4], PT ;  /* 0x0000750067007a0c */ /* 0x000fe40003f26270 */
[C---:B------:R-:W-:Y:S01]  /*b1e0*/  IADD3.X R37, R3.reuse, R39, RZ, P6, !PT ;  /* 0x0000002703257210 */ /* 0x040fe200037fe4ff */
[----:B------:R2:W-:Y:S01]  /*b1f0*/  LDGSTS.E.BYPASS.LTC128B.128 [R218+0x100], [R28.64], !P0 ;  /* 0x001000001cda7fae */ /* 0x0005e2000c101d46 */
[----:B------:R-:W-:Y:S02]  /*b200*/  IADD3 R2, P6, R2, R55, RZ ;  /* 0x0000003702027210 */ /* 0x000fe40007fde0ff */
[----:B----4-:R-:W-:Y:S02]  /*b210*/  IADD3 R46, P5, P0, R46, R52, R47 ;  /* 0x000000342e2e7210 */ /* 0x010fe400078be02f */
[----:B------:R-:W-:Y:S02]  /*b220*/  IADD3.X R3, R3, R54, RZ, P6, !PT ;  /* 0x0000003603037210 */ /* 0x000fe400037fe4ff */
[----:B------:R-:W-:Y:S01]  /*b230*/  ISETP.NE.U32.AND P6, PT, R101, RZ, PT ;  /* 0x000000ff6500720c */ /* 0x000fe20003fc5070 */
[----:B------:R3:W-:Y:S01]  /*b240*/  LDGSTS.E.BYPASS.LTC128B.128 [R218+0x1100], [R36.64], !P2 ;  /* 0x0110000024da7fae */ /* 0x0007e2000d101d46 */
[-C--:B-1----:R-:W-:Y:S02]  /*b250*/  IADD3.X R47, RZ, R53.reuse, R38, P5, P0 ;  /* 0x00000035ff2f7210 */ /* 0x082fe40002fe0426 */
[-C--:B------:R-:W-:Y:S04]  /*b260*/  IADD3 R44, P5, P0, R44, R52.reuse, R45 ;  /* 0x000000342c2c7210 */ /* 0x080fe800078be02d */
[-C--:B------:R-:W-:Y:S01]  /*b270*/  IADD3.X R45, RZ, R53.reuse, R39, P5, P0 ;  /* 0x00000035ff2d7210 */ /* 0x080fe20002fe0427 */
[----:B------:R1:W-:Y:S01]  /*b280*/  LDGSTS.E.BYPASS.LTC128B.128 [R218+0x2100], [R2.64], !P1 ;  /* 0x0210000002da7fae */ /* 0x0003e2000c901d46 */
[----:B------:R-:W-:Y:S07]  /*b290*/  ISETP.NE.U32.AND P0, PT, R40, RZ, PT ;  /* 0x000000ff2800720c */ /* 0x000fee0003f05070 */
[----:B------:R4:W-:Y:S01]  /*b2a0*/  LDGSTS.E.BYPASS.LTC128B.128.ZFILL [R218+0x900], [R46.64], P6 ;  /* 0x009000002eda7fae */ /* 0x0009e2000b141d46 */
[-C--:B--2---:R-:W-:Y:S07]  /*b2b0*/  HMMA.16816.F32.BF16 R28, R60, R34.reuse, RZ ;  /* 0x000000223c1c723c */ /* 0x084fee00000418ff */
[----:B------:R4:W-:Y:S01]  /*b2c0*/  LDGSTS.E.BYPASS.LTC128B.128.ZFILL [R218+0x1900], [R44.64], P0 ;  /* 0x019000002cda7fae */ /* 0x0009e20008141d46 */
[C---:B------:R-:W-:Y:S08]  /*b2d0*/  HMMA.16816.F32.BF16 R32, R64.reuse, R34, RZ ;  /* 0x000000224020723c */ /* 0x040ff000000418ff */
[-C--:B---3--:R-:W-:Y:S01]  /*b2e0*/  HMMA.16816.F32.BF16 R36, R64, R48.reuse, RZ ;  /* 0x000000304024723c */ /* 0x088fe200000418ff */
[----:B-1----:R-:W-:Y:S04]  /*b2f0*/  SEL R2, RZ, 0x10, P1 ;  /* 0x00000010ff027807 */ /* 0x002fe80000800000 */
[C---:B------:R-:W-:Y:S02]  /*b300*/  ISETP.NE.U32.AND P6, PT, R2.reuse, RZ, PT ;  /* 0x000000ff0200720c */ /* 0x040fe40003fc5070 */
[----:B------:R-:W-:Y:S01]  /*b310*/  IADD3 R2, -R2, 0x10, RZ ;  /* 0x0000001002027810 */ /* 0x000fe20007ffe1ff */
[C---:B------:R-:W-:Y:S04]  /*b320*/  HMMA.16816.F32.BF16 R40, R60.reuse, R48, RZ ;  /* 0x000000303c28723c */ /* 0x040fe800000418ff */
[----:B------:R-:W-:Y:S04]  /*b330*/  LOP3.LUT R2, R2, 0xf, RZ, 0xc0, !PT ;  /* 0x0000000f02027812 */ /* 0x000fe800078ec0ff */
[-C--:B----4-:R-:W-:Y:S01]  /*b340*/  HMMA.16816.F32.BF16 R44, R60, R50.reuse, RZ ;  /* 0x000000323c2c723c */ /* 0x090fe200000418ff */
[----:B------:R-:W-:Y:S04]  /*b350*/  IADD3 R52, P5, P0, R2, R52, R55 ;  /* 0x0000003402347210 */ /* 0x000fe800078be037 */
[----:B------:R-:W-:Y:S02]  /*b360*/  IADD3.X R53, RZ, R53, R54, P5, P0 ;  /* 0x00000035ff357210 */ /* 0x000fe40002fe0436 */
[----:B------:R-:W-:Y:S01]  /*b370*/  ISETP.GE.AND P0, PT, R225, 0x1, PT ;  /* 0x00000001e100780c */ /* 0x000fe20003f06270 */
[C---:B------:R-:W-:Y:S02]  /*b380*/  HMMA.16816.F32.BF16 R48, R64.reuse, R50, RZ ;  /* 0x000000324030723c */ /* 0x040fe400000418ff */
[----:B------:R1:W-:Y:S08]  /*b390*/  LDGSTS.E.BYPASS.LTC128B.128.ZFILL [R218+0x2900], [R52.64], P6 ;  /* 0x0290000034da7fae */ /* 0x0003f0000b141d46 */
[----:B------:R-:W0:Y:S01]  /*b3a0*/  LDGDEPBAR ;  /* 0x00000000000079af */ /* 0x000e220000000000 */
[-C--:B-1----:R-:W-:Y:S08]  /*b3b0*/  HMMA.16816.F32.BF16 R52, R64, R172.reuse, RZ ;  /* 0x000000ac4034723c */ /* 0x082ff000000418ff */
        /* <DEDUP_REMOVED lines=13> */
[----:B------:R-:W2:Y:S07]  /*b490*/  LDSM.16.M88.4 R188, [R203+0x3000] ;  /* 0x00300000cbbc783b */ /* 0x000eae0000000200 */
        /* <DEDUP_REMOVED lines=10> */
[----:B------:R-:W3:Y:S07]  /*b540*/  LDSM.16.M88.4 R176, [R200+0x1400] ;  /* 0x00140000c8b0783b */ /* 0x000eee0000000200 */
[-C--:B-1----:R-:W-:Y:S08]  /*b550*/  HMMA.16816.F32.BF16 R4, R172, R180.reuse, R4 ;  /* 0x000000b4ac04723c */ /* 0x082ff00000041804 */
[C---:B--2---:R-:W-:Y:S08]  /*b560*/  HMMA.16816.F32.BF16 R8, R188.reuse, R180, R8 ;  /* 0x000000b4bc08723c */ /* 0x044ff00000041808 */
[-C--:B------:R-:W-:Y:S08]  /*b570*/  HMMA.16816.F32.BF16 R12, R188, R182.reuse, R12 ;  /* 0x000000b6bc0c723c */ /* 0x080ff0000004180c */
[C---:B------:R-:W-:Y:S01]  /*b580*/  HMMA.16816.F32.BF16 R16, R172.reuse, R182, R16 ;  /* 0x000000b6ac10723c */ /* 0x040fe20000041810 */
[----:B------:R-:W-:Y:S07]  /*b590*/  LDSM.16.M88.4 R180, [R213] ;  /* 0x00000000d5b4783b */ /* 0x000fee0000000200 */
[-C--:B---3--:R-:W-:Y:S08]  /*b5a0*/  HMMA.16816.F32.BF16 R20, R172, R176.reuse, R20 ;  /* 0x000000b0ac14723c */ /* 0x088ff00000041814 */
        /* <DEDUP_REMOVED lines=11> */
[-C--:B------:R-:W-:Y:S01]  /*b660*/  HMMA.16816.F32.BF16 R60, R188, R194.reuse, R60 ;  /* 0x000000c2bc3c723c */ /* 0x080fe2000004183c */
[----:B------:R-:W-:Y:S07]  /*b670*/  LDSM.16.M88.4 R188, [R211] ;  /* 0x00000000d3bc783b */ /* 0x000fee0000000200 */
[----:B------:R-:W-:Y:S01]  /*b680*/  HMMA.16816.F32.BF16 R64, R172, R194, R64 ;  /* 0x000000c2ac40723c */ /* 0x000fe20000041840 */
[----:B------:R-:W3:Y:S07]  /*b690*/  LDSM.16.M88.4 R172, [R212] ;  /* 0x00000000d4ac783b */ /* 0x000eee0000000200 */
[-C--:B-1----:R-:W-:Y:S01]  /*b6a0*/  HMMA.16816.F32.BF16 R4, R176, R180.reuse, R4 ;  /* 0x000000b4b004723c */ /* 0x082fe20000041804 */
[----:B------:R-:W1:Y:S07]  /*b6b0*/  LDSM.16.M88.4 R192, [R210] ;  /* 0x00000000d2c0783b */ /* 0x000e6e0000000200 */
[C---:B--2---:R-:W-:Y:S08]  /*b6c0*/  HMMA.16816.F32.BF16 R8, R184.reuse, R180, R8 ;  /* 0x000000b4b808723c */ /* 0x044ff00000041808 */
[-C--:B------:R-:W-:Y:S08]  /*b6d0*/  HMMA.16816.F32.BF16 R12, R184, R182.reuse, R12 ;  /* 0x000000b6b80c723c */ /* 0x080ff0000004180c */
[C---:B------:R-:W-:Y:S01]  /*b6e0*/  HMMA.16816.F32.BF16 R16, R176.reuse, R182, R16 ;  /* 0x000000b6b010723c */ /* 0x040fe20000041810 */
[----:B------:R-:W-:Y:S07]  /*b6f0*/  LDSM.16.M88.4 R180, [R200+0x2000] ;  /* 0x00200000c8b4783b */ /* 0x000fee0000000200 */
[-C--:B---3--:R-:W-:Y:S08]  /*b700*/  HMMA.16816.F32.BF16 R20, R176, R172.reuse, R20 ;  /* 0x000000acb014723c */ /* 0x088ff00000041814 */
        /* <DEDUP_REMOVED lines=8> */
[----:B------:R-:W3:Y:S07]  /*b790*/  LDSM.16.M88.4 R188, [R203+0x5000] ;  /* 0x00500000cbbc783b */ /* 0x000eee0000000200 */
[-C--:B-1----:R-:W-:Y:S08]  /*b7a0*/  HMMA.16816.F32.BF16 R52, R176, R192.reuse, R52 ;  /* 0x000000c0b034723c */ /* 0x082ff00000041834 */
[C---:B------:R-:W-:Y:S08]  /*b7b0*/  HMMA.16816.F32.BF16 R56, R184.reuse, R192, R56 ;  /* 0x000000c0b838723c */ /* 0x040ff00000041838 */
[-C--:B------:R-:W-:Y:S01]  /*b7c0*/  HMMA.16816.F32.BF16 R60, R184, R194.reuse, R60 ;  /* 0x000000c2b83c723c */ /* 0x080fe2000004183c */
[----:B------:R-:W1:Y:S07]  /*b7d0*/  LDSM.16.M88.4 R184, [R200+0x2400] ;  /* 0x00240000c8b8783b */ /* 0x000e6e0000000200 */
[----:B------:R-:W-:Y:S01]  /*b7e0*/  HMMA.16816.F32.BF16 R64, R176, R194, R64 ;  /* 0x000000c2b040723c */ /* 0x000fe20000041840 */
[----:B------:R-:W4:Y:S07]  /*b7f0*/  LDSM.16.M88.4 R176, [R200+0x2800] ;  /* 0x00280000c8b0783b */ /* 0x000f2e0000000200 */
[-C--:B--2---:R-:W-:Y:S01]  /*b800*/  HMMA.16816.F32.BF16 R4, R172, R180.reuse, R4 ;  /* 0x000000b4ac04723c */ /* 0x084fe20000041804 */
[----:B------:R-:W2:Y:S07]  /*b810*/  LDSM.16.M88.4 R192, [R200+0x2c00] ;  /* 0x002c0000c8c0783b */ /* 0x000eae0000000200 */
[C---:B---3--:R-:W-:Y:S08]  /*b820*/  HMMA.16816.F32.BF16 R8, R188.reuse, R180, R8 ;  /* 0x000000b4bc08723c */ /* 0x048ff00000041808 */
        /* <DEDUP_REMOVED lines=8> */
[-C--:B----4-:R-:W-:Y:S08]  /*b8b0*/  HMMA.16816.F32.BF16 R36, R172, R176.reuse, R36 ;  /* 0x000000b0ac24723c */ /* 0x090ff00000041824 */
[C---:B------:R-:W-:Y:S08]  /*b8c0*/  HMMA.16816.F32.BF16 R40, R188.reuse, R176, R40 ;  /* 0x000000b0bc28723c */ /* 0x040ff00000041828 */
[-C--:B------:R-:W-:Y:S08]  /*b8d0*/  HMMA.16816.F32.BF16 R44, R188, R178.reuse, R44 ;  /* 0x000000b2bc2c723c */ /* 0x080ff0000004182c */
[C---:B------:R-:W-:Y:S01]  /*b8e0*/  HMMA.16816.F32.BF16 R48, R172.reuse, R178, R48 ;  /* 0x000000b2ac30723c */ /* 0x040fe20000041830 */
[----:B------:R-:W3:Y:S07]  /*b8f0*/  LDSM.16.M88.4 R176, [R204+0x5000] ;  /* 0x00500000ccb0783b */ /* 0x000eee0000000200 */
[-C--:B--2---:R-:W-:Y:S08]  /*b900*/  HMMA.16816.F32.BF16 R52, R172, R192.reuse, R52 ;  /* 0x000000c0ac34723c */ /* 0x084ff00000041834 */
[C---:B------:R-:W-:Y:S08]  /*b910*/  HMMA.16816.F32.BF16 R56, R188.reuse, R192, R56 ;  /* 0x000000c0bc38723c */ /* 0x040ff00000041838 */
[-C--:B------:R-:W-:Y:S08]  /*b920*/  HMMA.16816.F32.BF16 R60, R188, R194.reuse, R60 ;  /* 0x000000c2bc3c723c */ /* 0x080ff0000004183c */
[----:B------:R-:W-:Y:S08]  /*b930*/  HMMA.16816.F32.BF16 R64, R172, R194, R64 ;  /* 0x000000c2ac40723c */ /* 0x000ff00000041840 */
[-C--:B-1----:R-:W-:Y:S08]  /*b940*/  HMMA.16816.F32.BF16 R4, R180, R184.reuse, R4 ;  /* 0x000000b8b404723c */ /* 0x082ff00000041804 */
[C---:B---3--:R-:W-:Y:S08]  /*b950*/  HMMA.16816.F32.BF16 R8, R176.reuse, R184, R8 ;  /* 0x000000b8b008723c */ /* 0x048ff00000041808 */
[-C--:B------:R-:W-:Y:S08]  /*b960*/  HMMA.16816.F32.BF16 R12, R176, R186.reuse, R12 ;  /* 0x000000bab00c723c */ /* 0x080ff0000004180c */
[----:B------:R-:W-:Y:S01]  /*b970*/  FMUL.FTZ R4, R4, c[0x0][0x320] ;  /* 0x0000c80004047a20 */ /* 0x000fe20000410000 */
[C---:B------:R-:W-:Y:S03]  /*b980*/  HMMA.16816.F32.BF16 R16, R180.reuse, R186, R16 ;  /* 0x000000bab410723c */ /* 0x040fe60000041810 */
[----:B------:R-:W-:Y:S01]  /*b990*/  MUFU.TANH R174, R4 ;  /* 0x0000000400ae7308 */ /* 0x000fe20000002400 */
[----:B------:R-:W-:Y:S02]  /*b9a0*/  FMUL.FTZ R5, R5, c[0x0][0x320] ;  /* 0x0000c80005057a20 */ /* 0x000fe40000410000 */
[----:B------:R-:W-:Y:S02]  /*b9b0*/  FMUL.FTZ R6, R6, c[0x0][0x320] ;  /* 0x0000c80006067a20 */ /* 0x000fe40000410000 */
[----:B------:R-:W-:Y:S04]  /*b9c0*/  FMUL.FTZ R7, R7, c[0x0][0x320] ;  /* 0x0000c80007077a20 */ /* 0x000fe80000410000 */
[----:B------:R-:W-:Y:S01]  /*b9d0*/  FMUL.FTZ R8, R8, c[0x0][0x320] ;  /* 0x0000c80008087a20 */ /* 0x000fe20000410000 */
[----:B------:R-:W-:Y:S01]  /*b9e0*/  MUFU.TANH R190, R5 ;  /* 0x0000000500be7308 */ /* 0x000fe20000002400 */
[----:B------:R-:W-:Y:S02]  /*b9f0*/  FMUL.FTZ R9, R9, c[0x0][0x320] ;  /* 0x0000c80009097a20 */ /* 0x000fe40000410000 */
[----:B------:R-:W-:Y:S02]  /*ba00*/  FMUL.FTZ R10, R10, c[0x0][0x320] ;  /* 0x0000c8000a0a7a20 */ /* 0x000fe40000410000 */
[----:B------:R-:W-:Y:S02]  /*ba10*/  FMUL.FTZ R11, R11, c[0x0][0x320] ;  /* 0x0000c8000b0b7a20 */ /* 0x000fe40000410000 */
[----:B------:R-:W-:Y:S02]  /*ba20*/  FMUL.FTZ R12, R12, c[0x0][0x320] ;  /* 0x0000c8000c0c7a20 */ /* 0x000fe40000410000 */
[----:B------:R-:W-:Y:S01]  /*ba30*/  FMUL.FTZ R13, R13, c[0x0][0x320] ;  /* 0x0000c8000d0d7a20 */ /* 0x000fe20000410000 */
[----:B------:R-:W-:Y:S01]  /*ba40*/  MUFU.TANH R173, R6 ;  /* 0x0000000600ad7308 */ /* 0x000fe20000002400 */
[----:B------:R-:W-:Y:S02]  /*ba50*/  FMUL.FTZ R17, R17, c[0x0][0x320] ;  /* 0x0000c80011117a20 */ /* 0x000fe40000410000 */
[----:B------:R-:W-:Y:S02]  /*ba60*/  FMUL.FTZ R18, R18, c[0x0][0x320] ;  /* 0x0000c80012127a20 */ /* 0x000fe40000410000 */
[----:B------:R-:W-:Y:S02]  /*ba70*/  FMUL.FTZ R14, R14, c[0x0][0x320] ;  /* 0x0000c8000e0e7a20 */ /* 0x000fe40000410000 */
[----:B------:R-:W-:Y:S02]  /*ba80*/  FMUL.FTZ R15, R15, c[0x0][0x320] ;  /* 0x0000c8000f0f7a20 */ /* 0x000fe40000410000 */
[----:B------:R-:W-:Y:S01]  /*ba90*/  FMUL.FTZ R16, R16, c[0x0][0x320] ;  /* 0x0000c80010107a20 */ /* 0x000fe20000410000 */
[----:B------:R1:W-:Y:S10]  /*baa0*/  MUFU.TANH R189, R7 ;  /* 0x0000000700bd7308 */ /* 0x0003f40000002400 */
[----:B------:R-:W-:Y:S10]  /*bab0*/  MUFU.TANH R185, R8 ;  /* 0x0000000800b97308 */ /* 0x000ff40000002400 */
[----:B------:R-:W-:Y:S01]  /*bac0*/  MUFU.TANH R191, R9 ;  /* 0x0000000900bf7308 */ /* 0x000fe20000002400 */
[----:B-1----:R-:W1:Y:S09]  /*bad0*/  LDSM.16.M88.4 R4, [R208] ;  /* 0x00000000d004783b */ /* 0x002e720000000200 */
[----:B------:R-:W-:Y:S10]  /*bae0*/  MUFU.TANH R188, R10 ;  /* 0x0000000a00bc7308 */ /* 0x000ff40000002400 */
[----:B------:R2:W-:Y:S10]  /*baf0*/  MUFU.TANH R192, R11 ;  /* 0x0000000b00c07308 */ /* 0x0005f40000002400 */
[----:B------:R3:W-:Y:S10]  /*bb00*/  MUFU.TANH R107, R17 ;  /* 0x00000011006b7308 */ /* 0x0007f40000002400 */
[----:B------:R-:W-:Y:S01]  /*bb10*/  MUFU.TANH R175, R12 ;  /* 0x0000000c00af7308 */ /* 0x000fe20000002400 */
[----:B--2---:R-:W2:Y:S01]  /*bb20*/  LDSM.16.M88.4 R8, [R207] ;  /* 0x00000000cf08783b */ /* 0x004ea20000000200 */
[-C--:B-1----:R-:W-:Y:S08]  /*bb30*/  HMMA.16816.F32.BF16 R20, R180, R4.reuse, R20 ;  /* 0x00000004b414723c */ /* 0x082ff00000041814 */
[----:B------:R-:W-:Y:S01]  /*bb40*/  MUFU.TANH R184, R13 ;  /* 0x0000000d00b87308 */ /* 0x000fe20000002400 */
[C---:B------:R-:W-:Y:S04]  /*bb50*/  HMMA.16816.F32.BF16 R24, R176.reuse, R4, R24 ;  /* 0x00000004b018723c */ /* 0x040fe80000041818 */
[----:B---3--:R-:W-:Y:S05]  /*bb60*/  FMUL.FTZ R17, R19, c[0x0][0x320] ;  /* 0x0000c80013117a20 */ /* 0x008fea0000410000 */
[----:B------:R-:W-:Y:S01]  /*bb70*/  MUFU.TANH R187, R14 ;  /* 0x0000000e00bb7308 */ /* 0x000fe20000002400 */
[-C--:B------:R-:W-:Y:S08]  /*bb80*/  HMMA.16816.F32.BF16 R28, R176, R6.reuse, R28 ;  /* 0x00000006b01c723c */ /* 0x080ff0000004181c */
[C---:B------:R-:W-:Y:S01]  /*bb90*/  HMMA.16816.F32.BF16 R32, R180.reuse, R6, R32 ;  /* 0x00000006b420723c */ /* 0x040fe20000041820 */
[----:B------:R-:W-:Y:S01]  /*bba0*/  MUFU.TANH R186, R15 ;  /* 0x0000000f00ba7308 */ /* 0x000fe20000002400 */
[----:B------:R-:W1:Y:S01]  /*bbb0*/  LDSM.16.M88.4 R4, [R206] ;  /* 0x00000000ce04783b */ /* 0x000e620000000200 */
[----:B------:R-:W-:Y:S04]  /*bbc0*/  DEPBAR.LE SB0, 0x0 ;  /* 0x000080000000791a */ /* 0x000fe80000000000 */
[----:B------:R-:W-:Y:S02]  /*bbd0*/  FMUL.FTZ R20, R20, c[0x0][0x320] ;  /* 0x0000c80014147a20 */ /* 0x000fe40000410000 */
[----:B------:R-:W-:Y:S02]  /*bbe0*/  FMUL.FTZ R21, R21, c[0x0][0x320] ;  /* 0x0000c80015157a20 */ /* 0x000fe40000410000 */
[----:B------:R-:W-:Y:S01]  /*bbf0*/  MUFU.TANH R172, R16 ;  /* 0x0000001000ac7308 */ /* 0x000fe20000002400 */
[----:B------:R-:W-:Y:S01]  /*bc00*/  BAR.SYNC.DEFER_BLOCKING 0x0 ;  /* 0x0000000000007b1d */ /* 0x000fe20000010000 */
[----:B------:R-:W-:Y:S01]  /*bc10*/  FMUL.FTZ R22, R22, c[0x0][0x320] ;  /* 0x0000c80016167a20 */ /* 0x000fe20000410000 */
[-C--:B--2---:R-:W-:Y:S05]  /*bc20*/  HMMA.16816.F32.BF16 R36, R180, R8.reuse, R36 ;  /* 0x00000008b424723c */ /* 0x084fea0000041824 */
[----:B------:R-:W-:Y:S02]  /*bc30*/  FMUL.FTZ R23, R23, c[0x0][0x320] ;  /* 0x0000c80017177a20 */ /* 0x000fe40000410000 */
[----:B------:R-:W-:Y:S01]  /*bc40*/  MUFU.TANH R18, R18 ;  /* 0x0000001200127308 */ /* 0x000fe20000002400 */
[----:B------:R-:W-:Y:S01]  /*bc50*/  FMUL.FTZ R24, R24, c[0x0][0x320] ;  /* 0x0000c80018187a20 */ /* 0x000fe20000410000 */
[C---:B------:R-:W-:Y:S04]  /*bc60*/  HMMA.16816.F32.BF16 R40, R176.reuse, R8, R40 ;  /* 0x00000008b028723c */ /* 0x040fe80000041828 */
[----:B------:R-:W-:Y:S02]  /*bc70*/  FMUL.FTZ R25, R25, c[0x0][0x320] ;  /* 0x0000c80019197a20 */ /* 0x000fe40000410000 */
[----:B------:R-:W-:Y:S02]  /*bc80*/  FMUL.FTZ R26, R26, c[0x0][0x320] ;  /* 0x0000c8001a1a7a20 */ /* 0x000fe40000410000 */
[----:B------:R-:W-:Y:S01]  /*bc90*/  MUFU.TANH R17, R17 ;  /* 0x0000001100117308 */ /* 0x000fe20000002400 */
[-C--:B------:R-:W-:Y:S03]  /*bca0*/  HMMA.16816.F32.BF16 R44, R176, R10.reuse, R44 ;  /* 0x0000000ab02c723c */ /* 0x080fe6000004182c */
[----:B------:R-:W-:Y:S02]  /*bcb0*/  FMUL.FTZ R27, R27, c[0x0][0x320] ;  /* 0x0000c8001b1b7a20 */ /* 0x000fe40000410000 */
[----:B------:R-:W-:Y:S02]  /*bcc0*/  FMUL.FTZ R28, R28, c[0x0][0x320] ;  /* 0x0000c8001c1c7a20 */ /* 0x000fe40000410000 */
[----:B------:R-:W-:Y:S01]  /*bcd0*/  FMUL.FTZ R29, R29, c[0x0][0x320] ;  /* 0x0000c8001d1d7a20 */ /* 0x000fe20000410000 */
[C---:B------:R-:W-:Y:S01]  /*bce0*/  HMMA.16816.F32.BF16 R48, R180.reuse, R10, R48 ;  /* 0x0000000ab430723c */ /* 0x040fe20000041830 */
[----:B------:R-:W-:Y:S03]  /*bcf0*/  MUFU.TANH R193, R20 ;  /* 0x0000001400c17308 */ /* 0x000fe60000002400 */
[----:B------:R-:W-:Y:S02]  /*bd00*/  FMUL.FTZ R30, R30, c[0x0][0x320] ;  /* 0x0000c8001e1e7a20 */ /* 0x000fe40000410000 */
[----:B------:R-:W-:Y:S02]  /*bd10*/  FMUL.FTZ R31, R31, c[0x0][0x320] ;  /* 0x0000c8001f1f7a20 */ /* 0x000fe40000410000 */
[----:B------:R-:W-:Y:S01]  /*bd20*/  FMUL.FTZ R40, R40, c[0x0][0x320] ;  /* 0x0000c80028287a20 */ /* 0x000fe20000410000 */
[-C--:B-1----:R-:W-:Y:S02]  /*bd30*/  HMMA.16816.F32.BF16 R52, R180, R4.reuse, R52 ;  /* 0x00000004b434723c */ /* 0x082fe40000041834 */
[----:B------:R-:W-:Y:S01]  /*bd40*/  MUFU.TANH R196, R21 ;  /* 0x0000001500c47308 */ /* 0x000fe20000002400 */
[----:B------:R-:W-:Y:S02]  /*bd50*/  FMUL.FTZ R41, R41, c[0x0][0x320] ;  /* 0x0000c80029297a20 */ /* 0x000fe40000410000 */
[----:B------:R-:W-:Y:S02]  /*bd60*/  FMUL.FTZ R42, R42, c[0x0][0x320] ;  /* 0x0000c8002a2a7a20 */ /* 0x000fe40000410000 */
[----:B------:R-:W-:Y:S01]  /*bd70*/  FMUL.FTZ R43, R43, c[0x0][0x320] ;  /* 0x0000c8002b2b7a20 */ /* 0x000fe20000410000 */
[C---:B------:R-:W-:Y:S04]  /*bd80*/  HMMA.16816.F32.BF16 R56, R176.reuse, R4, R56 ;  /* 0x00000004b038723c */ /* 0x040fe80000041838 */
[----:B------:R-:W1:Y:S01]  /*bd90*/  MUFU.TANH R2, R40 ;  /* 0x0000002800027308 */ /* 0x000e620000002400 */
[----:B------:R-:W-:Y:S02]  /*bda0*/  FMUL.FTZ R46, R46, c[0x0][0x320] ;  /* 0x0000c8002e2e7a20 */ /* 0x000fe40000410000 */
[----:B------:R-:W-:Y:S01]  /*bdb0*/  FMUL.FTZ R47, R47, c[0x0][0x320] ;  /* 0x0000c8002f2f7a20 */ /* 0x000fe20000410000 */
[-C--:B------:R-:W-:Y:S04]  /*bdc0*/  HMMA.16816.F32.BF16 R60, R176, R6.reuse, R60 ;  /* 0x00000006b03c723c */ /* 0x080fe8000004183c */
[----:B------:R-:W-:Y:S02]  /*bdd0*/  FMUL.FTZ R32, R32, c[0x0][0x320] ;  /* 0x0000c80020207a20 */ /* 0x000fe40000410000 */
[----:B------:R-:W-:Y:S01]  /*bde0*/  MUFU.TANH R3, R42 ;  /* 0x0000002a00037308 */ /* 0x000fe20000002400 */
[----:B------:R-:W-:Y:S01]  /*bdf0*/  FMUL.FTZ R33, R33, c[0x0][0x320] ;  /* 0x0000c80021217a20 */ /* 0x000fe20000410000 */
[----:B------:R-:W-:Y:S04]  /*be00*/  HMMA.16816.F32.BF16 R64, R180, R6, R64 ;  /* 0x00000006b440723c */ /* 0x000fe80000041840 */
[----:B------:R-:W-:Y:S02]  /*be10*/  FMUL.FTZ R34, R34, c[0x0][0x320] ;  /* 0x0000c80022227a20 */ /* 0x000fe40000410000 */
[----:B------:R-:W-:Y:S02]  /*be20*/  FMUL.FTZ R35, R35, c[0x0][0x320] ;  /* 0x0000c80023237a20 */ /* 0x000fe40000410000 */
[----:B------:R-:W-:Y:S01]  /*be30*/  MUFU.TANH R198, R22 ;  /* 0x0000001600c67308 */ /* 0x000fe20000002400 */
[----:B------:R-:W-:Y:S01]  /*be40*/  FMUL.FTZ R36, R36, c[0x0][0x320] ;  /* 0x0000c80024247a20 */ /* 0x000fe20000410000 */
[----:B-1----:R1:W-:Y:S02]  /*be50*/  STL [R1], R2 ;  /* 0x0000000201007387 */ /* 0x0023e40000100800 */
[----:B------:R-:W-:Y:S02]  /*be60*/  FMUL.FTZ R37, R37, c[0x0][0x320] ;  /* 0x0000c80025257a20 */ /* 0x000fe40000410000 */
[----:B------:R-:W-:Y:S02]  /*be70*/  FMUL.FTZ R38, R38, c[0x0][0x320] ;  /* 0x0000c80026267a20 */ /* 0x000fe40000410000 */
[----:B------:R-:W-:Y:S02]  /*be80*/  FMUL.FTZ R39, R39, c[0x0][0x320] ;  /* 0x0000c80027277a20 */ /* 0x000fe40000410000 */
        /* <DEDUP_REMOVED lines=12> */
[----:B-1----:R-:W1:Y:S01]  /*bf50*/  MUFU.TANH R2, R41 ;  /* 0x0000002900027308 */ /* 0x002e620000002400 */
        /* <DEDUP_REMOVED lines=13> */
[----:B------:R-:W-:Y:S01]  /*c030*/  FMUL.FTZ R67, R67, c[0x0][0x320] ;  /* 0x0000c80043437a20 */ /* 0x000fe20000410000 */
[----:B-1----:R1:W-:Y:S04]  /*c040*/  STL [R1+0x4], R2 ;  /* 0x0000040201007387 */ /* 0x0023e80000100800 */
[----:B------:R2:W-:Y:S02]  /*c050*/  STL [R1+0xc], R3 ;  /* 0x00000c0301007387 */ /* 0x0005e40000100800 */
[----:B------:R-:W-:Y:S10]  /*c060*/  MUFU.TANH R234, R27 ;  /* 0x0000001b00ea7308 */ /* 0x000ff40000002400 */
[----:B------:R-:W-:Y:S10]  /*c070*/  MUFU.TANH R224, R28 ;  /* 0x0000001c00e07308 */ /* 0x000ff40000002400 */
[----:B-1----:R-:W1:Y:S10]  /*c080*/  MUFU.TANH R2, R43 ;  /* 0x0000002b00027308 */ /* 0x002e740000002400 */
[----:B--2---:R-:W2:Y:S10]  /*c090*/  MUFU.TANH R3, R46 ;  /* 0x0000002e00037308 */ /* 0x004eb40000002400 */
[----:B------:R-:W-:Y:S01]  /*c0a0*/  MUFU.TANH R227, R29 ;  /* 0x0000001d00e37308 */ /* 0x000fe20000002400 */
[----:B-1----:R1:W-:Y:S09]  /*c0b0*/  STL [R1+0x10], R2 ;  /* 0x0000100201007387 */ /* 0x0023f20000100800 */
[----:B------:R-:W-:Y:S01]  /*c0c0*/  MUFU.TANH R235, R30 ;  /* 0x0000001e00eb7308 */ /* 0x000fe20000002400 */
[----:B--2---:R2:W-:Y:S09]  /*c0d0*/  STL [R1+0x8], R3 ;  /* 0x0000080301007387 */ /* 0x0045f20000100800 */
[----:B------:R-:W-:Y:S10]  /*c0e0*/  MUFU.TANH R236, R31 ;  /* 0x0000001f00ec7308 */ /* 0x000ff40000002400 */
[----:B-1----:R-:W1:Y:S10]  /*c0f0*/  MUFU.TANH R2, R47 ;  /* 0x0000002f00027308 */ /* 0x002e740000002400 */
[----:B------:R2:W3:Y:S10]  /*c100*/  MUFU.TANH R195, R32 ;  /* 0x0000002000c37308 */ /* 0x0004f40000002400 */
[----:B------:R2:W4:Y:S01]  /*c110*/  MUFU.TANH R194, R33 ;  /* 0x0000002100c27308 */ /* 0x0005220000002400 */
[----:B-1----:R2:W-:Y:S09]  /*c120*/  STL [R1+0x14], R2 ;  /* 0x0000140201007387 */ /* 0x0025f20000100800 */
        /* <DEDUP_REMOVED lines=29> */
[----:B---34-:R-:W-:Y:S01]  /*c300*/  SHF.R.S32.HI R7, RZ, 0x1f, R217 ;  /* 0x0000001fff077819 */ /* 0x018fe200000114d9 */
[----:B--2---:R-:W2:Y:S01]  /*c310*/  LDL R3, [R1+0x38] ;  /* 0x0000380001037983 */ /* 0x004ea20000100800 */
[----:B------:R-:W-:Y:S02]  /*c320*/  IMAD.MOV.U32 R228, RZ, RZ, RZ ;  /* 0x000000ffffe47224 */ /* 0x000fe400078e00ff */
[----:B------:R-:W-:Y:S01]  /*c330*/  SHF.L.U64.HI R16, R217, 0x1, R7 ;  /* 0x00000001d9107819 */ /* 0x000fe20000010207 */
[----:B------:R-:W3:Y:S01]  /*c340*/  LDL R2, [R1+0x18] ;  /* 0x0000180001027983 */ /* 0x000ee20000100800 */
[----:B------:R-:W-:Y:S02]  /*c350*/  IMAD.SHL.U32 R20, R103, 0x2, RZ ;  /* 0x0000000267147824 */ /* 0x000fe400078e00ff */
[----:B------:R-:W-:Y:S01]  /*c360*/  IMAD.SHL.U32 R19, R102, 0x2, RZ ;  /* 0x0000000266137824 */ /* 0x000fe200078e00ff */
        /* <DEDUP_REMOVED lines=8> */
[--C-:B------:R-:W-:Y:S01]  /*c3f0*/  IMAD.MOV.U32 R2, RZ, RZ, R3.reuse ;  /* 0x000000ffff027224 */ /* 0x100fe200078e0003 */
        /* <DEDUP_REMOVED lines=8> */
[----:B------:R-:W-:Y:S02]  /*c480*/  SHF.R.S32.HI R8, RZ, 0x1f, R8 ;  /* 0x0000001fff087819 */ /* 0x000fe40000011408 */
[----:B------:R-:W-:Y:S01]  /*c490*/  SHF.R.S32.HI R2, RZ, 0x1f, R230 ;  /* 0x0000001fff027819 */ /* 0x000fe200000114e6 */
[----:B------:R2:W3:Y:S01]  /*c4a0*/  @!P3 LDG.E R228, [R4.64] ;  /* 0x0000000604e4b981 */ /* 0x0004e2000c1e1900 */
[----:B------:R-:W-:Y:S02]  /*c4b0*/  SHF.L.U64.HI R15, R103, 0x1, R8 ;  /* 0x00000001670f7819 */ /* 0x000fe40000010208 */
[----:B------:R-:W-:Y:S04]  /*c4c0*/  IADD3 R8, R217, 0x20, RZ ;  /* 0x00000020d9087810 */ /* 0x000fe80007ffe0ff */
[----:B------:R-:W-:Y:S04]  /*c4d0*/  SHF.R.S32.HI R8, RZ, 0x1f, R8 ;  /* 0x0000001fff087819 */ /* 0x000fe80000011408 */
[----:B------:R-:W-:Y:S01]  /*c4e0*/  SHF.L.U64.HI R14, R102, 0x1, R8 ;  /* 0x00000001660e7819 */ /* 0x000fe20000010208 */
[----:B--2---:R-:W-:Y:S02]  /*c4f0*/  IMAD R4, R2, c[0x0][0x1e0], RZ ;  /* 0x0000780002047a24 */ /* 0x004fe400078e02ff */
[C---:B------:R-:W-:Y:S04]  /*c500*/  IMAD.WIDE.U32 R2, R230.reuse, c[0x0][0x1e0], RZ ;  /* 0x00007800e6027a25 */ /* 0x040fe800078e00ff */
[----:B------:R-:W-:Y:S04]  /*c510*/  IMAD R4, R230, c[0x0][0x1e4], R4 ;  /* 0x00007900e6047a24 */ /* 0x000fe800078e0204 */
[----:B------:R-:W-:Y:S01]  /*c520*/  IMAD.IADD R3, R3, 0x1, R4 ;  /* 0x0000000103037824 */ /* 0x000fe200078e0204 */
[----:B---3--:R-:W-:Y:S03]  /*c530*/  SHF.R.S32.HI R12, RZ, 0x1f, R228 ;  /* 0x0000001fff0c7819 */ /* 0x008fe600000114e4 */
        /* <DEDUP_REMOVED lines=8> */
[----:B------:R2:W3:Y:S02]  /*c5c0*/  SHFL.IDX PT, R5, R12, RZ, 0x1c1f ;  /* 0x001c1fff0c057589 */ /* 0x0004e400000e0000 */
.L_x_682:
[----:B------:R-:W-:-:S05]  /*c5d0*/  BRA.DIV ~URZ, `(.L_x_630) ;  /* 0x00007bc27f007947 */ /* 0x000fca000b800000 */
[----:B------:R-:W4:Y:S01]  /*c5e0*/  SHFL.IDX PT, R2, R13, RZ, 0x1c1f ;  /* 0x001c1fff0d027589 */ /* 0x000f2200000e0000 */
[C---:B------:R-:W-:Y:S02]  /*c5f0*/  IADD3 R6, -R101.reuse, 0x10, RZ ;  /* 0x0000001065067810 */ /* 0x040fe40007ffe1ff */
[----:B------:R-:W-:Y:S02]  /*c600*/  ISETP.NE.U32.AND P0, PT, R101, RZ, PT ;  /* 0x000000ff6500720c */ /* 0x000fe40003f05070 */
[----:B------:R-:W-:Y:S04]  /*c610*/  LOP3.LUT R6, R6, 0xf, RZ, 0xc0, !PT ;  /* 0x0000000f06067812 */ /* 0x000fe800078ec0ff */
[----:B----4-:R-:W-:Y:S04]  /*c620*/  IADD3 R6, P6, P5, R6, R2, R21 ;  /* 0x0000000206067210 */ /* 0x010fe80007dde015 */
[----:B---3--:R-:W-:Y:S02]  /*c630*/  IADD3.X R7, RZ, R5, R16, P6, P5 ;  /* 0x00000005ff077210 */ /* 0x008fe400037ea410 */
[C---:B------:R-:W-:Y:S02]  /*c640*/  IADD3 R10, P6, R2.reuse, R19, RZ ;  /* 0x00000013020a7210 */ /* 0x040fe40007fde0ff */
[----:B------:R-:W-:Y:S01]  /*c650*/  IADD3 R8, P5, R2, R20, RZ ;  /* 0x0000001402087210 */ /* 0x000fe20007fbe0ff */
[----:B------:R-:W-:Y:S01]  /*c660*/  @!PT LDS RZ, [RZ] ;  /* 0x00000000fffff984 */ /* 0x000fe20000000800 */
[----:B------:R-:W-:Y:S01]  /*c670*/  @!PT LDS RZ, [RZ] ;  /* 0x00000000fffff984 */ /* 0x000fe20000000800 */
[----:B------:R3:W-:Y:S02]  /*c680*/  LDGSTS.E.BYPASS.LTC128B.128.ZFILL [R218+0x3100], [R6.64], P0 ;  /* 0x0310000006da7fae */ /* 0x0007e40008141d46 */
[C---:B------:R-:W-:Y:S02]  /*c690*/  IMAD.X R11, R5.reuse, 0x1, R14, P6 ;  /* 0x00000001050b7824 */ /* 0x040fe400030e060e */
[----:B------:R3:W4:Y:S01]  /*c6a0*/  SHFL.IDX PT, R2, R13, 0x1, 0x1c1f ;  /* 0x003c1f000d027f89 */ /* 0x00072200000e0000 */
[----:B------:R-:W-:Y:S03]  /*c6b0*/  IMAD.X R9, R5, 0x1, R15, P5 ;  /* 0x0000000105097824 */ /* 0x000fe600028e060f */
[----:B------:R3:W-:Y:S04]  /*c6c0*/  LDGSTS.E.BYPASS.LTC128B.128 [R218+0x4100], [R10.64], !P2 ;  /* 0x041000000ada7fae */ /* 0x0007e8000d101d46 */
[----:B------:R3:W2:Y:S04]  /*c6d0*/  SHFL.IDX PT, R5, R12, 0x1, 0x1c1f ;  /* 0x003c1f000c057f89 */ /* 0x0006a800000e0000 */
[----:B------:R3:W-:Y:S02]  /*c6e0*/  LDGSTS.E.BYPASS.LTC128B.128 [R218+0x5100], [R8.64], !P1 ;  /* 0x0510000008da7fae */ /* 0x0007e4000c901d46 */
.L_x_683:
[C---:B------:R-:W-:Y:S02]  /*c6f0*/  IADD3 R3, -R101.reuse, 0x10, RZ ;  /* 0x0000001065037810 */ /* 0x040fe40007ffe1ff */
[C---:B---34-:R-:W-:Y:S02]  /*c700*/  IADD3 R8, P6, R2.reuse, R19, RZ ;  /* 0x0000001302087210 */ /* 0x058fe40007fde0ff */
[----:B------:R-:W-:Y:S02]  /*c710*/  IADD3 R6, P5, R2, R20, RZ ;  /* 0x0000001402067210 */ /* 0x000fe40007fbe0ff */
[----:B------:R-:W-:Y:S01]  /*c720*/  ISETP.NE.U32.AND P0, PT, R101, RZ, PT ;  /* 0x000000ff6500720c */ /* 0x000fe20003f05070 */
[----:B--2---:R-:W-:Y:S01]  /*c730*/  IMAD.X R9, R5, 0x1, R14, P6 ;  /* 0x0000000105097824 */ /* 0x004fe200030e060e */
[----:B------:R-:W-:Y:S01]  /*c740*/  LOP3.LUT R3, R3, 0xf, RZ, 0xc0, !PT ;  /* 0x0000000f03037812 */ /* 0x000fe200078ec0ff */
[----:B------:R-:W-:Y:S03]  /*c750*/  IMAD.X R7, R5, 0x1, R15, P5 ;  /* 0x0000000105077824 */ /* 0x000fe600028e060f */
[----:B------:R-:W-:Y:S04]  /*c760*/  IADD3 R2, P6, P5, R3, R2, R21 ;  /* 0x0000000203027210 */ /* 0x000fe80007dde015 */
[----:B------:R-:W-:Y:S05]  /*c770*/  IADD3.X R3, RZ, R5, R16, P6, P5 ;  /* 0x00000005ff037210 */ /* 0x000fea00037ea410 */
[----:B------:R-:W-:Y:S01]  /*c780*/  @!PT LDS RZ, [RZ] ;  /* 0x00000000fffff984 */ /* 0x000fe20000000800 */
[----:B------:R-:W-:Y:S01]  /*c790*/  @!PT LDS RZ, [RZ] ;  /* 0x00000000fffff984 */ /* 0x000fe20000000800 */
[----:B------:R-:W-:Y:S01]  /*c7a0*/  @!PT LDS RZ, [RZ] ;  /* 0x00000000fffff984 */ /* 0x000fe20000000800 */
[----:B------:R2:W-:Y:S04]  /*c7b0*/  LDGSTS.E.BYPASS.LTC128B.128.ZFILL [R218+0x3900], [R2.64], P0 ;  /* 0x0390000002da7fae */ /* 0x0005e80008141d46 */
[----:B------:R2:W-:Y:S04]  /*c7c0*/  LDGSTS.E.BYPASS.LTC128B.128 [R218+0x4900], [R8.64], !P2 ;  /* 0x0490000008da7fae */ /* 0x0005e8000d101d46 */
[----:B------:R2:W-:Y:S02]  /*c7d0*/  LDGSTS.E.BYPASS.LTC128B.128 [R218+0x5900], [R6.64], !P1 ;  /* 0x0590000006da7fae */ /* 0x0005e4000c901d46 */
.L_x_628:
[----:B---34-:R-:W-:Y:S05]  /*c7e0*/  BSYNC B0 ;  /* 0x0000000000007941 */ /* 0x018fea0003800000 */
.L_x_627:
[----:B--2---:R-:W-:Y:S01]  /*c7f0*/  FMNMX.FTZ R3, R174, R0, !PT ;  /* 0x00000000ae037209 */ /* 0x004fe20007810000 */
[----:B------:R-:W2:Y:S01]  /*c800*/  LDL R12, [R1] ;  /* 0x00000000010c7983 */ /* 0x000ea20000100800 */
[----:B------:R-:W-:Y:S02]  /*c810*/  FMNMX.FTZ R2, R173, R100, !PT ;  /* 0x00000064ad027209 */ /* 0x000fe40007810000 */
[----:B------:R-:W-:Y:S01]  /*c820*/  FMNMX.FTZ R4, R185, R105, !PT ;  /* 0x00000069b9047209 */ /* 0x000fe20007810000 */
[----:B------:R-:W3:Y:S01]  /*c830*/  LDL R11, [R1+0xc] ;  /* 0x00000c00010b7983 */ /* 0x000ee20000100800 */
[----:B------:R-:W-:Y:S02]  /*c840*/  FMNMX.FTZ R5, R188, R106, !PT ;  /* 0x0000006abc057209 */ /* 0x000fe40007810000 */
[----:B------:R-:W-:Y:S01]  /*c850*/  FMNMX.FTZ R3, R190, R3, !PT ;  /* 0x00000003be037209 */ /* 0x000fe20007810000 */
[----:B------:R-:W4:Y:S01]  /*c860*/  LDL R10, [R1+0x4] ;  /* 0x00000400010a7983 */ /* 0x000f220000100800 */
[----:B------:R-:W-:Y:S02]  /*c870*/  FMNMX.FTZ R2, R189, R2, !PT ;  /* 0x00000002bd027209 */ /* 0x000fe40007810000 */
[----:B------:R-:W-:Y:S01]  /*c880*/  FMNMX.FTZ R4, R191, R4, !PT ;  /* 0x00000004bf047209 */ /* 0x000fe20007810000 */
[----:B------:R-:W5:Y:S01]  /*c890*/  LDL R9, [R1+0x10] ;  /* 0x0000100001097983 */ /* 0x000f620000100800 */
        /* <DEDUP_REMOVED lines=40> */
[----:B---3--:R-:W-:Y:S02]  /*cb20*/  FMNMX.FTZ R5, R11, R5, !PT ;  /* 0x000000050b057209 */ /* 0x008fe40007810000 */
[----:B----4-:R-:W-:Y:S02]  /*cb30*/  FMNMX.FTZ R4, R10, R4, !PT ;  /* 0x000000040a047209 */ /* 0x010fe40007810000 */
[----:B-----5:R-:W-:Y:S02]  /*cb40*/  FMNMX.FTZ R5, R9, R5, !PT ;  /* 0x0000000509057209 */ /* 0x020fe40007810000 */
        /* <DEDUP_REMOVED lines=17> */
[----:B------:R-:W-:-:S05]  /*cc60*/  BRA.DIV ~URZ, `(.L_x_631) ;  /* 0x000077427f007947 */ /* 0x000fca000b800000 */
[----:B------:R-:W1:Y:S04]  /*cc70*/  SHFL.BFLY PT, R104, R4, 0x2, 0x1f ;  /* 0x0c401f0004687f89 */ /* 0x000e6800000e0000 */
[----:B------:R-:W2:Y:S04]  /*cc80*/  SHFL.BFLY PT, R2, R103, 0x2, 0x1f ;  /* 0x0c401f0067027f89 */ /* 0x000ea800000e0000 */
[----:B------:R-:W3:Y:S04]  /*cc90*/  SHFL.BFLY PT, R3, R102, 0x2, 0x1f ;  /* 0x0c401f0066037f89 */ /* 0x000ee800000e0000 */
[----:B------:R-:W4:Y:S01]  /*cca0*/  SHFL.BFLY PT, R8, R5, 0x2, 0x1f ;  /* 0x0c401f0005087f89 */ /* 0x000f2200000e0000 */
[----:B-1----:R-:W-:Y:S02]  /*ccb0*/  FMNMX.FTZ R104, R4, R104, !PT ;  /* 0x0000006804687209 */ /* 0x002fe40007810000 */
[----:B--2---:R-:W-:Y:S02]  /*ccc0*/  FMNMX.FTZ R103, R103, R2, !PT ;  /* 0x0000000267677209 */ /* 0x004fe40007810000 */
[----:B---3--:R-:W-:Y:S03]  /*ccd0*/  FMNMX.FTZ R102, R102, R3, !PT ;  /* 0x0000000366667209 */ /* 0x008fe60007810000 */
[----:B------:R-:W1:Y:S01]  /*cce0*/  SHFL.BFLY PT, R6, R103, 0x1, 0x1f ;  /* 0x0c201f0067067f89 */ /* 0x000e6200000e0000 */
[----:B----4-:R-:W-:Y:S03]  /*ccf0*/  FMNMX.FTZ R4, R5, R8, !PT ;  /* 0x0000000805047209 */ /* 0x010fe60007810000 */
[----:B------:R-:W2:Y:S04]  /*cd00*/  SHFL.BFLY PT, R3, R104, 0x1, 0x1f ;  /* 0x0c201f0068037f89 */ /* 0x000ea800000e0000 */
[----:B------:R-:W3:Y:S04]  /*cd10*/  SHFL.BFLY PT, R7, R102, 0x1, 0x1f ;  /* 0x0c201f0066077f89 */ /* 0x000ee800000e0000 */
[----:B------:R4:W4:Y:S01]  /*cd20*/  SHFL.BFLY PT, R2, R4, 0x1, 0x1f ;  /* 0x0c201f0004027f89 */ /* 0x00092200000e0000 */
[----:B-1----:R-:W-:Y:S02]  /*cd30*/  FMNMX.FTZ R103, R103, R6, !PT ;  /* 0x0000000667677209 */ /* 0x002fe40007810000 */
[----:B--2---:R-:W-:Y:S02]  /*cd40*/  FMNMX.FTZ R104, R104, R3, !PT ;  /* 0x0000000368687209 */ /* 0x004fe40007810000 */
[----:B---3--:R-:W-:Y:S03]  /*cd50*/  FMNMX.FTZ R102, R102, R7, !PT ;  /* 0x0000000766667209 */ /* 0x008fe60007810000 */
.L_x_684:
[----:B------:R-:W-:Y:S01]  /*cd60*/  FADD.FTZ R0, -R104, R0 ;  /* 0x0000000068007221 */ /* 0x000fe20000010100 */
[----:B----4-:R-:W-:Y:S01]  /*cd70*/  FMNMX.FTZ R2, R2, R4, !PT ;  /* 0x0000000402027209 */ /* 0x010fe20007810000 */
[----:B------:R-:W-:Y:S01]  /*cd80*/  FMUL.FTZ R179, R103, c[0x0][0x2d0] ;  /* 0x0000b40067b37a20 */ /* 0x000fe20000410000 */
[----:B------:R-:W-:Y:S01]  /*cd90*/  WARPSYNC 0xffffffff ;  /* 0xffffffff00007948 */ /* 0x000fe20003800000 */
[----:B------:R-:W-:Y:S01]  /*cda0*/  FMUL.FTZ R0, R0, c[0x0][0x2d0] ;  /* 0x0000b40000007a20 */ /* 0x000fe20000410000 */
[----:B------:R-:W1:Y:S01]  /*cdb0*/  LDSM.16.MT88.4 R20, [R201] ;  /* 0x00000000c914783b */ /* 0x000e620000004200 */
[----:B------:R-:W-:Y:S01]  /*cdc0*/  FMUL.FTZ R176, R104, c[0x0][0x2d0] ;  /* 0x0000b40068b07a20 */ /* 0x000fe20000410000 */
[----:B------:R-:W-:Y:S01]  /*cdd0*/  ISETP.GT.AND P0, PT, R225, RZ, PT ;  /* 0x000000ffe100720c */ /* 0x000fe20003f04270 */
[----:B------:R2:W-:Y:S01]  /*cde0*/  MUFU.EX2 R101, R0 ;  /* 0x0000000000657308 */ /* 0x0005e20000000800 */
[----:B------:R-:W-:Y:S02]  /*cdf0*/  FMUL.FTZ R178, R102, c[0x0][0x2d0] ;  /* 0x0000b40066b27a20 */ /* 0x000fe40000410000 */
[--C-:B------:R-:W-:Y:S02]  /*ce00*/  FFMA.FTZ R3, R190, c[0x0][0x2d0], -R176.reuse ;  /* 0x0000b400be037a23 */ /* 0x100fe400000108b0 */
[----:B------:R-:W-:Y:S01]  /*ce10*/  FMUL.FTZ R177, R2, c[0x0][0x2d0] ;  /* 0x0000b40002b17a20 */ /* 0x000fe20000410000 */
[----:B------:R-:W3:Y:S01]  /*ce20*/  LDSM.16.MT88.4 R36, [R202] ;  /* 0x00000000ca24783b */ /* 0x000ee20000004200 */
[--C-:B------:R-:W-:Y:S02]  /*ce30*/  FFMA.FTZ R6, R172, c[0x0][0x2d0], -R176.reuse ;  /* 0x0000b400ac067a23 */ /* 0x100fe400000108b0 */
[----:B------:R-:W-:Y:S01]  /*ce40*/  FFMA.FTZ R4, R188, c[0x0][0x2d0], -R177 ;  /* 0x0000b400bc047a23 */ /* 0x000fe200000108b1 */
[----:B------:R-:W-:Y:S01]  /*ce50*/  MUFU.EX2 R28, R3 ;  /* 0x00000003001c7308 */ /* 0x000fe20000000800 */
[--C-:B------:R-:W-:Y:S02]  /*ce60*/  FFMA.FTZ R5, R107, c[0x0][0x2d0], -R176.reuse ;  /* 0x0000b4006b057a23 */ /* 0x100fe400000108b0 */
[--C-:B------:R-:W-:Y:S01]  /*ce70*/  FFMA.FTZ R7, R174, c[0x0][0x2d0], -R176.reuse ;  /* 0x0000b400ae077a23 */ /* 0x100fe200000108b0 */
[----:B------:R-:W4:Y:S01]  /*ce80*/  LDSM.16.MT88.4 R52, [R201+0x1000] ;  /* 0x00100000c934783b */ /* 0x000f220000004200 */
[--C-:B------:R-:W-:Y:S02]  /*ce90*/  FFMA.FTZ R48, R193, c[0x0][0x2d0], -R176.reuse ;  /* 0x0000b400c1307a23 */ /* 0x100fe400000108b0 */
[--C-:B------:R-:W-:Y:S02]  /*cea0*/  FFMA.FTZ R56, R198, c[0x0][0x2d0], -R179.reuse ;  /* 0x0000b400c6387a23 */ /* 0x100fe400000108b3 */
[--C-:B------:R-:W-:Y:S01]  /*ceb0*/  FFMA.FTZ R60, R219, c[0x0][0x2d0], -R179.reuse ;  /* 0x0000b400db3c7a23 */ /* 0x100fe200000108b3 */
[----:B------:R5:W-:Y:S01]  /*cec0*/  MUFU.EX2 R10, R6 ;  /* 0x00000006000a7308 */ /* 0x000be20000000800 */
[--C-:B------:R-:W-:Y:S02]  /*ced0*/  FFMA.FTZ R107, R223, c[0x0][0x2d0], -R176.reuse ;  /* 0x0000b400df6b7a23 */ /* 0x100fe400000108b0 */
[----:B------:R-:W-:Y:S02]  /*cee0*/  FFMA.FTZ R64, R194, c[0x0][0x2d0], -R176 ;  /* 0x0000b400c2407a23 */ /* 0x000fe400000108b0 */
[----:B--2---:R-:W-:Y:S04]  /*cef0*/  FADD.FTZ R0, -R103, R100 ;  /* 0x0000006467007221 */ /* 0x004fe80000010100 */
[----:B------:R-:W-:Y:S01]  /*cf00*/  FMUL.FTZ R0, R0, c[0x0][0x2d0] ;  /* 0x0000b40000007a20 */ /* 0x000fe20000410000 */
[----:B------:R2:W-:Y:S10]  /*cf10*/  MUFU.EX2 R40, R5 ;  /* 0x0000000500287308 */ /* 0x0005f40000000800 */
[----:B------:R1:W-:Y:S01]  /*cf20*/  MUFU.EX2 R100, R0 ;  /* 0x0000000000647308 */ /* 0x0003e20000000800 */
[--C-:B-----5:R-:W-:Y:S09]  /*cf30*/  FFMA.FTZ R6, R185, c[0x0][0x2d0], -R178.reuse ;  /* 0x0000b400b9067a23 */ /* 0x120ff200000108b2 */
[----:B------:R-:W-:Y:S01]  /*cf40*/  MUFU.EX2 R25, R7 ;  /* 0x0000000700197308 */ /* 0x000fe20000000800 */
[--C-:B--2---:R-:W-:Y:S09]  /*cf50*/  FFMA.FTZ R5, R191, c[0x0][0x2d0], -R178.reuse ;  /* 0x0000b400bf057a23 */ /* 0x104ff200000108b2 */
[----:B------:R-:W-:Y:S01]  /*cf60*/  MUFU.EX2 R185, R6 ;  /* 0x0000000600b97308 */ /* 0x000fe20000000800 */
[--C-:B-1----:R-:W-:Y:S09]  /*cf70*/  FFMA.FTZ R0, R173, c[0x0][0x2d0], -R179.reuse ;  /* 0x0000b400ad007a23 */ /* 0x102ff200000108b3 */
[----:B------:R1:W-:Y:S10]  /*cf80*/  MUFU.EX2 R190, R0 ;  /* 0x0000000000be7308 */ /* 0x0003f40000000800 */
[----:B------:R-:W2:Y:S01]  /*cf90*/  MUFU.EX2 R191, R5 ;  /* 0x0000000500bf7308 */ /* 0x000ea20000000800 */
[--C-:B-1----:R-:W-:Y:S09]  /*cfa0*/  FFMA.FTZ R0, R189, c[0x0][0x2d0], -R179.reuse ;  /* 0x0000b400bd007a23 */ /* 0x102ff200000108b3 */
[----:B------:R1:W5:Y:S02]  /*cfb0*/  MUFU.EX2 R189, R0 ;  /* 0x0000000000bd7308 */ /* 0x0003640000000800 */
[--C-:B-1----:R-:W-:Y:S01]  /*cfc0*/  FFMA.FTZ R0, R18, c[0x0][0x2d0], -R179.reuse ;  /* 0x0000b40012007a23 */ /* 0x102fe200000108b3 */
[----:B--2---:R-:W-:Y:S01]  /*cfd0*/  F2FP.BF16.PACK_AB R172, R191, R185 ;  /* 0x000000b9bfac723e */ /* 0x004fe200000010ff */
[----:B------:R-:W-:Y:S01]  /*cfe0*/  FMUL.FTZ R5, R101, R109 ;  /* 0x0000006d65057220 */ /* 0x000fe20000410000 */
[----:B-----5:R-:W-:Y:S05]  /*cff0*/  F2FP.BF16.PACK_AB R109, R189, R190 ;  /* 0x000000bebd6d723e */ /* 0x020fea00000010ff */
[----:B------:R1:W-:Y:S01]  /*d000*/  MUFU.EX2 R9, R0 ;  /* 0x0000000000097308 */ /* 0x0003e20000000800 */
        /* <DEDUP_REMOVED lines=11> */
[C---:B------:R-:W-:Y:S01]  /*d0c0*/  FMUL.FTZ R66, R100.reuse, R170 ;  /* 0x000000aa64427220 */ /* 0x040fe20000410000 */
[----:B------:R-:W-:Y:S01]  /*d0d0*/  MOV R170, R191 ;  /* 0x000000bf00aa7202 */ /* 0x000fe20000000f00 */
[----:B-1----:R-:W-:Y:S02]  /*d0e0*/  FFMA.FTZ R0, R17, c[0x0][0x2d0], -R179 ;  /* 0x0000b40011007a23 */ /* 0x002fe400000108b3 */
[C---:B------:R-:W-:Y:S02]  /*d0f0*/  FMUL.FTZ R17, R101.reuse, R121 ;  /* 0x0000007965117220 */ /* 0x040fe40000410000 */
[----:B------:R1:W-:Y:S01]  /*d100*/  MUFU.EX2 R8, R0 ;  /* 0x0000000000087308 */ /* 0x0003e20000000800 */
[----:B------:R-:W-:Y:S01]  /*d110*/  LDSM.16.MT88.4 R120, [R202+0x400] ;  /* 0x00040000ca78783b */ /* 0x000fe20000004200 */
        /* <DEDUP_REMOVED lines=10> */
[----:B------:R-:W-:Y:S02]  /*d1c0*/  FMUL.FTZ R86, R100, R86 ;  /* 0x0000005664567220 */ /* 0x000fe40000410000 */
[----:B-1----:R-:W-:Y:S02]  /*d1d0*/  FADD.FTZ R0, -R102, R105 ;  /* 0x0000006966007221 */ /* 0x002fe40000010100 */
[----:B------:R-:W-:Y:S02]  /*d1e0*/  FFMA.FTZ R105, R197, c[0x0][0x2d0], -R179 ;  /* 0x0000b400c5697a23 */ /* 0x000fe400000108b3 */
[----:B------:R-:W-:Y:S02]  /*d1f0*/  FMUL.FTZ R0, R0, c[0x0][0x2d0] ;  /* 0x0000b40000007a20 */ /* 0x000fe40000410000 */
[C---:B------:R-:W-:Y:S02]  /*d200*/  FMUL.FTZ R87, R100.reuse, R87 ;  /* 0x0000005764577220 */ /* 0x040fe40000410000 */
[----:B------:R1:W2:Y:S01]  /*d210*/  MUFU.EX2 R3, R0 ;  /* 0x0000000000037308 */ /* 0x0002a20000000800 */
[C---:B------:R-:W-:Y:S02]  /*d220*/  FMUL.FTZ R96, R101.reuse, R96 ;  /* 0x0000006065607220 */ /* 0x040fe40000410000 */
[----:B------:R-:W-:Y:S02]  /*d230*/  FMUL.FTZ R97, R101, R97 ;  /* 0x0000006165617220 */ /* 0x000fe40000410000 */
[C---:B------:R-:W-:Y:S02]  /*d240*/  FMUL.FTZ R98, R100.reuse, R98 ;  /* 0x0000006264627220 */ /* 0x040fe40000410000 */
[----:B------:R-:W-:Y:S02]  /*d250*/  FMUL.FTZ R99, R100, R99 ;  /* 0x0000006364637220 */ /* 0x000fe40000410000 */
[--C-:B-1----:R-:W-:Y:S02]  /*d260*/  FFMA.FTZ R0, R175, c[0x0][0x2d0], -R178.reuse ;  /* 0x0000b400af007a23 */ /* 0x102fe400000108b2 */
[C---:B--2---:R-:W-:Y:S02]  /*d270*/  FMUL.FTZ R12, R3.reuse, R116 ;  /* 0x00000074030c7220 */ /* 0x044fe40000410000 */
[----:B------:R1:W-:Y:S01]  /*d280*/  MUFU.EX2 R34, R0 ;  /* 0x0000000000227308 */ /* 0x0003e20000000800 */
        /* <DEDUP_REMOVED lines=8> */
[C---:B------:R-:W-:Y:S01]  /*d310*/  FMUL.FTZ R72, R3.reuse, R72 ;  /* 0x0000004803487220 */ /* 0x040fe20000410000 */
[----:B------:R2:W-:Y:S01]  /*d320*/  MUFU.EX2 R165, R64 ;  /* 0x0000004000a57308 */ /* 0x0005e20000000800 */
[C---:B------:R-:W-:Y:S02]  /*d330*/  FMUL.FTZ R73, R3.reuse, R73 ;  /* 0x0000004903497220 */ /* 0x040fe40000410000 */
[C---:B------:R-:W-:Y:S02]  /*d340*/  FMUL.FTZ R76, R3.reuse, R76 ;  /* 0x0000004c034c7220 */ /* 0x040fe40000410000 */
[C---:B------:R-:W-:Y:S02]  /*d350*/  FMUL.FTZ R77, R3.reuse, R77 ;  /* 0x0000004d034d7220 */ /* 0x040fe40000410000 */
[C---:B------:R-:W-:Y:S02]  /*d360*/  FMUL.FTZ R88, R3.reuse, R88 ;  /* 0x0000005803587220 */ /* 0x040fe40000410000 */
[----:B-1----:R-:W-:Y:S02]  /*d370*/  FFMA.FTZ R0, R184, c[0x0][0x2d0], -R178 ;  /* 0x0000b400b8007a23 */ /* 0x002fe400000108b2 */
[----:B------:R1:W-:Y:S01]  /*d380*/  MUFU.EX2 R184, R4 ;  /* 0x0000000400b87308 */ /* 0x0003e20000000800 */
[C---:B------:R-:W-:Y:S02]  /*d390*/  FMUL.FTZ R89, R3.reuse, R89 ;  /* 0x0000005903597220 */ /* 0x040fe40000410000 */
[C---:B------:R-:W-:Y:S02]  /*d3a0*/  FMUL.FTZ R92, R3.reuse, R92 ;  /* 0x0000005c035c7220 */ /* 0x040fe40000410000 */
[----:B------:R-:W-:Y:S05]  /*d3b0*/  FMUL.FTZ R93, R3, R93 ;  /* 0x0000005d035d7220 */ /* 0x000fea0000410000 */
[----:B------:R5:W3:Y:S01]  /*d3c0*/  MUFU.EX2 R41, R0 ;  /* 0x0000000000297308 */ /* 0x000ae20000000800 */
[----:B--2---:R-:W-:Y:S02]  /*d3d0*/  FMUL.FTZ R64, R101, R168 ;  /* 0x000000a865407220 */ /* 0x004fe40000410000 */
[--C-:B-1----:R-:W-:Y:S01]  /*d3e0*/  FFMA.FTZ R4, R192, c[0x0][0x2d0], -R177.reuse ;  /* 0x0000b400c0047a23 */ /* 0x102fe200000108b1 */
[----:B------:R-:W-:Y:S06]  /*d3f0*/  MOV R192, R10 ;  /* 0x0000000a00c07202 */ /* 0x000fec0000000f00 */
[----:B------:R1:W2:Y:S01]  /*d400*/  MUFU.EX2 R188, R4 ;  /* 0x0000000400bc7308 */ /* 0x0002a20000000800 */
[-C--:B------:R-:W-:Y:S02]  /*d410*/  F2FP.BF16.PACK_AB R110, R40, R192.reuse ;  /* 0x000000c0286e723e */ /* 0x080fe400000010ff */
[----:B------:R-:W-:Y:S01]  /*d420*/  MOV R168, R192 ;  /* 0x000000c000a87202 */ /* 0x000fe20000000f00 */
[----:B-----5:R-:W-:Y:S01]  /*d430*/  FADD.FTZ R0, -R2, R106 ;  /* 0x0000006a02007221 */ /* 0x020fe20000010100 */
[----:B---3--:R-:W-:Y:S01]  /*d440*/  F2FP.BF16.PACK_AB R174, R41, R34 ;  /* 0x0000002229ae723e */ /* 0x008fe200000010ff */
[--C-:B------:R-:W-:Y:S01]  /*d450*/  FFMA.FTZ R106, R233, c[0x0][0x2d0], -R176.reuse ;  /* 0x0000b400e96a7a23 */ /* 0x100fe200000108b0 */
[----:B------:R-:W-:Y:S01]  /*d460*/  MOV R136, R41 ;  /* 0x0000002900887202 */ /* 0x000fe20000000f00 */
[----:B------:R-:W-:Y:S02]  /*d470*/  FMUL.FTZ R0, R0, c[0x0][0x2d0] ;  /* 0x0000b40000007a20 */ /* 0x000fe40000410000 */
[----:B------:R-:W-:Y:S02]  /*d480*/  FMUL.FTZ R41, R3, R145 ;  /* 0x0000009103297220 */ /* 0x000fe40000410000 */
[----:B------:R-:W-:Y:S02]  /*d490*/  FFMA.FTZ R145, R181, c[0x0][0x2d0], -R176 ;  /* 0x0000b400b5917a23 */ /* 0x000fe400000108b0 */
[----:B------:R-:W3:Y:S01]  /*d4a0*/  MUFU.EX2 R0, R0 ;  /* 0x0000000000007308 */ /* 0x000ee20000000800 */
[--C-:B-1----:R-:W-:Y:S01]  /*d4b0*/  FFMA.FTZ R4, R187, c[0x0][0x2d0], -R177.reuse ;  /* 0x0000b400bb047a23 */ /* 0x102fe200000108b1 */
[----:B------:R-:W-:Y:S01]  /*d4c0*/  MOV R187, R9 ;  /* 0x0000000900bb7202 */ /* 0x000fe20000000f00 */
[C---:B------:R-:W-:Y:S01]  /*d4d0*/  FMUL.FTZ R9, R3.reuse, R113 ;  /* 0x0000007103097220 */ /* 0x040fe20000410000 */
[----:B--2---:R-:W-:Y:S06]  /*d4e0*/  F2FP.BF16.PACK_AB R173, R188, R184 ;  /* 0x000000b8bcad723e */ /* 0x004fec00000010ff */
[----:B------:R-:W1:Y:S01]  /*d4f0*/  MUFU.EX2 R35, R4 ;  /* 0x0000000400237308 */ /* 0x000e620000000800 */
[----:B------:R-:W-:Y:S09]  /*d500*/  MOV R169, R188 ;  /* 0x000000bc00a97202 */ /* 0x000ff20000000f00 */
[----:B------:R-:W-:Y:S01]  /*d510*/  MUFU.EX2 R194, R145 ;  /* 0x0000009100c27308 */ /* 0x000fe20000000800 */
[C---:B---3--:R-:W-:Y:S02]  /*d520*/  FMUL.FTZ R10, R0.reuse, R114 ;  /* 0x00000072000a7220 */ /* 0x048fe40000410000 */
[C---:B------:R-:W-:Y:S02]  /*d530*/  FMUL.FTZ R11, R0.reuse, R115 ;  /* 0x00000073000b7220 */ /* 0x040fe40000410000 */
[C---:B------:R-:W-:Y:S02]  /*d540*/  FMUL.FTZ R14, R0.reuse, R118 ;  /* 0x00000076000e7220 */ /* 0x040fe40000410000 */
[C---:B------:R-:W-:Y:S02]  /*d550*/  FMUL.FTZ R15, R0.reuse, R119 ;  /* 0x00000077000f7220 */ /* 0x040fe40000410000 */
[C---:B------:R-:W-:Y:S01]  /*d560*/  FMUL.FTZ R58, R0.reuse, R162 ;  /* 0x000000a2003a7220 */ /* 0x040fe20000410000 */
[----:B------:R-:W-:Y:S01]  /*d570*/  LDSM.16.MT88.4 R116, [R201+0x2000] ;  /* 0x00200000c974783b */ /* 0x000fe20000004200 */
[----:B------:R2:W-:Y:S01]  /*d580*/  MUFU.EX2 R162, R105 ;  /* 0x0000006900a27308 */ /* 0x0005e20000000800 */
[----:B------:R-:W-:Y:S01]  /*d590*/  FMUL.FTZ R26, R0, R130 ;  /* 0x00000082001a7220 */ /* 0x000fe20000410000 */
[----:B-1----:R-:W-:Y:S01]  /*d5a0*/  MOV R133, R35 ;  /* 0x0000002300857202 */ /* 0x002fe20000000f00 */
[----:B------:R-:W-:Y:S01]  /*d5b0*/  FFMA.FTZ R4, R186, c[0x0][0x2d0], -R177 ;  /* 0x0000b400ba047a23 */ /* 0x000fe200000108b1 */
[----:B------:R-:W-:Y:S01]  /*d5c0*/  MOV R186, R8 ;  /* 0x0000000800ba7202 */ /* 0x000fe20000000f00 */
[C---:B------:R-:W-:Y:S02]  /*d5d0*/  FMUL.FTZ R8, R3.reuse, R112 ;  /* 0x0000007003087220 */ /* 0x040fe40000410000 */
[----:B------:R-:W-:Y:S01]  /*d5e0*/  FMUL.FTZ R27, R0, R131 ;  /* 0x00000083001b7220 */ /* 0x000fe20000410000 */
[----:B------:R-:W-:Y:S01]  /*d5f0*/  F2FP.BF16.PACK_AB R111, R186, R187 ;  /* 0x000000bbba6f723e */ /* 0x000fe200000010ff */
[C---:B------:R-:W-:Y:S01]  /*d600*/  FMUL.FTZ R30, R0.reuse, R134 ;  /* 0x00000086001e7220 */ /* 0x040fe20000410000 */
[----:B------:R-:W1:Y:S01]  /*d610*/  MUFU.EX2 R33, R4 ;  /* 0x0000000400217308 */ /* 0x000e620000000800 */
[----:B------:R-:W-:Y:S01]  /*d620*/  MOV R131, R28 ;  /* 0x0000001c00837202 */ /* 0x000fe20000000f00 */
[C---:B------:R-:W-:Y:S01]  /*d630*/  FMUL.FTZ R31, R0.reuse, R135 ;  /* 0x00000087001f7220 */ /* 0x040fe20000410000 */
[----:B------:R-:W-:Y:S01]  /*d640*/  MOV R134, R40 ;  /* 0x0000002800867202 */ /* 0x000fe20000000f00 */
[C---:B------:R-:W-:Y:S01]  /*d650*/  FMUL.FTZ R62, R0.reuse, R166 ;  /* 0x000000a6003e7220 */ /* 0x040fe20000410000 */
[----:B------:R-:W2:Y:S01]  /*d660*/  LDSM.16.MT88.4 R112, [R202+0x1000] ;  /* 0x00100000ca70783b */ /* 0x000ea20000004200 */
[C---:B------:R-:W-:Y:S02]  /*d670*/  FMUL.FTZ R47, R0.reuse, R151 ;  /* 0x00000097002f7220 */ /* 0x040fe40000410000 */
[----:B------:R-:W-:Y:S02]  /*d680*/  FMUL.FTZ R40, R3, R144 ;  /* 0x0000009003287220 */ /* 0x000fe40000410000 */
[----:B------:R-:W5:Y:S01]  /*d690*/  MUFU.EX2 R151, R48 ;  /* 0x0000003000977308 */ /* 0x000f620000000800 */
[C---:B------:R-:W-:Y:S02]  /*d6a0*/  FMUL.FTZ R42, R0.reuse, R146 ;  /* 0x00000092002a7220 */ /* 0x040fe40000410000 */
[C---:B------:R-:W-:Y:S02]  /*d6b0*/  FMUL.FTZ R43, R0.reuse, R147 ;  /* 0x00000093002b7220 */ /* 0x040fe40000410000 */
[----:B--2---:R-:W-:Y:S02]  /*d6c0*/  FFMA.FTZ R105, R199, c[0x0][0x2d0], -R179 ;  /* 0x0000b400c7697a23 */ /* 0x004fe400000108b3 */
[C---:B------:R-:W-:Y:S02]  /*d6d0*/  FMUL.FTZ R46, R0.reuse, R150 ;  /* 0x00000096002e7220 */ /* 0x040fe40000410000 */
[C---:B------:R-:W-:Y:S01]  /*d6e0*/  FMUL.FTZ R59, R0.reuse, R163 ;  /* 0x000000a3003b7220 */ /* 0x040fe20000410000 */
[----:B------:R2:W-:Y:S01]  /*d6f0*/  MUFU.EX2 R166, R105 ;  /* 0x0000006900a67308 */ /* 0x0005e20000000800 */
[C---:B------:R-:W-:Y:S02]  /*d700*/  FMUL.FTZ R63, R0.reuse, R167 ;  /* 0x000000a7003f7220 */ /* 0x040fe40000410000 */
[----:B------:R-:W-:Y:S01]  /*d710*/  FMUL.FTZ R74, R0, R74 ;  /* 0x0000004a004a7220 */ /* 0x000fe20000410000 */
[----:B-1----:R-:W-:Y:S01]  /*d720*/  F2FP.BF16.PACK_AB R175, R33, R35 ;  /* 0x0000002321af723e */ /* 0x002fe200000010ff */
[----:B------:R-:W-:Y:S01]  /*d730*/  FMUL.FTZ R4, R101, R108 ;  /* 0x0000006c65047220 */ /* 0x000fe20000410000 */
[----:B------:R-:W-:Y:S01]  /*d740*/  F2FP.BF16.PACK_AB R108, R28, R25 ;  /* 0x000000191c6c723e */ /* 0x000fe200000010ff */
[C---:B------:R-:W-:Y:S02]  /*d750*/  FMUL.FTZ R25, R3.reuse, R129 ;  /* 0x0000008103197220 */ /* 0x040fe40000410000 */
[----:B------:R-:W3:Y:S01]  /*d760*/  LDL.LU R129, [R1+0x10] ;  /* 0x0000100001817983 */ /* 0x000ee20000300800 */
[----:B------:R-:W-:Y:S01]  /*d770*/  FMUL.FTZ R28, R3, R132 ;  /* 0x00000084031c7220 */ /* 0x000fe20000410000 */
[----:B------:R-:W-:Y:S01]  /*d780*/  MOV R132, R34 ;  /* 0x0000002200847202 */ /* 0x000fe20000000f00 */
[C---:B------:R-:W-:Y:S01]  /*d790*/  FMUL.FTZ R34, R100.reuse, R138 ;  /* 0x0000008a64227220 */ /* 0x040fe20000410000 */
[-C--:B------:R-:W-:Y:S01]  /*d7a0*/  HMMA.16816.F32.BF16 R4, R108, R20.reuse, R4 ;  /* 0x000000146c04723c */ /* 0x080fe20000041804 */
[----:B------:R-:W3:Y:S01]  /*d7b0*/  LDL.LU R130, [R1+0xc] ;  /* 0x00000c0001827983 */ /* 0x000ee20000300800 */
[----:B------:R1:W1:Y:S03]  /*d7c0*/  MUFU.EX2 R150, R56 ;  /* 0x0000003800967308 */ /* 0x0002660000000800 */
[----:B------:R-:W-:Y:S02]  /*d7d0*/  FMUL.FTZ R35, R100, R139 ;  /* 0x0000008b64237220 */ /* 0x000fe40000410000 */
[--C-:B------:R-:W-:Y:S01]  /*d7e0*/  FFMA.FTZ R139, R245, c[0x0][0x2d0], -R178.reuse ;  /* 0x0000b400f58b7a23 */ /* 0x100fe200000108b2 */
[C---:B------:R-:W-:Y:S04]  /*d7f0*/  HMMA.16816.F32.BF16 R8, R172.reuse, R20, R8 ;  /* 0x00000014ac08723c */ /* 0x040fe80000041808 */
[----:B------:R-:W-:Y:S01]  /*d800*/  MUFU.EX2 R188, R139 ;  /* 0x0000008b00bc7308 */ /* 0x000fe20000000800 */
[----:B--2---:R-:W-:Y:S02]  /*d810*/  FFMA.FTZ R105, R226, c[0x0][0x2d0], -R178 ;  /* 0x0000b400e2697a23 */ /* 0x004fe400000108b2 */
[C---:B------:R-:W-:Y:S01]  /*d820*/  FMUL.FTZ R20, R101.reuse, R124 ;  /* 0x0000007c65147220 */ /* 0x040fe20000410000 */
[-C--:B------:R-:W-:Y:S04]  /*d830*/  HMMA.16816.F32.BF16 R12, R172, R22.reuse, R12 ;  /* 0x00000016ac0c723c */ /* 0x080fe8000004180c */
[--C-:B------:R-:W-:Y:S02]  /*d840*/  FFMA.FTZ R124, R222, c[0x0][0x2d0], -R176.reuse ;  /* 0x0000b400de7c7a23 */ /* 0x100fe400000108b0 */
[C---:B------:R-:W-:Y:S01]  /*d850*/  FMUL.FTZ R21, R101.reuse, R125 ;  /* 0x0000007d65157220 */ /* 0x040fe20000410000 */
[----:B------:R2:W-:Y:S01]  /*d860*/  MUFU.EX2 R149, R105 ;  /* 0x0000006900957308 */ /* 0x0005e20000000800 */
[C---:B------:R-:W-:Y:S04]  /*d870*/  HMMA.16816.F32.BF16 R16, R108.reuse, R22, R16 ;  /* 0x000000166c10723c */ /* 0x040fe80000041810 */
[----:B------:R-:W-:Y:S02]  /*d880*/  FMUL.FTZ R48, R101, R152 ;  /* 0x0000009865307220 */ /* 0x000fe40000410000 */
[----:B-1----:R-:W-:Y:S02]  /*d890*/  FMUL.FTZ R56, R3, R160 ;  /* 0x000000a003387220 */ /* 0x002fe40000410000 */
[C---:B------:R-:W-:Y:S04]  /*d8a0*/  FMUL.FTZ R22, R100.reuse, R126 ;  /* 0x0000007e64167220 */ /* 0x040fe80000410000 */
[----:B------:R-:W-:Y:S01]  /*d8b0*/  FMUL.FTZ R23, R100, R127 ;  /* 0x0000007f64177220 */ /* 0x000fe20000410000 */
[----:B------:R-:W-:Y:S01]  /*d8c0*/  MOV R127, R33 ;  /* 0x00000021007f7202 */ /* 0x000fe20000000f00 */
[----:B------:R-:W-:Y:S02]  /*d8d0*/  FMUL.FTZ R33, R101, R137 ;  /* 0x0000008965217220 */ /* 0x000fe40000410000 */
[----:B------:R-:W3:Y:S01]  /*d8e0*/  LDL.LU R137, [R1+0x4] ;  /* 0x0000040001897983 */ /* 0x000ee20000300800 */
[--C-:B------:R-:W-:Y:S01]  /*d8f0*/  FFMA.FTZ R125, R221, c[0x0][0x2d0], -R176.reuse ;  /* 0x0000b400dd7d7a23 */ /* 0x100fe200000108b0 */
[----:B------:R-:W-:Y:S01]  /*d900*/  MOV R193, R127 ;  /* 0x0000007f00c17202 */ /* 0x000fe20000000f00 */
[-C--:B------:R-:W-:Y:S01]  /*d910*/  HMMA.16816.F32.BF16 R20, R108, R36.reuse, R20 ;  /* 0x000000246c14723c */ /* 0x080fe20000041814 */
[----:B------:R-:W3:Y:S01]  /*d920*/  LDL.LU R138, [R1] ;  /* 0x00000000018a7983 */ /* 0x000ee20000300800 */
[----:B------:R-:W-:Y:S01]  /*d930*/  MUFU.EX2 R226, R125 ;  /* 0x0000007d00e27308 */ /* 0x000fe20000000800 */
[----:B------:R-:W-:Y:S02]  /*d940*/  FFMA.FTZ R126, R220, c[0x0][0x2d0], -R176 ;  /* 0x0000b400dc7e7a23 */ /* 0x000fe400000108b0 */
[C---:B------:R-:W-:Y:S02]  /*d950*/  FMUL.FTZ R75, R0.reuse, R75 ;  /* 0x0000004b004b7220 */ /* 0x040fe40000410000 */
[C---:B------:R-:W-:Y:S01]  /*d960*/  FMUL.FTZ R78, R0.reuse, R78 ;  /* 0x0000004e004e7220 */ /* 0x040fe20000410000 */
[C---:B------:R-:W-:Y:S04]  /*d970*/  HMMA.16816.F32.BF16 R24, R172.reuse, R36, R24 ;  /* 0x00000024ac18723c */ /* 0x040fe80000041818 */
[C---:B------:R-:W-:Y:S02]  /*d980*/  FMUL.FTZ R79, R0.reuse, R79 ;  /* 0x0000004f004f7220 */ /* 0x040fe40000410000 */
[C---:B------:R-:W-:Y:S02]  /*d990*/  FMUL.FTZ R90, R0.reuse, R90 ;  /* 0x0000005a005a7220 */ /* 0x040fe40000410000 */
[-C--:B------:R-:W-:Y:S04]  /*d9a0*/  HMMA.16816.F32.BF16 R28, R172, R38.reuse, R28 ;  /* 0x00000026ac1c723c */ /* 0x080fe8000004181c */
[C---:B------:R-:W-:Y:S02]  /*d9b0*/  FMUL.FTZ R36, R101.reuse, R140 ;  /* 0x0000008c65247220 */ /* 0x040fe40000410000 */
[----:B------:R-:W-:Y:S02]  /*d9c0*/  FMUL.FTZ R37, R101, R141 ;  /* 0x0000008d65257220 */ /* 0x000fe40000410000 */
[C---:B------:R-:W-:Y:S04]  /*d9d0*/  HMMA.16816.F32.BF16 R32, R108.reuse, R38, R32 ;  /* 0x000000266c20723c */ /* 0x040fe80000041820 */
[--C-:B--2---:R-:W-:Y:S02]  /*d9e0*/  FFMA.FTZ R105, R229, c[0x0][0x2d0], -R178.reuse ;  /* 0x0000b400e5697a23 */ /* 0x104fe400000108b2 */
[----:B------:R-:W-:Y:S02]  /*d9f0*/  FMUL.FTZ R91, R0, R91 ;  /* 0x0000005b005b7220 */ /* 0x000fe40000410000 */
[C---:B------:R-:W-:Y:S04]  /*da00*/  FMUL.FTZ R38, R100.reuse, R142 ;  /* 0x0000008e64267220 */ /* 0x040fe80000410000 */
[----:B------:R-:W-:Y:S01]  /*da10*/  FMUL.FTZ R39, R100, R143 ;  /* 0x0000008f64277220 */ /* 0x000fe20000410000 */
[----:B------:R-:W-:Y:S01]  /*da20*/  MOV R143, R128 ;  /* 0x00000080008f7202 */ /* 0x000fe20000000f00 */
[C---:B------:R-:W-:Y:S02]  /*da30*/  FMUL.FTZ R94, R0.reuse, R94 ;  /* 0x0000005e005e7220 */ /* 0x040fe40000410000 */
[----:B------:R-:W-:Y:S02]  /*da40*/  FMUL.FTZ R95, R0, R95 ;  /* 0x0000005f005f7220 */ /* 0x000fe40000410000 */
[----:B------:R-:W-:Y:S01]  /*da50*/  FFMA.FTZ R140, R242, c[0x0][0x2d0], -R178 ;  /* 0x0000b400f28c7a23 */ /* 0x000fe200000108b2 */
[-C--:B----4-:R-:W-:Y:S03]  /*da60*/  HMMA.16816.F32.BF16 R36, R108, R52.reuse, R36 ;  /* 0x000000346c24723c */ /* 0x090fe60000041824 */
[--C-:B------:R-:W-:Y:S01]  /*da70*/  FFMA.FTZ R144, R241, c[0x0][0x2d0], -R177.reuse ;  /* 0x0000b400f1907a23 */ /* 0x100fe200000108b1 */
[----:B-----5:R-:W-:Y:S01]  /*da80*/  MOV R241, R151 ;  /* 0x0000009700f17202 */ /* 0x020fe20000000f00 */
[--C-:B------:R-:W-:Y:S01]  /*da90*/  FFMA.FTZ R142, R243, c[0x0][0x2d0], -R177.reuse ;  /* 0x0000b400f38e7a23 */ /* 0x100fe200000108b1 */
[----:B------:R-:W-:Y:S01]  /*daa0*/  MOV R243, R150 ;  /* 0x0000009600f37202 */ /* 0x000fe20000000f00 */
[--C-:B------:R-:W-:Y:S01]  /*dab0*/  FFMA.FTZ R141, R249, c[0x0][0x2d0], -R177.reuse ;  /* 0x0000b400f98d7a23 */ /* 0x100fe200000108b1 */
[C---:B------:R-:W-:Y:S07]  /*dac0*/  HMMA.16816.F32.BF16 R40, R172.reuse, R52, R40 ;  /* 0x00000034ac28723c */ /* 0x040fee0000041828 */
[----:B------:R-:W-:Y:S01]  /*dad0*/  FFMA.FTZ R52, R196, c[0x0][0x2d0], -R176 ;  /* 0x0000b400c4347a23 */ /* 0x000fe200000108b0 */
[-C--:B------:R-:W-:Y:S03]  /*dae0*/  HMMA.16816.F32.BF16 R44, R172, R54.reuse, R44 ;  /* 0x00000036ac2c723c */ /* 0x080fe6000004182c */
[----:B------:R1:W2:Y:S01]  /*daf0*/  MUFU.EX2 R147, R52 ;  /* 0x0000003400937308 */ /* 0x0002a20000000800 */
[C---:B------:R-:W-:Y:S04]  /*db00*/  FMUL.FTZ R53, R101.reuse, R157 ;  /* 0x0000009d65357220 */ /* 0x040fe80000410000 */
[C---:B------:R-:W-:Y:S07]  /*db10*/  HMMA.16816.F32.BF16 R48, R108.reuse, R54, R48 ;  /* 0x000000366c30723c */ /* 0x040fee0000041830 */
[C---:B------:R-:W-:Y:S02]  /*db20*/  FMUL.FTZ R55, R100.reuse, R159 ;  /* 0x0000009f64377220 */ /* 0x040fe40000410000 */
[----:B------:R4:W-:Y:S03]  /*db30*/  MUFU.EX2 R159, R105 ;  /* 0x00000069009f7308 */ /* 0x0009e60000000800 */
[----:B------:R-:W-:Y:S07]  /*db40*/  FMUL.FTZ R54, R100, R158 ;  /* 0x0000009e64367220 */ /* 0x000fee0000410000 */
[----:B------:R5:W5:Y:S01]  /*db50*/  MUFU.EX2 R158, R60 ;  /* 0x0000003c009e7308 */ /* 0x000b620000000800 */
[----:B-1----:R-:W-:Y:S01]  /*db60*/  FMUL.FTZ R52, R101, R156 ;  /* 0x0000009c65347220 */ /* 0x002fe20000410000 */
[----:B------:R-:W-:Y:S02]  /*db70*/  MOV R156, R193 ;  /* 0x000000c1009c7202 */ /* 0x000fe40000000f00 */
[----:B--2---:R-:W-:Y:S04]  /*db80*/  MOV R242, R147 ;  /* 0x0000009300f27202 */ /* 0x004fe80000000f00 */
[-C--:B------:R-:W-:Y:S03]  /*db90*/  HMMA.16816.F32.BF16 R52, R108, R112.reuse, R52 ;  /* 0x000000706c34723c */ /* 0x080fe60000041834 */
[----:B----4-:R-:W-:Y:S05]  /*dba0*/  FFMA.FTZ R105, R224, c[0x0][0x2d0], -R178 ;  /* 0x0000b400e0697a23 */ /* 0x010fea00000108b2 */
[C---:B------:R-:W-:Y:S01]  /*dbb0*/  HMMA.16816.F32.BF16 R56, R172.reuse, R112, R56 ;  /* 0x00000070ac38723c */ /* 0x040fe20000041838 */
[----:B------:R-:W-:Y:S03]  /*dbc0*/  MUFU.EX2 R224, R126 ;  /* 0x0000007e00e07308 */ /* 0x000fe60000000800 */
[----:B-----5:R-:W-:Y:S01]  /*dbd0*/  FFMA.FTZ R60, R195, c[0x0][0x2d0], -R176 ;  /* 0x0000b400c33c7a23 */ /* 0x020fe200000108b0 */
[----:B------:R-:W-:Y:S06]  /*dbe0*/  MOV R245, R158 ;  /* 0x0000009e00f57202 */ /* 0x000fec0000000f00 */
[----:B------:R1:W-:Y:S10]  /*dbf0*/  MUFU.EX2 R163, R105 ;  /* 0x0000006900a37308 */ /* 0x0003f40000000800 */
[----:B------:R2:W-:Y:S01]  /*dc00*/  MUFU.EX2 R161, R60 ;  /* 0x0000003c00a17308 */ /* 0x0005e20000000800 */
[----:B-1----:R-:W-:Y:S09]  /*dc10*/  FFMA.FTZ R105, R227, c[0x0][0x2d0], -R178 ;  /* 0x0000b400e3697a23 */ /* 0x002ff200000108b2 */
[----:B------:R1:W-:Y:S01]  /*dc20*/  MUFU.EX2 R167, R105 ;  /* 0x0000006900a77308 */ /* 0x0003e20000000800 */
[----:B--2---:R-:W-:Y:S07]  /*dc30*/  FMUL.FTZ R60, R3, R164 ;  /* 0x000000a4033c7220 */ /* 0x004fee0000410000 */
[-C--:B------:R-:W-:Y:S08]  /*dc40*/  HMMA.16816.F32.BF16 R60, R172, R114.reuse, R60 ;  /* 0x00000072ac3c723c */ /* 0x080ff0000004183c */
[C---:B------:R-:W-:Y:S01]  /*dc50*/  HMMA.16816.F32.BF16 R64, R108.reuse, R114, R64 ;  /* 0x000000726c40723c */ /* 0x040fe20000041840 */
[----:B------:R-:W2:Y:S03]  /*dc60*/  LDSM.16.MT88.4 R112, [R202+0x2000] ;  /* 0x00200000ca70783b */ /* 0x000ea60000004200 */
[--C-:B-1----:R-:W-:Y:S02]  /*dc70*/  FFMA.FTZ R105, R231, c[0x0][0x2d0], -R177.reuse ;  /* 0x0000b400e7697a23 */ /* 0x102fe400000108b1 */
[----:B------:R-:W-:Y:S02]  /*dc80*/  MUFU.EX2 R231, R124 ;  /* 0x0000007c00e77308 */ /* 0x000fe40000000800 */
[-C--:B------:R-:W-:Y:S08]  /*dc90*/  HMMA.16816.F32.BF16 R68, R108, R116.reuse, R68 ;  /* 0x000000746c44723c */ /* 0x080ff00000041844 */
[C---:B------:R-:W-:Y:S01]  /*dca0*/  HMMA.16816.F32.BF16 R72, R172.reuse, R116, R72 ;  /* 0x00000074ac48723c */ /* 0x040fe20000041848 */
[----:B------:R1:W4:Y:S07]  /*dcb0*/  MUFU.EX2 R148, R105 ;  /* 0x0000006900947308 */ /* 0x00032e0000000800 */
[-C--:B------:R-:W-:Y:S08]  /*dcc0*/  HMMA.16816.F32.BF16 R76, R172, R118.reuse, R76 ;  /* 0x00000076ac4c723c */ /* 0x080ff0000004184c */
[C---:B------:R-:W-:Y:S01]  /*dcd0*/  HMMA.16816.F32.BF16 R80, R108.reuse, R118, R80 ;  /* 0x000000766c50723c */ /* 0x040fe20000041850 */
[----:B------:R-:W5:Y:S07]  /*dce0*/  LDSM.16.MT88.4 R116, [R201+0x400] ;  /* 0x00040000c974783b */ /* 0x000f6e0000004200 */
[-C--:B--2---:R-:W-:Y:S04]  /*dcf0*/  HMMA.16816.F32.BF16 R84, R108, R112.reuse, R84 ;  /* 0x000000706c54723c */ /* 0x084fe80000041854 */
[--C-:B-1----:R-:W-:Y:S01]  /*dd00*/  FFMA.FTZ R105, R234, c[0x0][0x2d0], -R177.reuse ;  /* 0x0000b400ea697a23 */ /* 0x102fe200000108b1 */
[----:B----4-:R-:W-:Y:S01]  /*dd10*/  MOV R249, R148 ;  /* 0x0000009400f97202 */ /* 0x010fe20000000f00 */
[----:B------:R1:W-:Y:S02]  /*dd20*/  MUFU.EX2 R234, R106 ;  /* 0x0000006a00ea7308 */ /* 0x0003e40000000800 */
[C---:B------:R-:W-:Y:S08]  /*dd30*/  HMMA.16816.F32.BF16 R88, R172.reuse, R112, R88 ;  /* 0x00000070ac58723c */ /* 0x040ff00000041858 */
[----:B------:R2:W4:Y:S01]  /*dd40*/  MUFU.EX2 R160, R105 ;  /* 0x0000006900a07308 */ /* 0x0005220000000800 */
[-C--:B------:R-:W-:Y:S03]  /*dd50*/  HMMA.16816.F32.BF16 R92, R172, R114.reuse, R92 ;  /* 0x00000072ac5c723c */ /* 0x080fe6000004185c */
[----:B------:R-:W-:Y:S04]  /*dd60*/  F2FP.BF16.PACK_AB R112, R159, R149 ;  /* 0x000000959f70723e */ /* 0x000fe800000010ff */
[----:B------:R-:W-:Y:S01]  /*dd70*/  F2FP.BF16.PACK_AB R172, R224, R226 ;  /* 0x000000e2e0ac723e */ /* 0x000fe200000010ff */
[----:B------:R-:W-:Y:S04]  /*dd80*/  HMMA.16816.F32.BF16 R96, R108, R114, R96 ;  /* 0x000000726c60723c */ /* 0x000fe80000041860 */
[----:B------:R-:W-:Y:S01]  /*dd90*/  MOV R175, R187 ;  /* 0x000000bb00af7202 */ /* 0x000fe20000000f00 */
[----:B-1----:R-:W3:Y:S01]  /*dda0*/  LDL.LU R106, [R1+0x8] ;  /* 0x00000800016a7983 */ /* 0x002ee20000300800 */
[----:B------:R-:W-:Y:S01]  /*ddb0*/  MUFU.EX2 R187, R140 ;  /* 0x0000008c00bb7308 */ /* 0x000fe20000000800 */
[----:B------:R-:W-:Y:S02]  /*ddc0*/  F2FP.BF16.PACK_AB R108, R147, R151 ;  /* 0x00000097936c723e */ /* 0x000fe400000010ff */
[----:B------:R-:W3:Y:S03]  /*ddd0*/  LDL.LU R124, [R1+0x14] ;  /* 0x00001400017c7983 */ /* 0x000ee60000300800 */
[----:B------:R-:W-:Y:S02]  /*dde0*/  F2FP.BF16.PACK_AB R109, R158, R150 ;  /* 0x000000969e6d723e */ /* 0x000fe400000010ff */
[----:B------:R-:W-:Y:S01]  /*ddf0*/  F2FP.BF16.PACK_AB R110, R165, R161 ;  /* 0x000000a1a56e723e */ /* 0x000fe200000010ff */
[--C-:B--2---:R-:W-:Y:S01]  /*de00*/  FFMA.FTZ R105, R235, c[0x0][0x2d0], -R177.reuse ;  /* 0x0000b400eb697a23 */ /* 0x104fe200000108b1 */
[----:B------:R-:W-:Y:S02]  /*de10*/  F2FP.BF16.PACK_AB R111, R166, R162 ;  /* 0x000000a2a66f723e */ /* 0x000fe400000010ff */
[----:B------:R-:W-:Y:S01]  /*de20*/  F2FP.BF16.PACK_AB R114, R167, R163 ;  /* 0x000000a3a772723e */ /* 0x000fe200000010ff */
[----:B------:R1:W-:Y:S01]  /*de30*/  MUFU.EX2 R164, R105 ;  /* 0x0000006900a47308 */ /* 0x0003e20000000800 */
[----:B----4-:R-:W-:Y:S03]  /*de40*/  F2FP.BF16.PACK_AB R113, R160, R148 ;  /* 0x00000094a071723e */ /* 0x010fe600000010ff */
[-C--:B-----5:R-:W-:Y:S03]  /*de50*/  HMMA.16816.F32.BF16 R4, R108, R116.reuse, R4 ;  /* 0x000000746c04723c */ /* 0x0a0fe60000041804 */
[----:B-1----:R-:W-:Y:S04]  /*de60*/  FFMA.FTZ R105, R236, c[0x0][0x2d0], -R177 ;  /* 0x0000b400ec697a23 */ /* 0x002fe800000108b1 */
[----:B------:R1:W2:Y:S02]  /*de70*/  MUFU.EX2 R135, R105 ;  /* 0x0000006900877308 */ /* 0x0002a40000000800 */
[--C-:B-1----:R-:W-:Y:S03]  /*de80*/  FFMA.FTZ R105, R232, c[0x0][0x2d0], -R176.reuse ;  /* 0x0000b400e8697a23 */ /* 0x102fe600000108b0 */
[----:B--2---:R-:W-:Y:S01]  /*de90*/  F2FP.BF16.PACK_AB R115, R135, R164 ;  /* 0x000000a48773723e */ /* 0x004fe200000010ff */
[----:B------:R-:W-:Y:S04]  /*dea0*/  FFMA.FTZ R176, R180, c[0x0][0x2d0], -R176 ;  /* 0x0000b400b4b07a23 */ /* 0x000fe800000108b0 */
[----:B------:R1:W-:Y:S02]  /*deb0*/  MUFU.EX2 R232, R107 ;  /* 0x0000006b00e87308 */ /* 0x0003e40000000800 */
[C---:B------:R-:W-:Y:S08]  /*dec0*/  HMMA.16816.F32.BF16 R8, R112.reuse, R116, R8 ;  /* 0x000000747008723c */ /* 0x040ff00000041808 */
[----:B------:R2:W-:Y:S01]  /*ded0*/  MUFU.EX2 R236, R105 ;  /* 0x0000006900ec7308 */ /* 0x0005e20000000800 */
[-C--:B------:R-:W-:Y:S09]  /*dee0*/  HMMA.16816.F32.BF16 R12, R112, R118.reuse, R12 ;  /* 0x00000076700c723c */ /* 0x080ff2000004180c */
[----:B------:R-:W4:Y:S01]  /*def0*/  MUFU.EX2 R193, R176 ;  /* 0x000000b000c17308 */ /* 0x000f220000000800 */
[C---:B------:R-:W-:Y:S01]  /*df00*/  HMMA.16816.F32.BF16 R16, R108.reuse, R118, R16 ;  /* 0x000000766c10723c */ /* 0x040fe20000041810 */
[----:B------:R-:W5:Y:S03]  /*df10*/  LDSM.16.MT88.4 R116, [R201+0x1400] ;  /* 0x00140000c974783b */ /* 0x000f660000004200 */
[--C-:B-1----:R-:W-:Y:S04]  /*df20*/  FFMA.FTZ R107, R183, c[0x0][0x2d0], -R179.reuse ;  /* 0x0000b400b76b7a23 */ /* 0x102fe800000108b3 */
[-C--:B------:R-:W-:Y:S01]  /*df30*/  HMMA.16816.F32.BF16 R20, R108, R120.reuse, R20 ;  /* 0x000000786c14723c */ /* 0x080fe20000041814 */
[----:B------:R-:W-:Y:S03]  /*df40*/  MUFU.EX2 R192, R107 ;  /* 0x0000006b00c07308 */ /* 0x000fe60000000800 */
[--C-:B--2---:R-:W-:Y:S01]  /*df50*/  FFMA.FTZ R105, R240, c[0x0][0x2d0], -R179.reuse ;  /* 0x0000b400f0697a23 */ /* 0x104fe200000108b3 */
[----:B------:R-:W-:Y:S03]  /*df60*/  MOV R240, R135 ;  /* 0x0000008700f07202 */ /* 0x000fe60000000f00 */
[C---:B------:R-:W-:Y:S03]  /*df70*/  HMMA.16816.F32.BF16 R24, R112.reuse, R120, R24 ;  /* 0x000000787018723c */ /* 0x040fe60000041818 */
[----:B------:R1:W-:Y:S01]  /*df80*/  MUFU.EX2 R233, R105 ;  /* 0x0000006900e97308 */ /* 0x0003e20000000800 */
[----:B----4-:R-:W-:Y:S04]  /*df90*/  F2FP.BF16.PACK_AB R174, R193, R194 ;  /* 0x000000c2c1ae723e */ /* 0x010fe800000010ff */
[-C--:B------:R-:W-:Y:S05]  /*dfa0*/  HMMA.16816.F32.BF16 R28, R112, R122.reuse, R28 ;  /* 0x0000007a701c723c */ /* 0x080fea000004181c */
[----:B------:R-:W-:Y:S03]  /*dfb0*/  MUFU.EX2 R107, R144 ;  /* 0x00000090006b7308 */ /* 0x000fe60000000800 */
[C---:B------:R-:W-:Y:S01]  /*dfc0*/  HMMA.16816.F32.BF16 R32, R108.reuse, R122, R32 ;  /* 0x0000007a6c20723c */ /* 0x040fe20000041820 */
[----:B------:R-:W2:Y:S07]  /*dfd0*/  LDSM.16.MT88.4 R120, [R202+0x1400] ;  /* 0x00140000ca78783b */ /* 0x000eae0000004200 */
[-C--:B-----5:R-:W-:Y:S04]  /*dfe0*/  HMMA.16816.F32.BF16 R36, R108, R116.reuse, R36 ;  /* 0x000000746c24723c */ /* 0x0a0fe80000041824 */
[--C-:B-1----:R-:W-:Y:S01]  /*dff0*/  FFMA.FTZ R105, R239, c[0x0][0x2d0], -R179.reuse ;  /* 0x0000b400ef697a23 */ /* 0x102fe200000108b3 */
[----:B------:R-:W-:Y:S03]  /*e000*/  MOV R239, R134 ;  /* 0x0000008600ef7202 */ /* 0x000fe60000000f00 */
[----:B------:R1:W4:Y:S01]  /*e010*/  MUFU.EX2 R235, R105 ;  /* 0x0000006900eb7308 */ /* 0x0003220000000800 */
[C---:B------:R-:W-:Y:S08]  /*e020*/  HMMA.16816.F32.BF16 R40, R112.reuse, R116, R40 ;  /* 0x000000747028723c */ /* 0x040ff00000041828 */
[-C--:B------:R-:W-:Y:S08]  /*e030*/  HMMA.16816.F32.BF16 R44, R112, R118.reuse, R44 ;  /* 0x00000076702c723c */ /* 0x080ff0000004182c */
[C---:B------:R-:W-:Y:S01]  /*e040*/  HMMA.16816.F32.BF16 R48, R108.reuse, R118, R48 ;  /* 0x000000766c30723c */ /* 0x040fe20000041830 */
[----:B------:R-:W5:Y:S03]  /*e050*/  LDSM.16.MT88.4 R116, [R201+0x2400] ;  /* 0x00240000c974783b */ /* 0x000f660000004200 */
[--C-:B-1----:R-:W-:Y:S04]  /*e060*/  FFMA.FTZ R105, R237, c[0x0][0x2d0], -R179.reuse ;  /* 0x0000b400ed697a23 */ /* 0x102fe800000108b3 */
[-C--:B--2---:R-:W-:Y:S01]  /*e070*/  HMMA.16816.F32.BF16 R52, R108, R120.reuse, R52 ;  /* 0x000000786c34723c */ /* 0x084fe20000041834 */
[----:B------:R1:W-:Y:S03]  /*e080*/  MUFU.EX2 R229, R105 ;  /* 0x0000006900e57308 */ /* 0x0003e60000000800 */
[----:B------:R-:W-:Y:S04]  /*e090*/  MOV R237, R133 ;  /* 0x0000008500ed7202 */ /* 0x000fe80000000f00 */
[C---:B------:R-:W-:Y:S08]  /*e0a0*/  HMMA.16816.F32.BF16 R56, R112.reuse, R120, R56 ;  /* 0x000000787038723c */ /* 0x040ff00000041838 */
[-C--:B------:R-:W-:Y:S08]  /*e0b0*/  HMMA.16816.F32.BF16 R60, R112, R122.reuse, R60 ;  /* 0x0000007a703c723c */ /* 0x080ff0000004183c */
[C---:B------:R-:W-:Y:S01]  /*e0c0*/  HMMA.16816.F32.BF16 R64, R108.reuse, R122, R64 ;  /* 0x0000007a6c40723c */ /* 0x040fe20000041840 */
[----:B------:R-:W2:Y:S03]  /*e0d0*/  LDSM.16.MT88.4 R120, [R202+0x2400] ;  /* 0x00240000ca78783b */ /* 0x000ea60000004200 */
[--C-:B-1----:R-:W-:Y:S01]  /*e0e0*/  FFMA.FTZ R105, R238, c[0x0][0x2d0], -R179.reuse ;  /* 0x0000b400ee697a23 */ /* 0x102fe200000108b3 */
[----:B------:R-:W-:Y:S03]  /*e0f0*/  MOV R238, R132 ;  /* 0x0000008400ee7202 */ /* 0x000fe60000000f00 */
[----:B------:R3:W1:Y:S01]  /*e100*/  MUFU.EX2 R227, R105 ;  /* 0x0000006900e37308 */ /* 0x0006620000000800 */
[-C--:B-----5:R-:W-:Y:S01]  /*e110*/  HMMA.16816.F32.BF16 R68, R108, R116.reuse, R68 ;  /* 0x000000746c44723c */ /* 0x0a0fe20000041844 */
[----:B------:R-:W-:Y:S07]  /*e120*/  LDSM.16.MT88.4 R132, [R201+0x2800] ;  /* 0x00280000c984783b */ /* 0x000fee0000004200 */
[C---:B------:R-:W-:Y:S08]  /*e130*/  HMMA.16816.F32.BF16 R72, R112.reuse, R116, R72 ;  /* 0x000000747048723c */ /* 0x040ff00000041848 */
[-C--:B------:R-:W-:Y:S04]  /*e140*/  HMMA.16816.F32.BF16 R76, R112, R118.reuse, R76 ;  /* 0x00000076704c723c */ /* 0x080fe8000004184c */
[--C-:B---3--:R-:W-:Y:S04]  /*e150*/  FFMA.FTZ R105, R138, c[0x0][0x2d0], -R178.reuse ;  /* 0x0000b4008a697a23 */ /* 0x108fe800000108b2 */
[C---:B------:R-:W-:Y:S01]  /*e160*/  HMMA.16816.F32.BF16 R80, R108.reuse, R118, R80 ;  /* 0x000000766c50723c */ /* 0x040fe20000041850 */
[----:B------:R-:W4:Y:S01]  /*e170*/  LDSM.16.MT88.4 R116, [R201+0x800] ;  /* 0x00080000c974783b */ /* 0x000f220000004200 */
[----:B------:R5:W-:Y:S02]  /*e180*/  MUFU.EX2 R221, R105 ;  /* 0x0000006900dd7308 */ /* 0x000be40000000800 */
[--C-:B------:R-:W-:Y:S01]  /*e190*/  FFMA.FTZ R138, R246, c[0x0][0x2d0], -R178.reuse ;  /* 0x0000b400f68a7a23 */ /* 0x100fe200000108b2 */
[----:B------:R-:W-:Y:S03]  /*e1a0*/  MOV R246, R159 ;  /* 0x0000009f00f67202 */ /* 0x000fe60000000f00 */
[-C--:B--2---:R-:W-:Y:S08]  /*e1b0*/  HMMA.16816.F32.BF16 R84, R108, R120.reuse, R84 ;  /* 0x000000786c54723c */ /* 0x084ff00000041854 */
[C---:B------:R-:W-:Y:S08]  /*e1c0*/  HMMA.16816.F32.BF16 R88, R112.reuse, R120, R88 ;  /* 0x000000787058723c */ /* 0x040ff00000041858 */
[-C--:B------:R-:W-:Y:S04]  /*e1d0*/  HMMA.16816.F32.BF16 R92, R112, R122.reuse, R92 ;  /* 0x0000007a705c723c */ /* 0x080fe8000004185c */
[--C-:B-----5:R-:W-:Y:S01]  /*e1e0*/  FFMA.FTZ R105, R137, c[0x0][0x2d0], -R178.reuse ;  /* 0x0000b40089697a23 */ /* 0x120fe200000108b2 */
[----:B------:R-:W-:Y:S02]  /*e1f0*/  MOV R137, R136 ;  /* 0x0000008800897202 */ /* 0x000fe40000000f00 */
[----:B------:R-:W-:Y:S01]  /*e200*/  MOV R136, R131 ;  /* 0x0000008300887202 */ /* 0x000fe20000000f00 */
[----:B------:R-:W-:Y:S01]  /*e210*/  HMMA.16816.F32.BF16 R96, R108, R122, R96 ;  /* 0x0000007a6c60723c */ /* 0x000fe20000041860 */
[----:B------:R2:W5:Y:S01]  /*e220*/  MUFU.EX2 R219, R105 ;  /* 0x0000006900db7308 */ /* 0x0005620000000800 */
[----:B------:R-:W3:Y:S02]  /*e230*/  LDL.LU R131, [R1+0x20] ;  /* 0x0000200001837983 */ /* 0x000ee40000300800 */
[----:B------:R-:W-:Y:S01]  /*e240*/  MOV R152, R136 ;  /* 0x0000008800987202 */ /* 0x000fe20000000f00 */
[--C-:B------:R-:W-:Y:S01]  /*e250*/  FFMA.FTZ R136, R182, c[0x0][0x2d0], -R179.reuse ;  /* 0x0000b400b6887a23 */ /* 0x100fe200000108b3 */
[----:B------:R-:W-:Y:S01]  /*e260*/  LDSM.16.MT88.4 R120, [R202+0x1800] ;  /* 0x00180000ca78783b */ /* 0x000fe20000004200 */
[----:B------:R-:W-:Y:S02]  /*e270*/  F2FP.BF16.PACK_AB R108, R236, R234 ;  /* 0x000000eaec6c723e */ /* 0x000fe400000010ff */
[----:B----4-:R-:W-:Y:S02]  /*e280*/  F2FP.BF16.PACK_AB R109, R235, R233 ;  /* 0x000000e9eb6d723e */ /* 0x010fe400000010ff */
[----:B------:R-:W-:Y:S01]  /*e290*/  MUFU.EX2 R191, R136 ;  /* 0x0000008800bf7308 */ /* 0x000fe20000000800 */
[----:B------:R-:W-:Y:S02]  /*e2a0*/  F2FP.BF16.PACK_AB R110, R231, R232 ;  /* 0x000000e8e76e723e */ /* 0x000fe400000010ff */
[----:B-1----:R-:W-:Y:S01]  /*e2b0*/  F2FP.BF16.PACK_AB R111, R227, R229 ;  /* 0x000000e5e36f723e */ /* 0x002fe200000010ff */
[----:B------:R-:W-:Y:S01]  /*e2c0*/  LDSM.16.MT88.4 R180, [R201+0x2c00] ;  /* 0x002c0000c9b4783b */ /* 0x000fe20000004200 */
[----:B------:R-:W-:Y:S01]  /*e2d0*/  MOV R146, R137 ;  /* 0x0000008900927202 */ /* 0x000fe20000000f00 */
[--C-:B------:R-:W-:Y:S01]  /*e2e0*/  FFMA.FTZ R137, R248, c[0x0][0x2d0], -R178.reuse ;  /* 0x0000b400f8897a23 */ /* 0x100fe200000108b2 */
[----:B------:R-:W-:Y:S02]  /*e2f0*/  MOV R248, R160 ;  /* 0x000000a000f87202 */ /* 0x000fe40000000f00 */
[----:B------:R-:W-:Y:S01]  /*e300*/  MOV R157, R146 ;  /* 0x00000092009d7202 */ /* 0x000fe20000000f00 */
[-C--:B------:R-:W-:Y:S03]  /*e310*/  HMMA.16816.F32.BF16 R4, R108, R116.reuse, R4 ;  /* 0x000000746c04723c */ /* 0x080fe60000041804 */
[----:B------:R-:W-:Y:S01]  /*e320*/  MOV R146, R186 ;  /* 0x000000ba00927202 */ /* 0x000fe20000000f00 */
[--C-:B--2---:R-:W-:Y:S01]  /*e330*/  FFMA.FTZ R105, R252, c[0x0][0x2d0], -R178.reuse ;  /* 0x0000b400fc697a23 */ /* 0x104fe200000108b2 */
[----:B-----5:R-:W-:Y:S01]  /*e340*/  F2FP.BF16.PACK_AB R112, R219, R221 ;  /* 0x000000dddb70723e */ /* 0x020fe200000010ff */
[----:B------:R-:W-:Y:S01]  /*e350*/  MUFU.EX2 R186, R141 ;  /* 0x0000008d00ba7308 */ /* 0x000fe20000000800 */
[----:B------:R-:W-:Y:S09]  /*e360*/  MOV R252, R164 ;  /* 0x000000a400fc7202 */ /* 0x000ff20000000f00 */
[----:B------:R1:W-:Y:S02]  /*e370*/  MUFU.EX2 R222, R105 ;  /* 0x0000006900de7308 */ /* 0x0003e40000000800 */
[----:B-1----:R-:W-:Y:S01]  /*e380*/  FFMA.FTZ R105, R251, c[0x0][0x2d0], -R178 ;  /* 0x0000b400fb697a23 */ /* 0x002fe200000108b2 */
[----:B------:R-:W-:Y:S02]  /*e390*/  F2FP.BF16.PACK_AB R178, R187, R188 ;  /* 0x000000bcbbb2723e */ /* 0x000fe400000010ff */
[----:B------:R-:W-:Y:S05]  /*e3a0*/  MOV R251, R163 ;  /* 0x000000a300fb7202 */ /* 0x000fea0000000f00 */
[----:B------:R1:W2:Y:S02]  /*e3b0*/  MUFU.EX2 R223, R105 ;  /* 0x0000006900df7308 */ /* 0x0002a40000000800 */
[----:B-1----:R-:W-:Y:S01]  /*e3c0*/  FFMA.FTZ R105, R244, c[0x0][0x2d0], -R179 ;  /* 0x0000b400f4697a23 */ /* 0x002fe200000108b3 */
[----:B--2---:R-:W-:Y:S02]  /*e3d0*/  F2FP.BF16.PACK_AB R114, R223, R222 ;  /* 0x000000dedf72723e */ /* 0x004fe400000010ff */
[----:B------:R-:W-:Y:S05]  /*e3e0*/  MOV R244, R162 ;  /* 0x000000a200f47202 */ /* 0x000fea0000000f00 */
[----:B------:R1:W-:Y:S02]  /*e3f0*/  MUFU.EX2 R220, R105 ;  /* 0x0000006900dc7308 */ /* 0x0003e40000000800 */
[--C-:B-1----:R-:W-:Y:S02]  /*e400*/  FFMA.FTZ R105, R130, c[0x0][0x2d0], -R177.reuse ;  /* 0x0000b40082697a23 */ /* 0x102fe400000108b1 */
[----:B------:R-:W2:Y:S06]  /*e410*/  LDL.LU R130, [R1+0x2c] ;  /* 0x00002c0001827983 */ /* 0x000eac0000300800 */
[----:B------:R1:W-:Y:S02]  /*e420*/  MUFU.EX2 R199, R105 ;  /* 0x0000006900c77308 */ /* 0x0003e40000000800 */
[--C-:B-1----:R-:W-:Y:S02]  /*e430*/  FFMA.FTZ R105, R129, c[0x0][0x2d0], -R177.reuse ;  /* 0x0000b40081697a23 */ /* 0x102fe400000108b1 */
[----:B------:R-:W4:Y:S06]  /*e440*/  LDL.LU R129, [R1+0x28] ;  /* 0x0000280001817983 */ /* 0x000f2c0000300800 */
[----:B------:R1:W5:Y:S01]  /*e450*/  MUFU.EX2 R197, R105 ;  /* 0x0000006900c57308 */ /* 0x0003620000000800 */
[----:B------:R-:W4:Y:S01]  /*e460*/  LDL.LU R128, [R1+0x24] ;  /* 0x0000240001807983 */ /* 0x000f220000300800 */
[----:B-1----:R-:W-:Y:S01]  /*e470*/  FFMA.FTZ R105, R106, c[0x0][0x2d0], -R177 ;  /* 0x0000b4006a697a23 */ /* 0x002fe200000108b1 */
[----:B-----5:R-:W-:Y:S01]  /*e480*/  F2FP.BF16.PACK_AB R113, R197, R199 ;  /* 0x000000c7c571723e */ /* 0x020fe200000010ff */
[----:B------:R-:W-:Y:S01]  /*e490*/  FFMA.FTZ R106, R250, c[0x0][0x2d0], -R179 ;  /* 0x0000b400fa6a7a23 */ /* 0x000fe200000108b3 */
[----:B------:R-:W-:Y:S05]  /*e4a0*/  MOV R250, R161 ;  /* 0x000000a100fa7202 */ /* 0x000fea0000000f00 */
[----:B------:R1:W-:Y:S10]  /*e4b0*/  MUFU.EX2 R198, R105 ;  /* 0x0000006900c67308 */ /* 0x0003f40000000800 */
[----:B------:R-:W5:Y:S01]  /*e4c0*/  MUFU.EX2 R195, R106 ;  /* 0x0000006a00c37308 */ /* 0x000f620000000800 */
[--C-:B-1----:R-:W-:Y:S02]  /*e4d0*/  FFMA.FTZ R105, R124, c[0x0][0x2d0], -R177.reuse ;  /* 0x0000b4007c697a23 */ /* 0x102fe400000108b1 */
[----:B------:R-:W1:Y:S07]  /*e4e0*/  LDSM.16.MT88.4 R124, [R202+0x800] ;  /* 0x00080000ca7c783b */ /* 0x000e6e0000004200 */
[----:B------:R-:W1:Y:S01]  /*e4f0*/  MUFU.EX2 R196, R105 ;  /* 0x0000006900c47308 */ /* 0x000e620000000800 */
[----:B-----5:R-:W-:Y:S02]  /*e500*/  F2FP.BF16.PACK_AB R173, R195, R220 ;  /* 0x000000dcc3ad723e */ /* 0x020fe400000010ff */
[----:B-1----:R-:W-:Y:S01]  /*e510*/  F2FP.BF16.PACK_AB R115, R196, R198 ;  /* 0x000000c6c473723e */ /* 0x002fe200000010ff */
[----:B------:R-:W-:Y:S01]  /*e520*/  FFMA.FTZ R105, R247, c[0x0][0x2d0], -R177 ;  /* 0x0000b400f7697a23 */ /* 0x000fe200000108b1 */
[----:B------:R-:W-:Y:S05]  /*e530*/  MOV R247, R149 ;  /* 0x0000009500f77202 */ /* 0x000fea0000000f00 */
[C---:B------:R-:W-:Y:S08]  /*e540*/  HMMA.16816.F32.BF16 R8, R112.reuse, R116, R8 ;  /* 0x000000747008723c */ /* 0x040ff00000041808 */
[-C--:B------:R-:W-:Y:S08]  /*e550*/  HMMA.16816.F32.BF16 R12, R112, R118.reuse, R12 ;  /* 0x00000076700c723c */ /* 0x080ff0000004180c */
[C---:B------:R-:W-:Y:S01]  /*e560*/  HMMA.16816.F32.BF16 R16, R108.reuse, R118, R16 ;  /* 0x000000766c10723c */ /* 0x040fe20000041810 */
[----:B------:R-:W-:Y:S07]  /*e570*/  LDSM.16.MT88.4 R116, [R202+0x2800] ;  /* 0x00280000ca74783b */ /* 0x000fee0000004200 */
[-C--:B------:R-:W-:Y:S08]  /*e580*/  HMMA.16816.F32.BF16 R20, R108, R124.reuse, R20 ;  /* 0x0000007c6c14723c */ /* 0x080ff00000041814 */
[C---:B------:R-:W-:Y:S08]  /*e590*/  HMMA.16816.F32.BF16 R24, R112.reuse, R124, R24 ;  /* 0x0000007c7018723c */ /* 0x040ff00000041818 */
[-C--:B------:R-:W-:Y:S08]  /*e5a0*/  HMMA.16816.F32.BF16 R28, R112, R126.reuse, R28 ;  /* 0x0000007e701c723c */ /* 0x080ff0000004181c */
[C---:B------:R-:W-:Y:S04]  /*e5b0*/  HMMA.16816.F32.BF16 R32, R108.reuse, R126, R32 ;  /* 0x0000007e6c20723c */ /* 0x040fe80000041820 */
[----:B---3--:R-:W-:Y:S04]  /*e5c0*/  FFMA.FTZ R101, R101, R131, R143 ;  /* 0x0000008365657223 */ /* 0x008fe8000001008f */
[----:B------:R-:W-:Y:S01]  /*e5d0*/  FADD.FTZ R106, R152, R101 ;  /* 0x00000065986a7221 */ /* 0x000fe20000010000 */
[----:B------:R-:W-:Y:S02]  /*e5e0*/  MOV R152, R189 ;  /* 0x000000bd00987202 */ /* 0x000fe40000000f00 */
[----:B------:R-:W-:Y:S01]  /*e5f0*/  MUFU.EX2 R189, R138 ;  /* 0x0000008a00bd7308 */ /* 0x000fe20000000800 */
[----:B--2---:R-:W-:Y:S09]  /*e600*/  FFMA.FTZ R100, R100, R130, R190 ;  /* 0x0000008264647223 */ /* 0x004ff200000100be */
[----:B------:R1:W2:Y:S02]  /*e610*/  MUFU.EX2 R190, R137 ;  /* 0x0000008900be7308 */ /* 0x0002a40000000800 */
[----:B-1----:R-:W-:Y:S01]  /*e620*/  LDSM.16.MT88.4 R136, [R202+0xc00] ;  /* 0x000c0000ca88783b */ /* 0x002fe20000004200 */
[----:B--2---:R-:W-:Y:S01]  /*e630*/  F2FP.BF16.PACK_AB R176, R189, R190 ;  /* 0x000000bebdb0723e */ /* 0x004fe200000010ff */
[----:B----4-:R-:W-:Y:S02]  /*e640*/  FFMA.FTZ R143, R3, R129, R185 ;  /* 0x00000081038f7223 */ /* 0x010fe400000100b9 */
[----:B------:R-:W-:Y:S04]  /*e650*/  FADD.FTZ R3, R152, R100 ;  /* 0x0000006498037221 */ /* 0x000fe80000010000 */
[----:B------:R-:W1:Y:S01]  /*e660*/  MUFU.EX2 R185, R105 ;  /* 0x0000006900b97308 */ /* 0x000e620000000800 */
[----:B------:R-:W-:Y:S02]  /*e670*/  FFMA.FTZ R0, R0, R128, R184 ;  /* 0x0000008000007223 */ /* 0x000fe400000100b8 */
[----:B------:R-:W2:Y:S01]  /*e680*/  LDSM.16.MT88.4 R128, [R201+0x1800] ;  /* 0x00180000c980783b */ /* 0x000ea20000004200 */
[----:B------:R-:W-:Y:S02]  /*e690*/  FADD.FTZ R101, R170, R143 ;  /* 0x0000008faa657221 */ /* 0x000fe40000010000 */
[----:B------:R-:W-:Y:S02]  /*e6a0*/  FADD.FTZ R100, R169, R0 ;  /* 0x00000000a9647221 */ /* 0x000fe40000010000 */
[----:B------:R-:W-:Y:S01]  /*e6b0*/  FADD.FTZ R0, R168, R106 ;  /* 0x0000006aa8007221 */ /* 0x000fe20000010000 */
[----:B------:R-:W-:Y:S01]  /*e6c0*/  MOV R106, R156 ;  /* 0x0000009c006a7202 */ /* 0x000fe20000000f00 */
[----:B------:R-:W-:Y:S01]  /*e6d0*/  FADD.FTZ R3, R175, R3 ;  /* 0x00000003af037221 */ /* 0x000fe20000010000 */
[----:B------:R-:W-:Y:S01]  /*e6e0*/  LDSM.16.MT88.4 R152, [R201+0x1c00] ;  /* 0x001c0000c998783b */ /* 0x000fe20000004200 */
[----:B------:R-:W-:Y:S01]  /*e6f0*/  F2FP.BF16.PACK_AB R175, R191, R192 ;  /* 0x000000c0bfaf723e */ /* 0x000fe200000010ff */
[----:B------:R-:W3:Y:S06]  /*e700*/  MUFU.EX2 R184, R142 ;  /* 0x0000008e00b87308 */ /* 0x000eec0000000800 */
[----:B------:R-:W-:Y:S01]  /*e710*/  LDSM.16.MT88.4 R168, [R202+0x1c00] ;  /* 0x001c0000caa8783b */ /* 0x000fe20000004200 */
[----:B-1----:R-:W-:Y:S01]  /*e720*/  F2FP.BF16.PACK_AB R177, R185, R186 ;  /* 0x000000bab9b1723e */ /* 0x002fe200000010ff */
[----:B------:R-:W-:Y:S01]  /*e730*/  FADD.FTZ R105, R238, R101 ;  /* 0x00000065ee697221 */ /* 0x000fe20000010000 */
[----:B------:R-:W-:Y:S01]  /*e740*/  MOV R238, R165 ;  /* 0x000000a500ee7202 */ /* 0x000fe20000000f00 */
[----:B------:R-:W-:Y:S01]  /*e750*/  FADD.FTZ R101, R237, R100 ;  /* 0x00000064ed657221 */ /* 0x000fe20000010000 */
[----:B------:R-:W-:Y:S01]  /*e760*/  MOV R237, R166 ;  /* 0x000000a600ed7202 */ /* 0x000fe20000000f00 */
[----:B------:R-:W-:Y:S01]  /*e770*/  FADD.FTZ R100, R239, R0 ;  /* 0x00000000ef647221 */ /* 0x000fe20000010000 */
[----:B------:R-:W-:Y:S02]  /*e780*/  MOV R239, R167 ;  /* 0x000000a700ef7202 */ /* 0x000fe40000000f00 */
[----:B------:R-:W-:Y:S02]  /*e790*/  MOV R0, R157 ;  /* 0x0000009d00007202 */ /* 0x000fe40000000f00 */
[----:B---3--:R-:W-:Y:S01]  /*e7a0*/  F2FP.BF16.PACK_AB R179, R107, R184 ;  /* 0x000000b86bb3723e */ /* 0x008fe200000010ff */
[-C--:B--2---:R-:W-:Y:S08]  /*e7b0*/  HMMA.16816.F32.BF16 R36, R108, R128.reuse, R36 ;  /* 0x000000806c24723c */ /* 0x084ff00000041824 */
[C---:B------:R-:W-:Y:S08]  /*e7c0*/  HMMA.16816.F32.BF16 R40, R112.reuse, R128, R40 ;  /* 0x000000807028723c */ /* 0x040ff00000041828 */
[-C--:B------:R-:W-:Y:S08]  /*e7d0*/  HMMA.16816.F32.BF16 R44, R112, R130.reuse, R44 ;  /* 0x00000082702c723c */ /* 0x080ff0000004182c */
[C---:B------:R-:W-:Y:S08]  /*e7e0*/  HMMA.16816.F32.BF16 R48, R108.reuse, R130, R48 ;  /* 0x000000826c30723c */ /* 0x040ff00000041830 */
[-C--:B------:R-:W-:Y:S08]  /*e7f0*/  HMMA.16816.F32.BF16 R52, R108, R120.reuse, R52 ;  /* 0x000000786c34723c */ /* 0x080ff00000041834 */
        /* <DEDUP_REMOVED lines=12> */
[-C--:B-1----:R-:W-:Y:S01]  /*e8c0*/  HMMA.16816.F32.BF16 R108, R172, R120.reuse, R4 ;  /* 0x00000078ac6c723c */ /* 0x082fe20000041804 */
[----:B------:R-:W1:Y:S07]  /*e8d0*/  LDSM.16.MT88.4 R4, [R202+0x2c00] ;  /* 0x002c0000ca04783b */ /* 0x000e6e0000004200 */
[C---:B------:R-:W-:Y:S07]  /*e8e0*/  HMMA.16816.F32.BF16 R112, R176.reuse, R120, R8 ;  /* 0x00000078b070723c */ /* 0x040fee0000041808 */
[----:B------:R-:W-:Y:S01]  /*e8f0*/  MOV R11, R146 ;  /* 0x00000092000b7202 */ /* 0x000fe20000000f00 */
[-C--:B------:R-:W-:Y:S04]  /*e900*/  HMMA.16816.F32.BF16 R116, R176, R122.reuse, R12 ;  /* 0x0000007ab074723c */ /* 0x080fe8000004180c */
[----:B------:R-:W-:Y:S02]  /*e910*/  FADD.FTZ R3, R11, R3 ;  /* 0x000000030b037221 */ /* 0x000fe40000010000 */
[----:B------:R-:W-:Y:S01]  /*e920*/  FADD.FTZ R10, R0, R105 ;  /* 0x00000069000a7221 */ /* 0x000fe20000010000 */
[----:B------:R-:W-:Y:S01]  /*e930*/  MOV R105, R102 ;  /* 0x0000006600697202 */ /* 0x000fe20000000f00 */
[C---:B------:R-:W-:Y:S04]  /*e940*/  HMMA.16816.F32.BF16 R120, R172.reuse, R122, R16 ;  /* 0x0000007aac78723c */ /* 0x040fe80000041810 */
[----:B------:R-:W-:Y:S01]  /*e950*/  FADD.FTZ R0, R106, R101 ;  /* 0x000000656a007221 */ /* 0x000fe20000010000 */
[-C--:B------:R-:W-:Y:S01]  /*e960*/  MOV R101, R2.reuse ;  /* 0x0000000200657202 */ /* 0x080fe20000000f00 */
[----:B------:R-:W-:Y:S01]  /*e970*/  FADD.FTZ R3, R243, R3 ;  /* 0x00000003f3037221 */ /* 0x000fe20000010000 */
[----:B------:R-:W-:Y:S01]  /*e980*/  MOV R106, R2 ;  /* 0x00000002006a7202 */ /* 0x000fe20000000f00 */
        /* <DEDUP_REMOVED lines=13> */
[----:B------:R-:W-:Y:S01]  /*ea60*/  FADD.FTZ R8, R241, R100 ;  /* 0x00000064f1087221 */ /* 0x000fe20000010000 */
[----:B------:R-:W-:Y:S03]  /*ea70*/  MOV R100, R103 ;  /* 0x0000006700647202 */ /* 0x000fe60000000f00 */
        /* <DEDUP_REMOVED lines=30> */
[----:B------:R-:W-:Y:S01]  /*ec60*/  FADD.FTZ R8, R186, R8 ;  /* 0x00000008ba087221 */ /* 0x000fe20000010000 */
        /* <DEDUP_REMOVED lines=19> */
[----:B------:R-:W-:Y:S03]  /*eda0*/  FADD.FTZ R0, R185, R8 ;  /* 0x00000008b9007221 */ /* 0x000fe60000010000 */
[----:B------:R2:W-:Y:S01]  /*edb0*/  STL [R1+0x2c], R6 ;  /* 0x00002c0601007387 */ /* 0x0005e20000100800 */
[----:B------:R-:W-:Y:S01]  /*edc0*/  FADD.FTZ R3, R184, R0 ;  /* 0x00000000b8037221 */ /* 0x000fe20000010000 */
[----:B------:R-:W-:Y:S03]  /*edd0*/  IADD3 R0, R225, -0x1, RZ ;  /* 0xffffffffe1007810 */ /* 0x000fe60007ffe0ff */
[----:B------:R-:W-:Y:S01]  /*ede0*/  FADD.FTZ R3, R107, R3 ;  /* 0x000000036b037221 */ /* 0x000fe20000010000 */
[----:B------:R-:W-:Y:S02]  /*edf0*/  MOV R225, R0 ;  /* 0x0000000000e17202 */ /* 0x000fe40000000f00 */
[----:B------:R-:W-:Y:S01]  /*ee00*/  MOV R0, R104 ;  /* 0x0000006800007202 */ /* 0x000fe20000000f00 */
[----:B-1----:R-:W-:Y:S05]  /*ee10*/  FADD.FTZ R4, R187, R5 ;  /* 0x00000005bb047221 */ /* 0x002fea0000010000 */
[----:B------:R2:W-:Y:S04]  /*ee20*/  STL [R1+0x28], R4 ;  /* 0x0000280401007387 */ /* 0x0005e80000100800 */
[----:B------:R2:W-:Y:S02]  /*ee30*/  STL [R1+0x24], R3 ;  /* 0x0000240301007387 */ /* 0x0005e40000100800 */
[----:B--2---:R-:W-:-:S05]  /*ee40*/  @P0 BRA `(.L_x_632) ;  /* 0xffffbf4000000947 */ /* 0x004fca000383ffff */
.L_x_625:
[----:B------:R-:W-:Y:S05]  /*ee50*/  BRA.DIV ~URZ, `(.L_x_633) ;  /* 0x000057927f007947 */ /* 0x000fea000b800000 */
[----:B-1----:R-:W2:Y:S04]  /*ee60*/  LDL R0, [R1+0x20] ;  /* 0x0000200001007983 */ /* 0x002ea80000100800 */
[----:B--2---:R1:W2:Y:S02]  /*ee70*/  SHFL.BFLY PT, R5, R0, 0x2, 0x1f ;  /* 0x0c401f0000057f89 */ /* 0x0042a400000e0000 */
.L_x_685:
[----:B-1----:R-:W3:Y:S02]  /*ee80*/  LDL.LU R0, [R1+0x20] ;  /* 0x0000200001007983 */ /* 0x002ee40000300800 */
[----:B--23--:R-:W-:Y:S01]  /*ee90*/  FADD.FTZ R5, R5, R0 ;  /* 0x0000000005057221 */ /* 0x00cfe20000010000 */
[----:B------:R-:W-:Y:S05]  /*eea0*/  BRA.DIV ~URZ, `(.L_x_634) ;  /* 0x000057a27f007947 */ /* 0x000fea000b800000 */
[----:B------:R-:W2:Y:S04]  /*eeb0*/  LDL.LU R2, [R1+0x2c] ;  /* 0x00002c0001027983 */ /* 0x000ea80000300800 */
[----:B------:R-:W3:Y:S04]  /*eec0*/  LDL.LU R0, [R1+0x28] ;  /* 0x0000280001007983 */ /* 0x000ee80000300800 */
[----:B------:R-:W4:Y:S04]  /*eed0*/  LDL.LU R9, [R1+0x24] ;  /* 0x0000240001097983 */ /* 0x000f280000300800 */
[----:B--2---:R-:W1:Y:S04]  /*eee0*/  SHFL.BFLY PT, R7, R2, 0x2, 0x1f ;  /* 0x0c401f0002077f89 */ /* 0x004e6800000e0000 */
[----:B---3--:R-:W2:Y:S04]  /*eef0*/  SHFL.BFLY PT, R8, R0, 0x2, 0x1f ;  /* 0x0c401f0000087f89 */ /* 0x008ea800000e0000 */
[----:B----4-:R-:W3:Y:S01]  /*ef00*/  SHFL.BFLY PT, R4, R9, 0x2, 0x1f ;  /* 0x0c401f0009047f89 */ /* 0x010ee200000e0000 */
[----:B-1----:R-:W-:-:S02]  /*ef10*/  FADD.FTZ R7, R7, R2 ;  /* 0x0000000207077221 */ /* 0x002fc40000010000 */
[----:B--2---:R-:W-:-:S03]  /*ef20*/  FADD.FTZ R8, R8, R0 ;  /* 0x0000000008087221 */ /* 0x004fc60000010000 */
[----:B------:R-:W1:Y:S01]  /*ef30*/  SHFL.BFLY PT, R2, R7, 0x1, 0x1f ;  /* 0x0c201f0007027f89 */ /* 0x000e6200000e0000 */
[----:B---3--:R-:W-:-:S03]  /*ef40*/  FADD.FTZ R4, R4, R9 ;  /* 0x0000000904047221 */ /* 0x008fc60000010000 */
[----:B------:R-:W2:Y:S04]  /*ef50*/  SHFL.BFLY PT, R0, R5, 0x1, 0x1f ;  /* 0x0c201f0005007f89 */ /* 0x000ea800000e0000 */
[----:B------:R-:W3:Y:S04]  /*ef60*/  SHFL.BFLY PT, R3, R8, 0x1, 0x1f ;  /* 0x0c201f0008037f89 */ /* 0x000ee800000e0000 */
[----:B------:R4:W4:Y:S01]  /*ef70*/  SHFL.BFLY PT, R6, R4, 0x1, 0x1f ;  /* 0x0c201f0004067f89 */ /* 0x00092200000e0000 */
[----:B-1----:R-:W-:Y:S02]  /*ef80*/  FADD.FTZ R7, R7, R2 ;  /* 0x0000000207077221 */ /* 0x002fe40000010000 */
[----:B--2---:R-:W-:-:S02]  /*ef90*/  FADD.FTZ R5, R5, R0 ;  /* 0x0000000005057221 */ /* 0x004fc40000010000 */
[----:B---3--:R-:W-:-:S03]  /*efa0*/  FADD.FTZ R8, R8, R3 ;  /* 0x0000000308087221 */ /* 0x008fc60000010000 */
.L_x_686:
[----:B------:R-:W-:Y:S01]  /*efb0*/  FSETP.NE.FTZ.AND P3, PT, R5, RZ, PT ;  /* 0x000000ff0500720b */ /* 0x000fe20003f75000 */
[----:B------:R-:W-:Y:S01]  /*efc0*/  CS2R R2, SRZ ;  /* 0x0000000000027805 */ /* 0x000fe2000001ff00 */
[----:B------:R-:W-:Y:S01]  /*efd0*/  FSETP.NE.FTZ.AND P2, PT, R7, RZ, PT ;  /* 0x000000ff0700720b */ /* 0x000fe20003f55000 */
[----:B----4-:R-:W-:Y:S01]  /*efe0*/  FADD.FTZ R6, R6, R4 ;  /* 0x0000000406067221 */ /* 0x010fe20000010000 */
[----:B------:R-:W-:Y:S02]  /*eff0*/  FSETP.NE.FTZ.AND P1, PT, R8, RZ, PT ;  /* 0x000000ff0800720b */ /* 0x000fe40003f35000 */
[----:B------:R-:W-:Y:S02]  /*f000*/  MOV R0, RZ ;  /* 0x000000ff00007202 */ /* 0x000fe40000000f00 */
[----:B------:R-:W-:Y:S02]  /*f010*/  FSETP.NE.FTZ.AND P0, PT, R6, RZ, PT ;  /* 0x000000ff0600720b */ /* 0x000fe40003f15000 */
[----:B------:R-:W-:-:S02]  /*f020*/  MOV R47, 0xff800000 ;  /* 0xff800000002f7802 */ /* 0x000fc40000000f00 */
[----:B------:R-:W-:Y:S01]  /*f030*/  MOV R46, 0xff800000 ;  /* 0xff800000002e7802 */ /* 0x000fe20000000f00 */
[----:B------:R-:W1:Y:S01]  /*f040*/  @P3 MUFU.RCP R0, R5 ;  /* 0x0000000500003308 */ /* 0x000e620000001000 */
[----:B------:R-:W-:Y:S02]  /*f050*/  MOV R45, 0xff800000 ;  /* 0xff800000002d7802 */ /* 0x000fe40000000f00 */
[----:B------:R-:W-:Y:S02]  /*f060*/  @P2 MOV R4, 0x3f317218 ;  /* 0x3f31721800042802 */ /* 0x000fe40000000f00 */
[----:B------:R-:W-:Y:S02]  /*f070*/  @P1 MOV R13, 0x3f317218 ;  /* 0x3f317218000d1802 */ /* 0x000fe40000000f00 */
[----:B------:R-:W-:Y:S01]  /*f080*/  MOV R44, 0xff800000 ;  /* 0xff800000002c7802 */ /* 0x000fe20000000f00 */
[----:B------:R-:W2:Y:S01]  /*f090*/  @P2 MUFU.RCP R3, R7 ;  /* 0x0000000700032308 */ /* 0x000ea20000001000 */
[----:B------:R-:W-:-:S07]  /*f0a0*/  @P2 FMUL.FTZ R4, R4, c[0x0][0x2d0] ;  /* 0x0000b40004042a20 */ /* 0x000fce0000410000 */
[----:B------:R-:W3:Y:S01]  /*f0b0*/  @P1 MUFU.RCP R2, R8 ;  /* 0x0000000800021308 */ /* 0x000ee20000001000 */
[C---:B-1----:R-:W-:Y:S02]  /*f0c0*/  FMUL.FTZ R108, R0.reuse, R108 ;  /* 0x0000006c006c7220 */ /* 0x042fe40000410000 */
[C---:B------:R-:W-:Y:S02]  /*f0d0*/  FMUL.FTZ R43, R0.reuse, R109 ;  /* 0x0000006d002b7220 */ /* 0x040fe40000410000 */
[C---:B------:R-:W-:Y:S02]  /*f0e0*/  FMUL.FTZ R120, R0.reuse, R120 ;  /* 0x0000007800787220 */ /* 0x040fe40000410000 */
[C---:B------:R-:W-:Y:S01]  /*f0f0*/  FMUL.FTZ R40, R0.reuse, R121 ;  /* 0x0000007900287220 */ /* 0x040fe20000410000 */
[----:B------:R-:W1:Y:S01]  /*f100*/  @P3 MUFU.LG2 R5, R5 ;  /* 0x0000000500053308 */ /* 0x000e620000000c00 */
[C---:B------:R-:W-:Y:S02]  /*f110*/  FMUL.FTZ R124, R0.reuse, R124 ;  /* 0x0000007c007c7220 */ /* 0x040fe40000410000 */
[----:B------:R-:W-:-:S02]  /*f120*/  FMUL.FTZ R37, R0, R125 ;  /* 0x0000007d00257220 */ /* 0x000fc40000410000 */
[C---:B------:R-:W-:Y:S02]  /*f130*/  FMUL.FTZ R136, R0.reuse, R136 ;  /* 0x0000008800887220 */ /* 0x040fe40000410000 */
[C---:B------:R-:W-:Y:S01]  /*f140*/  FMUL.FTZ R34, R0.reuse, R137 ;  /* 0x0000008900227220 */ /* 0x040fe20000410000 */
[----:B------:R-:W4:Y:S01]  /*f150*/  @P1 MUFU.LG2 R8, R8 ;  /* 0x0000000800081308 */ /* 0x000f220000000c00 */
[C---:B------:R-:W-:Y:S02]  /*f160*/  FMUL.FTZ R140, R0.reuse, R140 ;  /* 0x0000008c008c7220 */ /* 0x040fe40000410000 */
[C---:B------:R-:W-:Y:S02]  /*f170*/  FMUL.FTZ R31, R0.reuse, R141 ;  /* 0x0000008d001f7220 */ /* 0x040fe40000410000 */
[C---:B------:R-:W-:Y:S02]  /*f180*/  FMUL.FTZ R152, R0.reuse, R152 ;  /* 0x0000009800987220 */ /* 0x040fe40000410000 */
[C---:B------:R-:W-:Y:S01]  /*f190*/  FMUL.FTZ R28, R0.reuse, R153 ;  /* 0x00000099001c7220 */ /* 0x040fe20000410000 */
[----:B------:R-:W5:Y:S01]  /*f1a0*/  @P2 MUFU.LG2 R7, R7 ;  /* 0x0000000700072308 */ /* 0x000f620000000c00 */
        /* <DEDUP_REMOVED lines=12> */
[----:B------:R-:W-:Y:S01]  /*f270*/  MOV R0, RZ ;  /* 0x000000ff00007202 */ /* 0x000fe20000000f00 */
[----:B--2---:R-:W-:-:S02]  /*f280*/  FMUL.FTZ R110, R3, R110 ;  /* 0x0000006e036e7220 */ /* 0x004fc40000410000 */
[C---:B------:R-:W-:Y:S02]  /*f290*/  FMUL.FTZ R42, R3.reuse, R111 ;  /* 0x0000006f032a7220 */ /* 0x040fe40000410000 */
[C---:B------:R-:W-:Y:S01]  /*f2a0*/  FMUL.FTZ R122, R3.reuse, R122 ;  /* 0x0000007a037a7220 */ /* 0x040fe20000410000 */
[----:B------:R-:W-:Y:S01]  /*f2b0*/  @P0 MUFU.RCP R0, R6 ;  /* 0x0000000600000308 */ /* 0x000fe20000001000 */
        /* <DEDUP_REMOVED lines=21> */
[----:B------:R-:W-:Y:S01]  /*f410*/  @P3 MOV R3, 0x3f317218 ;  /* 0x3f31721800033802 */ /* 0x000fe20000000f00 */
[----:B---3--:R-:W-:-:S02]  /*f420*/  FMUL.FTZ R112, R2, R112 ;  /* 0x0000007002707220 */ /* 0x008fc40000410000 */
        /* <DEDUP_REMOVED lines=22> */
[----:B------:R-:W-:Y:S02]  /*f590*/  FMUL.FTZ R93, R2, R93 ;  /* 0x0000005d025d7220 */ /* 0x000fe40000410000 */
[----:B------:R-:W2:Y:S01]  /*f5a0*/  @P0 MUFU.LG2 R2, R6 ;  /* 0x0000000600020308 */ /* 0x000ea20000000c00 */
[----:B-1----:R-:W-:-:S02]  /*f5b0*/  @P3 FMUL.FTZ R9, R5, 0.69314718246459960938 ;  /* 0x3f31721805093820 */ /* 0x002fc40000410000 */
[----:B------:R-:W-:Y:S02]  /*f5c0*/  @P3 FMUL.FTZ R5, R3, c[0x0][0x2d0] ;  /* 0x0000b40003053a20 */ /* 0x000fe40000410000 */
[----:B----4-:R-:W-:Y:S02]  /*f5d0*/  @P1 FMUL.FTZ R8, R8, 0.69314718246459960938 ;  /* 0x3f31721808081820 */ /* 0x010fe40000410000 */
[----:B------:R-:W-:Y:S02]  /*f5e0*/  @P1 FMUL.FTZ R3, R13, c[0x0][0x2d0] ;  /* 0x0000b4000d031a20 */ /* 0x000fe40000410000 */
[----:B-----5:R-:W-:Y:S02]  /*f5f0*/  @P2 FMUL.FTZ R7, R7, 0.69314718246459960938 ;  /* 0x3f31721807072820 */ /* 0x020fe40000410000 */
[----:B------:R-:W-:Y:S01]  /*f600*/  @P1 FFMA.FTZ R47, R3, R102, R8 ;  /* 0x00000066032f1223 */ /* 0x000fe20000010008 */
[----:B------:R-:W-:Y:S01]  /*f610*/  @P0 MOV R3, 0x3f317218 ;  /* 0x3f31721800030802 */ /* 0x000fe20000000f00 */
[----:B------:R-:W-:Y:S01]  /*f620*/  @P2 FFMA.FTZ R46, R4, R103, R7 ;  /* 0x00000067042e2223 */ /* 0x000fe20000010007 */
[----:B------:R-:W-:Y:S01]  /*f630*/  MOV R4, 0x1 ;  /* 0x0000000100047802 */ /* 0x000fe20000000f00 */
[----:B------:R-:W-:-:S02]  /*f640*/  @P3 FFMA.FTZ R45, R5, R104, R9 ;  /* 0x00000068052d3223 */ /* 0x000fc40000010009 */
[----:B--2---:R-:W-:Y:S02]  /*f650*/  @P0 FMUL.FTZ R2, R2, 0.69314718246459960938 ;  /* 0x3f31721802020820 */ /* 0x004fe40000410000 */
[----:B------:R-:W-:Y:S02]  /*f660*/  @P0 FMUL.FTZ R3, R3, c[0x0][0x2d0] ;  /* 0x0000b40003030a20 */ /* 0x000fe40000410000 */
        /* <DEDUP_REMOVED lines=24> */
[----:B------:R-:W-:Y:S01]  /*f7f0*/  PRMT R0, R4, 0x7610, R0 ;  /* 0x0000761004007816 */ /* 0x000fe20000000000 */
[----:B------:R-:W-:Y:S02]  /*f800*/  @P0 FFMA.FTZ R44, R3, R101, R2 ;  /* 0x00000065032c0223 */ /* 0x000fe40000010002 */
.L_x_594:
[----:B------:R2:W5:Y:S01]  /*f810*/  LDL R8, [R1+0x7c] ;  /* 0x00007c0001087983 */ /* 0x0005620000100800 */
[----:B------:R-:W-:Y:S03]  /*f820*/  BSSY B0, `(.L_x_635) ;  /* 0x0000012000007945 */ /* 0x000fe60003800000 */
[----:B------:R-:W3:Y:S02]  /*f830*/  S2R R49, SR_TID.X ;  /* 0x0000000000317919 */ /* 0x000ee40000002100 */
[----:B---3--:R-:W-:-:S13]  /*f840*/  LOP3.LUT P6, RZ, R49, 0x7f, RZ, 0xc0, !PT ;  /* 0x0000007f31ff7812 */ /* 0x008fda00078cc0ff */
[----:B------:R-:W-:Y:S05]  /*f850*/  @P6 BRA `(.L_x_636) ;  /* 0x000000e000006947 */ /* 0x000fea0003800000 */
[----:B--2---:R-:W2:Y:S01]  /*f860*/  S2R R4, SR_LANEID ;  /* 0x0000000000047919 */ /* 0x004ea20000000000 */
[----:B------:R-:W-:Y:S01]  /*f870*/  VOTEU.ANY UR4, UPT, PT ;  /* 0x0000000000047886 */ /* 0x000fe200038e0100 */
[----:B-1----:R-:W-:Y:S01]  /*f880*/  IMAD.MOV.U32 R6, RZ, RZ, c[0x0][0x580] ;  /* 0x00016000ff067624 */ /* 0x002fe200078e00ff */
[----:B------:R-:W2:Y:S01]  /*f890*/  FLO.U32 R3, UR4 ;  /* 0x0000000400037d00 */ /* 0x000ea200080e0000 */
[----:B------:R-:W-:-:S07]  /*f8a0*/  IMAD.MOV.U32 R7, RZ, RZ, c[0x0][0x584] ;  /* 0x00016100ff077624 */ /* 0x000fce00078e00ff */
[----:B------:R-:W1:Y:S01]  /*f8b0*/  POPC R2, UR4 ;  /* 0x0000000400027d09 */ /* 0x000e620008000000 */
[----:B--2---:R-:W-:-:S13]  /*f8c0*/  ISETP.EQ.U32.AND P0, PT, R3, R4, PT ;  /* 0x000000040300720c */ /* 0x004fda0003f02070 */
[----:B-1----:R-:W2:Y:S04]  /*f8d0*/  @P0 ATOMG.E.ADD.STRONG.GPU PT, R2, [R6.64], R2 ;  /* 0x00000002060209a8 */ /* 0x002ea800081ee1c6 */
[----:B------:R-:W1:Y:S04]  /*f8e0*/  S2R R4, SR_LTMASK ;  /* 0x0000000000047919 */ /* 0x000e680000003900 */
[----:B--2---:R1:W2:Y:S02]  /*f8f0*/  SHFL.IDX PT, R3, R2, R3, 0x1f ;  /* 0x00001f0302037589 */ /* 0x0042a400000e0000 */
[----:B-1----:R-:W-:-:S06]  /*f900*/  LOP3.LUT R2, R4, UR4, RZ, 0xc0, !PT ;  /* 0x0000000404027c12 */ /* 0x002fcc000f8ec0ff */
[----:B------:R-:W2:Y:S02]  /*f910*/  POPC R2, R2 ;  /* 0x0000000200027309 */ /* 0x000ea40000000000 */
[----:B--2--5:R-:W-:-:S05]  /*f920*/  IADD3 R8, R3, c[0x0][0xc], R2 ;  /* 0x0000030003087a10 */ /* 0x024fca0007ffe002 */
[----:B------:R1:W-:Y:S02]  /*f930*/  STL [R1+0x7c], R8 ;  /* 0x00007c0801007387 */ /* 0x0003e40000100800 */
.L_x_636:
[----:B--2---:R-:W-:Y:S05]  /*f940*/  BSYNC B0 ;  /* 0x0000000000007941 */ /* 0x004fea0003800000 */
.L_x_635:
[----:B------:R-:W-:Y:S01]  /*f950*/  PRMT R0, R0, 0x9910, RZ ;  /* 0x0000991000007816 */ /* 0x000fe200000000ff */
[----:B------:R-:W-:Y:S01]  /*f960*/  BSSY B1, `(.L_x_637) ;  /* 0x00001ef000017945 */ /* 0x000fe20003800000 */
[----:B-----5:R-:W-:Y:S02]  /*f970*/  IMAD.MOV.U32 R64, RZ, RZ, R8 ;  /* 0x000000ffff407224 */ /* 0x020fe400078e0008 */
[----:B------:R-:W-:-:S13]  /*f980*/  ISETP.NE.AND P0, PT, R0, RZ, PT ;  /* 0x000000ff0000720c */ /* 0x000fda0003f05270 */
[----:B------:R-:W-:Y:S05]  /*f990*/  @!P0 BRA `(.L_x_638) ;  /* 0x0000130000008947 */ /* 0x000fea0003800000 */
[----:B------:R-:W2:Y:S04]  /*f9a0*/  LDL R52, [R1+0x6c] ;  /* 0x00006c0001347983 */ /* 0x000ea80000100800 */
[----:B------:R-:W3:Y:S04]  /*f9b0*/  LDL R51, [R1+0x70] ;  /* 0x0000700001337983 */ /* 0x000ee80000100800 */
[----:B------:R-:W4:Y:S04]  /*f9c0*/  LDL R50, [R1+0x78] ;  /* 0x0000780001327983 */ /* 0x000f280000100800 */
[----:B------:R-:W5:Y:S01]  /*f9d0*/  LDL R48, [R1+0x74] ;  /* 0x0000740001307983 */ /* 0x000f620000100800 */
[----:B------:R-:W-:Y:S01]  /*f9e0*/  WARPSYNC 0xffffffff ;  /* 0xffffffff00007948 */ /* 0x000fe20003800000 */
[----:B------:R-:W-:-:S02]  /*f9f0*/  F2FP.BF16.PACK_AB R43, R43, R108 ;  /* 0x0000006c2b2b723e */ /* 0x000fc400000010ff */
[----:B------:R-:W-:Y:S01]  /*fa00*/  BAR.SYNC.DEFER_BLOCKING 0x1, 0x80 ;  /* 0x0042000000007b1d */ /* 0x000fe20000010000 */
        /* <DEDUP_REMOVED lines=39> */
[----:B-1----:R-:W-:Y:S02]  /*fc80*/  F2FP.BF16.PACK_AB R8, R85, R84 ;  /* 0x000000545508723e */ /* 0x002fe400000010ff */
[----:B------:R-:W-:Y:S02]  /*fc90*/  F2FP.BF16.PACK_AB R7, R87, R86 ;  /* 0x000000565707723e */ /* 0x000fe400000010ff */
[----:B------:R-:W-:-:S02]  /*fca0*/  F2FP.BF16.PACK_AB R4, R97, R96 ;  /* 0x000000606104723e */ /* 0x000fc400000010ff */
[----:B------:R-:W-:Y:S02]  /*fcb0*/  F2FP.BF16.PACK_AB R3, R99, R98 ;  /* 0x000000626303723e */ /* 0x000fe400000010ff */
[----:B------:R-:W-:Y:S02]  /*fcc0*/  F2FP.BF16.PACK_AB R6, R89, R88 ;  /* 0x000000585906723e */ /* 0x000fe400000010ff */
[----:B------:R-:W-:Y:S02]  /*fcd0*/  F2FP.BF16.PACK_AB R5, R5, R90 ;  /* 0x0000005a0505723e */ /* 0x000fe400000010ff */
[----:B------:R-:W-:Y:S02]  /*fce0*/  F2FP.BF16.PACK_AB R2, R93, R92 ;  /* 0x0000005c5d02723e */ /* 0x000fe400000010ff */
[----:B------:R-:W-:Y:S01]  /*fcf0*/  F2FP.BF16.PACK_AB R0, R95, R94 ;  /* 0x0000005e5f00723e */ /* 0x000fe200000010ff */
[----:B--2---:R1:W-:Y:S04]  /*fd00*/  STS [R52+0x80], R43 ;  /* 0x0000802b34007388 */ /* 0x0043e80000000800 */
[----:B------:R1:W-:Y:S04]  /*fd10*/  STS [R52+0x280], R42 ;  /* 0x0002802a34007388 */ /* 0x0003e80000000800 */
[----:B---3--:R1:W-:Y:S04]  /*fd20*/  STS [R51], R40 ;  /* 0x0000002833007388 */ /* 0x0083e80000000800 */
[----:B------:R1:W-:Y:S04]  /*fd30*/  STS [R51+0x200], R39 ;  /* 0x0002002733007388 */ /* 0x0003e80000000800 */
[----:B------:R1:W-:Y:S04]  /*fd40*/  STS [R52+0x1080], R41 ;  /* 0x0010802934007388 */ /* 0x0003e80000000800 */
[----:B------:R1:W-:Y:S04]  /*fd50*/  STS [R52+0x1280], R114 ;  /* 0x0012807234007388 */ /* 0x0003e80000000800 */
[----:B------:R1:W-:Y:S04]  /*fd60*/  STS [R51+0x1000], R38 ;  /* 0x0010002633007388 */ /* 0x0003e80000000800 */
[----:B------:R1:W-:Y:S04]  /*fd70*/  STS [R51+0x1200], R118 ;  /* 0x0012007633007388 */ /* 0x0003e80000000800 */
[----:B----4-:R1:W-:Y:S04]  /*fd80*/  STS [R50+0x80], R37 ;  /* 0x0000802532007388 */ /* 0x0103e80000000800 */
[----:B------:R1:W-:Y:S04]  /*fd90*/  STS [R50+0x280], R36 ;  /* 0x0002802432007388 */ /* 0x0003e80000000800 */
[----:B-----5:R1:W-:Y:S04]  /*fda0*/  STS [R48], R34 ;  /* 0x0000002230007388 */ /* 0x0203e80000000800 */
[----:B------:R1:W-:Y:S04]  /*fdb0*/  STS [R48+0x200], R33 ;  /* 0x0002002130007388 */ /* 0x0003e80000000800 */
        /* <DEDUP_REMOVED lines=36> */
[----:B------:R-:W-:Y:S06]  /*10000*/  BAR.SYNC.DEFER_BLOCKING 0x1, 0x80 ;  /* 0x0042000000007b1d */ /* 0x000fec0000010000 */
[----:B------:R-:W-:Y:S05]  /*10010*/  BRA.CONV ~URZ, `(.L_x_639) ;  /* 0x000000837f007947 */ /* 0x000fea000b800000 */
[----:B-1----:R-:W-:Y:S01]  /*10020*/  SHF.R.S32.HI R48, RZ, 0x1f, R49 ;  /* 0x0000001fff307819 */ /* 0x002fe20000011431 */
[----:B------:R-:W-:Y:S01]  /*10030*/  IMAD.MOV.U32 R6, RZ, RZ, RZ ;  /* 0x000000ffff067224 */ /* 0x000fe200078e00ff */
[----:B------:R-:W-:Y:S01]  /*10040*/  MOV R2, 0x100a0 ;  /* 0x000100a000027802 */ /* 0x000fe20000000f00 */
[----:B------:R-:W-:Y:S01]  /*10050*/  IMAD.MOV.U32 R3, RZ, RZ, 0x1f ;  /* 0x0000001fff037424 */ /* 0x000fe200078e00ff */
[----:B------:R-:W-:-:S04]  /*10060*/  LEA.HI R48, R48, R49, RZ, 0x7 ;  /* 0x0000003130307211 */ /* 0x000fc800078f38ff */
[----:B------:R-:W-:-:S05]  /*10070*/  SHF.R.S32.HI R48, RZ, 0x7, R48 ;  /* 0x00000007ff307819 */ /* 0x000fca0000011430 */
[----:B------:R-:W-:Y:S02]  /*10080*/  IMAD.MOV.U32 R4, RZ, RZ, R48 ;  /* 0x000000ffff047224 */ /* 0x000fe400078e0030 */
[----:B------:R-:W-:Y:S05]  /*10090*/  CALL.REL.NOINC `($__internal_4_$__cuda_sm70_shflsync_idx_p) ;  /* 0x00004c3000007944 */ /* 0x000fea0003c00000 */
.L_x_639:
[----:B-1----:R-:W2:Y:S04]  /*100a0*/  LDL R2, [R1+0x68] ;  /* 0x0000680001027983 */ /* 0x002ea80000100800 */
[----:B------:R-:W3:Y:S04]  /*100b0*/  LDL.LU R8, [R1+0x60] ;  /* 0x0000600001087983 */ /* 0x000ee80000300800 */
[----:B------:R-:W4:Y:S04]  /*100c0*/  LDL.LU R15, [R1+0x5c] ;  /* 0x00005c00010f7983 */ /* 0x000f280000300800 */
[----:B------:R-:W2:Y:S04]  /*100d0*/  LDL R14, [R1+0x18] ;  /* 0x00001800010e7983 */ /* 0x000ea80000100800 */
[----:B------:R-:W2:Y:S01]  /*100e0*/  LDL.LU R19, [R1+0x58] ;  /* 0x0000580001137983 */ /* 0x000ea20000300800 */
[----:B-----5:R-:W-:-:S03]  /*100f0*/  IMAD.MOV.U32 R0, RZ, RZ, 0x1 ;  /* 0x00000001ff007424 */ /* 0x020fc600078e00ff */
[----:B------:R-:W4:Y:S02]  /*10100*/  LDL R13, [R1+0x88] ;  /* 0x00008800010d7983 */ /* 0x000f240000100800 */
[----:B------:R-:W-:Y:S02]  /*10110*/  ISETP.NE.AND P1, PT, R0, c[0x0][0x4e8], PT ;  /* 0x00013a0000007a0c */ /* 0x000fe40003f25270 */
[----:B------:R-:W4:Y:S01]  /*10120*/  LDL R18, [R1+0x80] ;  /* 0x0000800001127983 */ /* 0x000f220000100800 */
[----:B------:R-:W-:Y:S02]  /*10130*/  ULDC UR5, c[0x0][0x4e8] ;  /* 0x00013a0000057ab9 */ /* 0x000fe40000000800 */
[----:B------:R-:W-:Y:S02]  /*10140*/  ULDC UR4, c[0x0][0x388] ;  /* 0x0000e20000047ab9 */ /* 0x000fe40000000800 */
[----:B------:R-:W-:Y:S01]  /*10150*/  UIMAD UR4, UR5, UR4, URZ ;  /* 0x00000004050472a4 */ /* 0x000fe2000f8e023f */
[----:B------:R-:W1:Y:S01]  /*10160*/  S2R R20, SR_TID.X ;  /* 0x0000000000147919 */ /* 0x000e620000002100 */
[C---:B------:R-:W-:Y:S01]  /*10170*/  IADD3 R67, R217.reuse, 0x20, RZ ;  /* 0x00000020d9437810 */ /* 0x040fe20007ffe0ff */
[----:B------:R-:W-:Y:S01]  /*10180*/  BSSY B0, `(.L_x_640) ;  /* 0x0000078000007945 */ /* 0x000fe20003800000 */
[----:B------:R-:W-:-:S02]  /*10190*/  IADD3 R65, R217, 0x40, RZ ;  /* 0x00000040d9417810 */ /* 0x000fc40007ffe0ff */
[----:B------:R-:W-:Y:S02]  /*101a0*/  IADD3 R66, R217, 0x20, RZ ;  /* 0x00000020d9427810 */ /* 0x000fe40007ffe0ff */
[----:B------:R-:W-:Y:S02]  /*101b0*/  SHF.R.S32.HI R67, RZ, 0x1f, R67 ;  /* 0x0000001fff437819 */ /* 0x000fe40000011443 */
[----:B------:R-:W-:Y:S02]  /*101c0*/  SHF.R.S32.HI R68, RZ, 0x1f, R217 ;  /* 0x0000001fff447819 */ /* 0x000fe400000114d9 */
[----:B---3--:R-:W-:-:S05]  /*101d0*/  SHF.R.S32.HI R5, RZ, 0x1f, R8 ;  /* 0x0000001fff057819 */ /* 0x008fca0000011408 */
[----:B------:R-:W-:Y:S02]  /*101e0*/  IMAD R6, R5, c[0x0][0x490], RZ ;  /* 0x0001240005067a24 */ /* 0x000fe400078e02ff */
[----:B--2---:R-:W-:-:S04]  /*101f0*/  IMAD.IADD R4, R2, 0x1, R19 ;  /* 0x0000000102047824 */ /* 0x004fc800078e0213 */
[----:B------:R-:W-:-:S04]  /*10200*/  @P1 IMAD.HI.U32 R7, R4, c[0x0][0x4ec], RZ ;  /* 0x00013b0004071a27 */ /* 0x000fc800078e00ff */
[----:B------:R-:W-:-:S04]  /*10210*/  IMAD.WIDE.U32 R2, R8, c[0x0][0x490], RZ ;  /* 0x0001240008027a25 */ /* 0x000fc800078e00ff */
[----:B------:R-:W-:Y:S01]  /*10220*/  IMAD.MOV.U32 R0, RZ, RZ, R4 ;  /* 0x000000ffff007224 */ /* 0x000fe200078e0004 */
[----:B------:R-:W-:Y:S01]  /*10230*/  @P1 SHF.R.U32.HI R0, RZ, c[0x0][0x4f0], R7 ;  /* 0x00013c00ff001a19 */ /* 0x000fe20000011607 */
[----:B------:R-:W-:-:S03]  /*10240*/  IMAD R6, R8, c[0x0][0x494], R6 ;  /* 0x0001250008067a24 */ /* 0x000fc600078e0206 */
[----:B------:R-:W-:Y:S01]  /*10250*/  IADD3 R7, -R0, RZ, RZ ;  /* 0x000000ff00077210 */ /* 0x000fe20007ffe1ff */
[----:B------:R-:W-:Y:S02]  /*10260*/  IMAD.IADD R3, R3, 0x1, R6 ;  /* 0x0000000103037824 */ /* 0x000fe400078e0206 */
[----:B------:R-:W-:Y:S01]  /*10270*/  IMAD R6, R5, c[0x0][0x3e8], RZ ;  /* 0x0000fa0005067a24 */ /* 0x000fe200078e02ff */
[----:B----4-:R-:W-:Y:S01]  /*10280*/  SHF.R.S32.HI R5, RZ, 0x1f, R15 ;  /* 0x0000001fff057819 */ /* 0x010fe2000001140f */
[----:B------:R-:W-:Y:S02]  /*10290*/  IMAD R4, R7, c[0x0][0x4e8], R4 ;  /* 0x00013a0007047a24 */ /* 0x000fe400078e0204 */
[----:B------:R-:W-:Y:S02]  /*102a0*/  IMAD R10, R8, c[0x0][0x3ec], R6 ;  /* 0x0000fb00080a7a24 */ /* 0x000fe400078e0206 */
[----:B------:R-:W-:Y:S02]  /*102b0*/  IMAD R11, R5, c[0x0][0x498], RZ ;  /* 0x00012600050b7a24 */ /* 0x000fe400078e02ff */
[----:B------:R-:W-:-:S04]  /*102c0*/  IMAD.WIDE.U32 R6, R15, c[0x0][0x498], R2 ;  /* 0x000126000f067a25 */ /* 0x000fc800078e0002 */
[----:B------:R-:W-:Y:S01]  /*102d0*/  IMAD.WIDE.U32 R8, R8, c[0x0][0x3e8], RZ ;  /* 0x0000fa0008087a25 */ /* 0x000fe200078e00ff */
[----:B------:R-:W-:-:S03]  /*102e0*/  IADD3 R6, P0, R0, R6, RZ ;  /* 0x0000000600067210 */ /* 0x000fc60007f1e0ff */
[----:B------:R-:W-:Y:S01]  /*102f0*/  IMAD R12, R5, c[0x0][0x3f0], RZ ;  /* 0x0000fc00050c7a24 */ /* 0x000fe200078e02ff */
[----:B------:R-:W-:Y:S01]  /*10300*/  SHF.R.S32.HI R5, RZ, 0x1f, R0 ;  /* 0x0000001fff057819 */ /* 0x000fe20000011400 */
[----:B------:R-:W-:Y:S02]  /*10310*/  IMAD R11, R15, c[0x0][0x49c], R11 ;  /* 0x000127000f0b7a24 */ /* 0x000fe400078e020b */
[----:B------:R-:W-:Y:S02]  /*10320*/  IMAD.IADD R3, R9, 0x1, R10 ;  /* 0x0000000109037824 */ /* 0x000fe400078e020a */
[----:B------:R-:W-:Y:S01]  /*10330*/  IMAD.MOV.U32 R2, RZ, RZ, R8 ;  /* 0x000000ffff027224 */ /* 0x000fe200078e0008 */
[----:B------:R-:W-:Y:S01]  /*10340*/  IADD3.X R7, R5, R7, R11, P0, !PT ;  /* 0x0000000705077210 */ /* 0x000fe200007fe40b */
[C---:B------:R-:W-:Y:S02]  /*10350*/  IMAD R11, R15.reuse, c[0x0][0x3f4], R12 ;  /* 0x0000fd000f0b7a24 */ /* 0x040fe400078e020c */
[----:B------:R-:W-:-:S02]  /*10360*/  IMAD.WIDE.U32 R8, R15, c[0x0][0x3f0], R2 ;  /* 0x0000fc000f087a25 */ /* 0x000fc400078e0002 */
[----:B------:R-:W2:Y:S01]  /*10370*/  S2R R15, SR_TID.X ;  /* 0x00000000000f7919 */ /* 0x000ea20000002100 */
[----:B------:R-:W-:Y:S01]  /*10380*/  SHF.R.S32.HI R0, RZ, 0x1f, R4 ;  /* 0x0000001fff007819 */ /* 0x000fe20000011404 */
[----:B------:R-:W-:-:S04]  /*10390*/  IMAD.IADD R5, R14, 0x1, R19 ;  /* 0x000000010e057824 */ /* 0x000fc800078e0213 */
[----:B------:R-:W-:Y:S02]  /*103a0*/  IMAD R0, R0, c[0x0][0x488], RZ ;  /* 0x0001220000007a24 */ /* 0x000fe400078e02ff */
[----:B------:R-:W-:-:S04]  /*103b0*/  IMAD.WIDE.U32 R2, R4, c[0x0][0x488], R6 ;  /* 0x0001220004027a25 */ /* 0x000fc800078e0006 */
[----:B------:R-:W-:Y:S02]  /*103c0*/  IMAD R10, R4, c[0x0][0x48c], R0 ;  /* 0x00012300040a7a24 */ /* 0x000fe400078e0200 */
[----:B------:R-:W-:Y:S01]  /*103d0*/  @P1 IMAD.HI.U32 R6, R5, c[0x0][0x4ec], RZ ;  /* 0x00013b0005061a27 */ /* 0x000fe200078e00ff */
[----:B------:R-:W-:-:S03]  /*103e0*/  LEA R4, P0, R2, c[0x0][0x450], 0x2 ;  /* 0x0001140002047a11 */ /* 0x000fc600078010ff */
[----:B------:R-:W-:Y:S01]  /*103f0*/  IMAD.IADD R3, R3, 0x1, R10 ;  /* 0x0000000103037824 */ /* 0x000fe200078e020a */
[----:B--2---:R-:W-:-:S04]  /*10400*/  SHF.R.S32.HI R14, RZ, 0x1f, R15 ;  /* 0x0000001fff0e7819 */ /* 0x004fc8000001140f */
[----:B------:R-:W-:Y:S02]  /*10410*/  LEA.HI R14, R14, R15, RZ, 0x5 ;  /* 0x0000000f0e0e7211 */ /* 0x000fe400078f28ff */
[----:B------:R-:W-:Y:S02]  /*10420*/  MOV R0, R5 ;  /* 0x0000000500007202 */ /* 0x000fe40000000f00 */
[----:B------:R-:W-:Y:S02]  /*10430*/  LOP3.LUT R14, R14, 0xffffffe0, RZ, 0xc0, !PT ;  /* 0xffffffe00e0e7812 */ /* 0x000fe400078ec0ff */
[----:B------:R-:W-:Y:S01]  /*10440*/  @P1 SHF.R.U32.HI R0, RZ, c[0x0][0x4f0], R6 ;  /* 0x00013c00ff001a19 */ /* 0x000fe20000011606 */
[----:B------:R-:W-:Y:S01]  /*10450*/  IMAD.MOV.U32 R6, RZ, RZ, R8 ;  /* 0x000000ffff067224 */ /* 0x000fe200078e0008 */
[----:B------:R-:W-:Y:S02]  /*10460*/  LEA.HI.X R3, R2, c[0x0][0x454], R3, 0x2, P0 ;  /* 0x0001150002037a11 */ /* 0x000fe400000f1403 */
[----:B------:R-:W-:-:S02]  /*10470*/  IADD3 R14, -R14, R15, RZ ;  /* 0x0000000f0e0e7210 */ /* 0x000fc40007ffe1ff */
[----:B------:R-:W-:Y:S01]  /*10480*/  SHF.R.S32.HI R8, RZ, 0x1f, R0 ;  /* 0x0000001fff087819 */ /* 0x000fe20000011400 */
[----:B------:R-:W-:Y:S01]  /*10490*/  IMAD.IADD R2, R13, 0x1, R19 ;  /* 0x000000010d027824 */ /* 0x000fe200078e0213 */
[----:B------:R-:W-:Y:S01]  /*104a0*/  SHFL.IDX PT, R12, R4, RZ, 0x1c1f ;  /* 0x001c1fff040c7589 */ /* 0x000fe200000e0000 */
[----:B------:R-:W-:Y:S01]  /*104b0*/  IMAD.IADD R7, R9, 0x1, R11 ;  /* 0x0000000109077824 */ /* 0x000fe200078e020b */
[----:B------:R-:W-:Y:S02]  /*104c0*/  LOP3.LUT P0, RZ, R14, 0x3, RZ, 0xc0, !PT ;  /* 0x000000030eff7812 */ /* 0x000fe4000780c0ff */
[----:B------:R-:W2:Y:S01]  /*104d0*/  SHFL.IDX PT, R13, R3, RZ, 0x1c1f ;  /* 0x001c1fff030d7589 */ /* 0x000ea200000e0000 */
[----:B------:R-:W-:-:S03]  /*104e0*/  IMAD R16, R8, c[0x0][0x3e0], RZ ;  /* 0x0000f80008107a24 */ /* 0x000fc600078e02ff */
[----:B------:R-:W-:Y:S04]  /*104f0*/  SHFL.IDX PT, R10, R4, 0x1, 0x1c1f ;  /* 0x003c1f00040a7f89 */ /* 0x000fe800000e0000 */
[----:B------:R-:W3:Y:S04]  /*10500*/  SHFL.IDX PT, R11, R3, 0x1, 0x1c1f ;  /* 0x003c1f00030b7f89 */ /* 0x000ee800000e0000 */
[----:B------:R-:W-:Y:S04]  /*10510*/  SHFL.IDX PT, R14, R4, 0x2, 0x1c1f ;  /* 0x005c1f00040e7f89 */ /* 0x000fe800000e0000 */
[----:B------:R-:W4:Y:S04]  /*10520*/  SHFL.IDX PT, R15, R3, 0x2, 0x1c1f ;  /* 0x005c1f00030f7f89 */ /* 0x000f2800000e0000 */
[----:B------:R-:W-:Y:S04]  /*10530*/  SHFL.IDX PT, R8, R4, 0x3, 0x1c1f ;  /* 0x007c1f0004087f89 */ /* 0x000fe800000e0000 */
[----:B------:R1:W2:Y:S01]  /*10540*/  SHFL.IDX PT, R9, R3, 0x3, 0x1c1f ;  /* 0x007c1f0003097f89 */ /* 0x0002a200000e0000 */
[----:B------:R-:W-:-:S02]  /*10550*/  IADD3 R17, R2, 0x8, RZ ;  /* 0x0000000802117810 */ /* 0x000fc40007ffe0ff */
[----:B------:R-:W-:Y:S02]  /*10560*/  ISETP.GE.OR P3, PT, R2, UR4, P0 ;  /* 0x0000000402007c0c */ /* 0x000fe40008766670 */
[----:B------:R-:W-:Y:S01]  /*10570*/  ISETP.GE.OR P2, PT, R17, UR4, P0 ;  /* 0x0000000411007c0c */ /* 0x000fe20008746670 */
[C---:B------:R-:W-:Y:S02]  /*10580*/  IMAD R16, R0.reuse, c[0x0][0x3e4], R16 ;  /* 0x0000f90000107a24 */ /* 0x040fe400078e0210 */
[----:B------:R-:W-:Y:S01]  /*10590*/  IMAD.WIDE.U32 R6, R0, c[0x0][0x3e0], R6 ;  /* 0x0000f80000067a25 */ /* 0x000fe200078e0006 */
[C---:B-1----:R-:W-:Y:S02]  /*105a0*/  IADD3 R3, R2.reuse, 0x40, RZ ;  /* 0x0000004002037810 */ /* 0x042fe40007ffe0ff */
[----:B------:R-:W-:Y:S02]  /*105b0*/  IADD3 R2, R2, 0x48, RZ ;  /* 0x0000004802027810 */ /* 0x000fe40007ffe0ff */
[----:B------:R-:W-:-:S02]  /*105c0*/  ISETP.GE.OR P1, PT, R3, UR4, P0 ;  /* 0x0000000403007c0c */ /* 0x000fc40008726670 */
[----:B------:R-:W-:Y:S01]  /*105d0*/  ISETP.GE.OR P0, PT, R2, UR4, P0 ;  /* 0x0000000402007c0c */ /* 0x000fe20008706670 */
[----:B------:R-:W-:Y:S01]  /*105e0*/  IMAD.MOV R4, RZ, RZ, -R0 ;  /* 0x000000ffff047224 */ /* 0x000fe200078e0a00 */
[----:B--2---:R1:W-:Y:S01]  /*105f0*/  @!P3 ST.E [R12.64], R45 ;  /* 0x0000002d0c00b985 */ /* 0x0043e2000c101906 */
[----:B------:R-:W-:Y:S02]  /*10600*/  IMAD.SHL.U32 R0, R18, 0x2, RZ ;  /* 0x0000000212007824 */ /* 0x000fe400078e00ff */
[----:B------:R-:W-:Y:S01]  /*10610*/  IMAD R4, R4, c[0x0][0x4e8], R5 ;  /* 0x00013a0004047a24 */ /* 0x000fe200078e0205 */
[----:B---3--:R2:W-:Y:S05]  /*10620*/  @!P2 ST.E [R10.64], R46 ;  /* 0x0000002e0a00a985 */ /* 0x0085ea000c101906 */
[----:B----4-:R3:W-:Y:S01]  /*10630*/  @!P1 ST.E [R14.64], R47 ;  /* 0x0000002f0e009985 */ /* 0x0107e2000c101906 */
[----:B------:R-:W-:-:S03]  /*10640*/  SHF.R.S32.HI R5, RZ, 0x1f, R4 ;  /* 0x0000001fff057819 */ /* 0x000fc60000011404 */
[----:B------:R3:W-:Y:S01]  /*10650*/  @!P0 ST.E [R8.64], R44 ;  /* 0x0000002c08008985 */ /* 0x0007e2000c101906 */
[----:B------:R-:W-:-:S03]  /*10660*/  SHF.R.S32.HI R18, RZ, 0x1f, R20 ;  /* 0x0000001fff127819 */ /* 0x000fc60000011414 */
[----:B------:R3:W4:Y:S04]  /*10670*/  LDS.128 R36, [R0+0x880] ;  /* 0x0008800000247984 */ /* 0x0007280000000c00 */
[----:B------:R3:W2:Y:S04]  /*10680*/  LDS.128 R48, [R0+0x1080] ;  /* 0x0010800000307984 */ /* 0x0006a80000000c00 */
[----:B------:R3:W3:Y:S04]  /*10690*/  LDS.128 R56, [R0+0x1880] ;  /* 0x0018800000387984 */ /* 0x0006e80000000c00 */
[----:B------:R1:W3:Y:S04]  /*106a0*/  LDS.128 R32, [R0+0x2880] ;  /* 0x0028800000207984 */ /* 0x0002e80000000c00 */
[----:B------:R1:W3:Y:S04]  /*106b0*/  LDS.128 R44, [R0+0x3080] ;  /* 0x00308000002c7984 */ /* 0x0002e80000000c00 */
[----:B------:R1:W3:Y:S04]  /*106c0*/  LDS.128 R52, [R0+0x3880] ;  /* 0x0038800000347984 */ /* 0x0002e80000000c00 */
[----:B------:R3:W3:Y:S04]  /*106d0*/  LDS.128 R28, [R0+0x4880] ;  /* 0x00488000001c7984 */ /* 0x0006e80000000c00 */
[----:B------:R3:W3:Y:S04]  /*106e0*/  LDS.128 R40, [R0+0x5080] ;  /* 0x0050800000287984 */ /* 0x0006e80000000c00 */
[----:B------:R3:W3:Y:S01]  /*106f0*/  LDS.128 R60, [R0+0x5880] ;  /* 0x00588000003c7984 */ /* 0x0006e20000000c00 */
[----:B------:R-:W-:Y:S01]  /*10700*/  IADD3 R3, R7, R16, RZ ;  /* 0x0000001007037210 */ /* 0x000fe20007ffe0ff */
[----:B------:R-:W-:Y:S01]  /*10710*/  IMAD.MOV.U32 R2, RZ, RZ, R6 ;  /* 0x000000ffff027224 */ /* 0x000fe200078e0006 */
[----:B------:R-:W-:Y:S01]  /*10720*/  LEA.HI R18, R18, R20, RZ, 0x2 ;  /* 0x0000001412127211 */ /* 0x000fe200078f10ff */
[----:B------:R-:W-:-:S02]  /*10730*/  IMAD R5, R5, c[0x0][0x3d8], RZ ;  /* 0x0000f60005057a24 */ /* 0x000fc400078e02ff */
[----:B------:R-:W-:Y:S01]  /*10740*/  IMAD.WIDE.U32 R2, R4, c[0x0][0x3d8], R2 ;  /* 0x0000f60004027a25 */ /* 0x000fe200078e0002 */
[----:B------:R-:W-:-:S03]  /*10750*/  SHF.R.S32.HI R18, RZ, 0x2, R18 ;  /* 0x00000002ff127819 */ /* 0x000fc60000011412 */
[----:B------:R-:W-:Y:S01]  /*10760*/  IMAD R5, R4, c[0x0][0x3dc], R5 ;  /* 0x0000f70004057a24 */ /* 0x000fe200078e0205 */
[----:B-1----:R-:W-:Y:S01]  /*10770*/  LEA R12, P0, R2, c[0x0][0x380], 0x1 ;  /* 0x0000e000020c7a11 */ /* 0x002fe200078008ff */
[----:B--2---:R-:W-:-:S03]  /*10780*/  IMAD.IADD R11, R18, 0x1, R19 ;  /* 0x00000001120b7824 */ /* 0x004fc600078e0213 */
[----:B------:R-:W-:-:S04]  /*10790*/  IADD3 R3, R3, R5, RZ ;  /* 0x0000000503037210 */ /* 0x000fc80007ffe0ff */
[----:B------:R-:W-:Y:S02]  /*107a0*/  LEA.HI.X R10, R2, c[0x0][0x384], R3, 0x1, P0 ;  /* 0x0000e100020a7a11 */ /* 0x000fe400000f0c03 */
[----:B------:R-:W-:Y:S01]  /*107b0*/  ISETP.GE.AND P0, PT, R11, UR4, PT ;  /* 0x000000040b007c0c */ /* 0x000fe2000bf06270 */
[----:B------:R1:W2:Y:S01]  /*107c0*/  SHFL.IDX PT, R2, R12, RZ, 0x1c1f ;  /* 0x001c1fff0c027589 */ /* 0x0002a200000e0000 */
[----:B------:R-:W-:-:S03]  /*107d0*/  IADD3 R13, R217, 0x40, RZ ;  /* 0x00000040d90d7810 */ /* 0x000fc60007ffe0ff */
[----:B------:R1:W1:Y:S01]  /*107e0*/  SHFL.IDX PT, R3, R10, RZ, 0x1c1f ;  /* 0x001c1fff0a037589 */ /* 0x00026200000e0000 */
[----:B------:R-:W-:-:S07]  /*107f0*/  SHF.R.S32.HI R13, RZ, 0x1f, R13 ;  /* 0x0000001fff0d7819 */ /* 0x000fce000001140d */
[----:B------:R-:W-:Y:S05]  /*10800*/  @P0 BRA `(.L_x_641) ;  /* 0x000000f000000947 */ /* 0x000fea0003800000 */
[----:B----4-:R-:W4:Y:S01]  /*10810*/  LDS.128 R24, [R0+0x80] ;  /* 0x0000800000187984 */ /* 0x010f220000000c00 */
[----:B------:R-:W-:Y:S02]  /*10820*/  ISETP.GE.AND P5, PT, R217, c[0x0][0x3c8], PT ;  /* 0x0000f200d9007a0c */ /* 0x000fe40003fa6270 */
[----:B------:R-:W-:Y:S01]  /*10830*/  ISETP.GE.AND P4, PT, R66, c[0x0][0x3c8], PT ;  /* 0x0000f20042007a0c */ /* 0x000fe20003f86270 */
[----:B------:R-:W5:Y:S01]  /*10840*/  LDS.128 R20, [R0+0x2080] ;  /* 0x0020800000147984 */ /* 0x000f620000000c00 */
[----:B------:R-:W-:-:S03]  /*10850*/  ISETP.GE.AND P3, PT, R65, c[0x0][0x3c8], PT ;  /* 0x0000f20041007a0c */ /* 0x000fc60003f66270 */
[----:B------:R-:W3:Y:S06]  /*10860*/  LDS.128 R16, [R0+0x4080] ;  /* 0x0040800000107984 */ /* 0x000eec0000000c00 */
[-C--:B--2---:R-:W-:Y:S02]  /*10870*/  @!P5 LEA R6, P2, R217, R2.reuse, 0x1 ;  /* 0x00000002d906d211 */ /* 0x084fe400078408ff */
[-C--:B------:R-:W-:Y:S02]  /*10880*/  @!P4 LEA R4, P1, R66, R2.reuse, 0x1 ;  /* 0x000000024204c211 */ /* 0x080fe400078208ff */
[----:B------:R-:W-:-:S02]  /*10890*/  @!P3 LEA R2, P0, R65, R2, 0x1 ;  /* 0x000000024102b211 */ /* 0x000fc400078008ff */
[-C--:B-1----:R-:W-:Y:S02]  /*108a0*/  @!P5 LEA.HI.X R7, R217, R3.reuse, R68, 0x1, P2 ;  /* 0x00000003d907d211 */ /* 0x082fe400010f0c44 */
[-C--:B------:R-:W-:Y:S02]  /*108b0*/  @!P4 LEA.HI.X R5, R66, R3.reuse, R67, 0x1, P1 ;  /* 0x000000034205c211 */ /* 0x080fe400008f0c43 */
[----:B------:R-:W-:Y:S01]  /*108c0*/  @!P3 LEA.HI.X R3, R65, R3, R13, 0x1, P0 ;  /* 0x000000034103b211 */ /* 0x000fe200000f0c0d */
[----:B----4-:R1:W-:Y:S04]  /*108d0*/  @!P5 ST.E.128 [R6.64], R24 ;  /* 0x000000180600d985 */ /* 0x0103e8000c101d06 */
[----:B-----5:R1:W-:Y:S04]  /*108e0*/  @!P4 ST.E.128 [R4.64], R20 ;  /* 0x000000140400c985 */ /* 0x0203e8000c101d06 */
[----:B---3--:R1:W-:Y:S02]  /*108f0*/  @!P3 ST.E.128 [R2.64], R16 ;  /* 0x000000100200b985 */ /* 0x0083e4000c101d06 */
.L_x_641:
[----:B----4-:R-:W-:Y:S05]  /*10900*/  BSYNC B0 ;  /* 0x0000000000007941 */ /* 0x010fea0003800000 */
.L_x_640:
[----:B-1----:R-:W-:Y:S01]  /*10910*/  IADD3 R3, R11, 0x20, RZ ;  /* 0x000000200b037810 */ /* 0x002fe20007ffe0ff */
[----:B--2---:R1:W2:Y:S01]  /*10920*/  SHFL.IDX PT, R2, R10, 0x1, 0x1c1f ;  /* 0x003c1f000a027f89 */ /* 0x0042a200000e0000 */
[----:B------:R-:W-:Y:S02]  /*10930*/  BSSY B0, `(.L_x_642) ;  /* 0x0000010000007945 */ /* 0x000fe40003800000 */
[----:B------:R-:W-:Y:S01]  /*10940*/  ISETP.GE.AND P0, PT, R3, UR4, PT ;  /* 0x0000000403007c0c */ /* 0x000fe2000bf06270 */
[----:B---3--:R1:W3:-:S12]  /*10950*/  SHFL.IDX PT, R0, R12, 0x1, 0x1c1f ;  /* 0x003c1f000c007f89 */ /* 0x0082d800000e0000 */
[----:B------:R-:W-:Y:S05]  /*10960*/  @P0 BRA `(.L_x_643) ;  /* 0x000000c000000947 */ /* 0x000fea0003800000 */
[----:B------:R-:W-:Y:S02]  /*10970*/  ISETP.GE.AND P2, PT, R217, c[0x0][0x3c8], PT ;  /* 0x0000f200d9007a0c */ /* 0x000fe40003f46270 */
[----:B------:R-:W-:Y:S02]  /*10980*/  ISETP.GE.AND P1, PT, R66, c[0x0][0x3c8], PT ;  /* 0x0000f20042007a0c */ /* 0x000fe40003f26270 */
[----:B------:R-:W-:-:S09]  /*10990*/  ISETP.GE.AND P0, PT, R65, c[0x0][0x3c8], PT ;  /* 0x0000f20041007a0c */ /* 0x000fd20003f06270 */
[-C--:B---3--:R-:W-:Y:S02]  /*109a0*/  @!P2 LEA R8, P5, R217, R0.reuse, 0x1 ;  /* 0x00000000d908a211 */ /* 0x088fe400078a08ff */
[CC--:B------:R-:W-:Y:S02]  /*109b0*/  @!P1 LEA R6, P4, R66.reuse, R0.reuse, 0x1 ;  /* 0x0000000042069211 */ /* 0x0c0fe400078808ff */
[----:B------:R-:W-:Y:S02]  /*109c0*/  @!P0 LEA R4, P3, R65, R0, 0x1 ;  /* 0x0000000041048211 */ /* 0x000fe400078608ff */
[-C--:B--2---:R-:W-:Y:S02]  /*109d0*/  @!P2 LEA.HI.X R9, R217, R2.reuse, R68, 0x1, P5 ;  /* 0x00000002d909a211 */ /* 0x084fe400028f0c44 */
[-C--:B------:R-:W-:Y:S02]  /*109e0*/  @!P1 LEA.HI.X R7, R66, R2.reuse, R67, 0x1, P4 ;  /* 0x0000000242079211 */ /* 0x080fe400020f0c43 */
[----:B------:R-:W-:Y:S01]  /*109f0*/  @!P0 LEA.HI.X R5, R65, R2, R13, 0x1, P3 ;  /* 0x0000000241058211 */ /* 0x000fe200018f0c0d */
[----:B------:R2:W-:Y:S04]  /*10a00*/  @!P2 ST.E.128 [R8.64], R36 ;  /* 0x000000240800a985 */ /* 0x0005e8000c101d06 */
[----:B------:R2:W-:Y:S04]  /*10a10*/  @!P1 ST.E.128 [R6.64], R32 ;  /* 0x0000002006009985 */ /* 0x0005e8000c101d06 */
[----:B------:R2:W-:Y:S02]  /*10a20*/  @!P0 ST.E.128 [R4.64], R28 ;  /* 0x0000001c04008985 */ /* 0x0005e4000c101d06 */
.L_x_643:
[----:B------:R-:W-:Y:S05]  /*10a30*/  BSYNC B0 ;  /* 0x0000000000007941 */ /* 0x000fea0003800000 */
.L_x_642:
[----:B------:R-:W-:Y:S01]  /*10a40*/  IADD3 R3, R11, 0x40, RZ ;  /* 0x000000400b037810 */ /* 0x000fe20007ffe0ff */
[----:B--2---:R2:W4:Y:S01]  /*10a50*/  SHFL.IDX PT, R2, R10, 0x2, 0x1c1f ;  /* 0x005c1f000a027f89 */ /* 0x00452200000e0000 */
        /* <DEDUP_REMOVED lines=10> */
[-C--:B----4-:R-:W-:Y:S02]  /*10b00*/  @!P2 LEA.HI.X R9, R217, R2.reuse, R68, 0x1, P5 ;  /* 0x00000002d909a211 */ /* 0x090fe400028f0c44 */
[-C--:B------:R-:W-:Y:S02]  /*10b10*/  @!P1 LEA.HI.X R7, R66, R2.reuse, R67, 0x1, P4 ;  /* 0x0000000242079211 */ /* 0x080fe400020f0c43 */
[----:B------:R-:W-:Y:S01]  /*10b20*/  @!P0 LEA.HI.X R5, R65, R2, R13, 0x1, P3 ;  /* 0x0000000241058211 */ /* 0x000fe200018f0c0d */
[----:B------:R3:W-:Y:S04]  /*10b30*/  @!P2 ST.E.128 [R8.64], R48 ;  /* 0x000000300800a985 */ /* 0x0007e8000c101d06 */
[----:B------:R3:W-:Y:S04]  /*10b40*/  @!P1 ST.E.128 [R6.64], R44 ;  /* 0x0000002c06009985 */ /* 0x0007e8000c101d06 */
[----:B------:R3:W-:Y:S02]  /*10b50*/  @!P0 ST.E.128 [R4.64], R40 ;  /* 0x0000002804008985 */ /* 0x0007e4000c101d06 */
.L_x_645:
[----:B------:R-:W-:Y:S05]  /*10b60*/  BSYNC B0 ;  /* 0x0000000000007941 */ /* 0x000fea0003800000 */
.L_x_644:
[----:B------:R-:W-:Y:S01]  /*10b70*/  IADD3 R3, R11, 0x60, RZ ;  /* 0x000000600b037810 */ /* 0x000fe20007ffe0ff */
[----:B----4-:R4:W1:Y:S03]  /*10b80*/  SHFL.IDX PT, R2, R10, 0x3, 0x1c1f ;  /* 0x007c1f000a027f89 */ /* 0x01086600000e0000 */
[----:B------:R-:W-:Y:S01]  /*10b90*/  ISETP.GE.AND P0, PT, R3, UR4, PT ;  /* 0x0000000403007c0c */ /* 0x000fe2000bf06270 */
[----:B---3--:R4:W3:-:S12]  /*10ba0*/  SHFL.IDX PT, R0, R12, 0x3, 0x1c1f ;  /* 0x007c1f000c007f89 */ /* 0x0088d800000e0000 */
[----:B------:R-:W-:Y:S05]  /*10bb0*/  @P0 BRA `(.L_x_646) ;  /* 0x00000c9000000947 */ /* 0x000fea0003800000 */
[----:B------:R-:W-:Y:S02]  /*10bc0*/  ISETP.GE.AND P1, PT, R217, c[0x0][0x3c8], PT ;  /* 0x0000f200d9007a0c */ /* 0x000fe40003f26270 */
[----:B------:R-:W-:-:S11]  /*10bd0*/  ISETP.GE.AND P0, PT, R66, c[0x0][0x3c8], PT ;  /* 0x0000f20042007a0c */ /* 0x000fd60003f06270 */
[CC--:B---3--:R-:W-:Y:S02]  /*10be0*/  @!P1 LEA R6, P3, R217.reuse, R0.reuse, 0x1 ;  /* 0x00000000d9069211 */ /* 0x0c8fe400078608ff */
[C---:B------:R-:W-:Y:S02]  /*10bf0*/  @!P0 LEA R4, P2, R66.reuse, R0, 0x1 ;  /* 0x0000000042048211 */ /* 0x040fe400078408ff */
[-C--:B-1----:R-:W-:Y:S02]  /*10c00*/  @!P1 LEA.HI.X R7, R217, R2.reuse, R68, 0x1, P3 ;  /* 0x00000002d9079211 */ /* 0x082fe400018f0c44 */
[----:B------:R-:W-:-:S03]  /*10c10*/  @!P0 LEA.HI.X R5, R66, R2, R67, 0x1, P2 ;  /* 0x0000000242058211 */ /* 0x000fc600010f0c43 */
[----:B------:R1:W-:Y:S04]  /*10c20*/  @!P1 ST.E.128 [R6.64], R56 ;  /* 0x0000003806009985 */ /* 0x0003e8000c101d06 */
[----:B------:R1:W-:Y:S01]  /*10c30*/  @!P0 ST.E.128 [R4.64], R52 ;  /* 0x0000003404008985 */ /* 0x0003e2000c101d06 */
[----:B------:R-:W-:-:S13]  /*10c40*/  ISETP.GE.AND P0, PT, R65, c[0x0][0x3c8], PT ;  /* 0x0000f20041007a0c */ /* 0x000fda0003f06270 */
[----:B------:R-:W-:Y:S05]  /*10c50*/  @P0 BRA `(.L_x_646) ;  /* 0x00000bf000000947 */ /* 0x000fea0003800000 */
[----:B-1----:R-:W-:-:S04]  /*10c60*/  LEA R4, P0, R65, R0, 0x1 ;  /* 0x0000000041047211 */ /* 0x002fc800078008ff */
[----:B------:R-:W-:-:S05]  /*10c70*/  LEA.HI.X R5, R65, R2, R13, 0x1, P0 ;  /* 0x0000000241057211 */ /* 0x000fca00000f0c0d */
[----:B------:R1:W-:Y:S01]  /*10c80*/  ST.E.128 [R4.64], R60 ;  /* 0x0000003c04007985 */ /* 0x0003e2000c101d06 */
[----:B------:R-:W-:Y:S05]  /*10c90*/  BRA `(.L_x_646) ;  /* 0x00000bb000007947 */ /* 0x000fea0003800000 */
.L_x_638:
[----:B------:R-:W2:Y:S04]  /*10ca0*/  LDL R2, [R1+0x60] ;  /* 0x0000600001027983 */ /* 0x000ea80000100800 */
[----:B------:R-:W3:Y:S04]  /*10cb0*/  LDL R0, [R1+0x5c] ;  /* 0x00005c0001007983 */ /* 0x000ee80000100800 */
[----:B------:R-:W4:Y:S04]  /*10cc0*/  LDL R4, [R1+0x58] ;  /* 0x0000580001047983 */ /* 0x000f280000100800 */
[----:B------:R-:W5:Y:S01]  /*10cd0*/  S2R R3, SR_TID.X ;  /* 0x0000000000037919 */ /* 0x000f620000002100 */
[----:B------:R-:W-:Y:S01]  /*10ce0*/  BSSY B0, `(.L_x_647) ;  /* 0x0000026000007945 */ /* 0x000fe20003800000 */
[----:B-----5:R-:W-:Y:S01]  /*10cf0*/  ISETP.GE.AND P0, PT, R3, 0x80, PT ;  /* 0x000000800300780c */ /* 0x020fe20003f06270 */
[----:B--2---:R-:W-:-:S02]  /*10d00*/  IMAD.MOV.U32 R12, RZ, RZ, R2 ;  /* 0x000000ffff0c7224 */ /* 0x004fc400078e0002 */
[----:B---3--:R-:W-:-:S03]  /*10d10*/  IMAD.MOV.U32 R11, RZ, RZ, R0 ;  /* 0x000000ffff0b7224 */ /* 0x008fc600078e0000 */
[----:B-1----:R-:W-:Y:S01]  /*10d20*/  SHF.R.S32.HI R8, RZ, 0x1f, R12 ;  /* 0x0000001fff087819 */ /* 0x002fe2000001140c */
[----:B----4-:R-:W-:Y:S01]  /*10d30*/  IMAD.MOV.U32 R13, RZ, RZ, R4 ;  /* 0x000000ffff0d7224 */ /* 0x010fe200078e0004 */
[----:B------:R-:W-:-:S05]  /*10d40*/  SHF.R.S32.HI R10, RZ, 0x1f, R11 ;  /* 0x0000001fff0a7819 */ /* 0x000fca000001140b */
[----:B------:R-:W-:Y:S05]  /*10d50*/  @P0 BRA `(.L_x_648) ;  /* 0x000001e000000947 */ /* 0x000fea0003800000 */
[----:B------:R-:W-:Y:S02]  /*10d60*/  MOV R2, c[0x0][0x4e8] ;  /* 0x00013a0000027a02 */ /* 0x000fe40000000f00 */
[----:B------:R-:W-:-:S03]  /*10d70*/  IADD3 R6, R13, R3, RZ ;  /* 0x000000030d067210 */ /* 0x000fc60007ffe0ff */
[----:B------:R-:W-:-:S05]  /*10d80*/  IMAD R0, R2, c[0x0][0x388], RZ ;  /* 0x0000e20002007a24 */ /* 0x000fca00078e02ff */
[----:B------:R-:W-:-:S13]  /*10d90*/  ISETP.GE.AND P0, PT, R6, R0, PT ;  /* 0x000000000600720c */ /* 0x000fda0003f06270 */
[----:B------:R-:W-:Y:S05]  /*10da0*/  @P0 BRA `(.L_x_648) ;  /* 0x0000019000000947 */ /* 0x000fea0003800000 */
[----:B------:R-:W-:Y:S01]  /*10db0*/  ISETP.NE.AND P0, PT, R2, 0x1, PT ;  /* 0x000000010200780c */ /* 0x000fe20003f05270 */
[----:B------:R-:W-:Y:S01]  /*10dc0*/  IMAD R4, R8, c[0x0][0x490], RZ ;  /* 0x0001240008047a24 */ /* 0x000fe200078e02ff */
[----:B------:R-:W-:Y:S01]  /*10dd0*/  MOV R0, R6 ;  /* 0x0000000600007202 */ /* 0x000fe20000000f00 */
[----:B------:R-:W-:-:S04]  /*10de0*/  IMAD.WIDE.U32 R2, R12, c[0x0][0x490], RZ ;  /* 0x000124000c027a25 */ /* 0x000fc800078e00ff */
[----:B------:R-:W-:Y:S02]  /*10df0*/  IMAD R4, R12, c[0x0][0x494], R4 ;  /* 0x000125000c047a24 */ /* 0x000fe400078e0204 */
[----:B------:R-:W-:-:S03]  /*10e00*/  IMAD R9, R10, c[0x0][0x498], RZ ;  /* 0x000126000a097a24 */ /* 0x000fc600078e02ff */
[----:B------:R-:W-:Y:S01]  /*10e10*/  IADD3 R3, R3, R4, RZ ;  /* 0x0000000403037210 */ /* 0x000fe20007ffe0ff */
[----:B------:R-:W-:-:S05]  /*10e20*/  @P0 IMAD.HI.U32 R5, R6, c[0x0][0x4ec], RZ ;  /* 0x00013b0006050a27 */ /* 0x000fca00078e00ff */
[----:B------:R-:W-:Y:S01]  /*10e30*/  @P0 SHF.R.U32.HI R0, RZ, c[0x0][0x4f0], R5 ;  /* 0x00013c00ff000a19 */ /* 0x000fe20000011605 */
[----:B------:R-:W-:-:S03]  /*10e40*/  IMAD.WIDE.U32 R4, R11, c[0x0][0x498], R2 ;  /* 0x000126000b047a25 */ /* 0x000fc600078e0002 */
[C---:B------:R-:W-:Y:S01]  /*10e50*/  IADD3 R7, -R0.reuse, RZ, RZ ;  /* 0x000000ff00077210 */ /* 0x040fe20007ffe1ff */
[----:B------:R-:W-:Y:S01]  /*10e60*/  IMAD R3, R11, c[0x0][0x49c], R9 ;  /* 0x000127000b037a24 */ /* 0x000fe200078e0209 */
[----:B------:R-:W-:-:S03]  /*10e70*/  IADD3 R4, P0, R0, R4, RZ ;  /* 0x0000000400047210 */ /* 0x000fc60007f1e0ff */
[----:B------:R-:W-:Y:S01]  /*10e80*/  IMAD R2, R7, c[0x0][0x4e8], R6 ;  /* 0x00013a0007027a24 */ /* 0x000fe200078e0206 */
[----:B------:R-:W-:-:S04]  /*10e90*/  SHF.R.S32.HI R6, RZ, 0x1f, R0 ;  /* 0x0000001fff067819 */ /* 0x000fc80000011400 */
[----:B------:R-:W-:Y:S02]  /*10ea0*/  SHF.R.S32.HI R0, RZ, 0x1f, R2 ;  /* 0x0000001fff007819 */ /* 0x000fe40000011402 */
[----:B------:R-:W-:-:S03]  /*10eb0*/  IADD3.X R5, R6, R5, R3, P0, !PT ;  /* 0x0000000506057210 */ /* 0x000fc600007fe403 */
[----:B------:R-:W-:-:S04]  /*10ec0*/  IMAD R0, R0, c[0x0][0x488], RZ ;  /* 0x0001220000007a24 */ /* 0x000fc800078e02ff */
[C---:B------:R-:W-:Y:S02]  /*10ed0*/  IMAD R0, R2.reuse, c[0x0][0x48c], R0 ;  /* 0x0001230002007a24 */ /* 0x040fe400078e0200 */
[----:B------:R-:W-:-:S05]  /*10ee0*/  IMAD.WIDE.U32 R2, R2, c[0x0][0x488], R4 ;  /* 0x0001220002027a25 */ /* 0x000fca00078e0004 */
[----:B------:R-:W-:Y:S02]  /*10ef0*/  IADD3 R0, R3, R0, RZ ;  /* 0x0000000003007210 */ /* 0x000fe40007ffe0ff */
[----:B------:R-:W-:-:S04]  /*10f00*/  LEA R4, P0, R2, c[0x0][0x450], 0x2 ;  /* 0x0001140002047a11 */ /* 0x000fc800078010ff */
[----:B------:R-:W-:Y:S02]  /*10f10*/  LEA.HI.X R5, R2, c[0x0][0x454], R0, 0x2, P0 ;  /* 0x0001150002057a11 */ /* 0x000fe400000f1400 */
[----:B------:R-:W-:-:S05]  /*10f20*/  MOV R0, 0xff800000 ;  /* 0xff80000000007802 */ /* 0x000fca0000000f00 */
[----:B------:R1:W-:Y:S02]  /*10f30*/  STG.E [R4.64], R0 ;  /* 0x0000000004007986 */ /* 0x0003e4000c101906 */
.L_x_648:
[----:B------:R-:W-:Y:S05]  /*10f40*/  BSYNC B0 ;  /* 0x0000000000007941 */ /* 0x000fea0003800000 */
.L_x_647:
[----:B------:R-:W2:Y:S01]  /*10f50*/  LDL R2, [R1+0x18] ;  /* 0x0000180001027983 */ /* 0x000ea20000100800 */
[----:B-1----:R-:W-:Y:S01]  /*10f60*/  MOV R0, c[0x0][0x4e8] ;  /* 0x00013a0000007a02 */ /* 0x002fe20000000f00 */
[----:B------:R-:W-:-:S03]  /*10f70*/  IMAD R6, R10, c[0x0][0x3f0], RZ ;  /* 0x0000fc000a067a24 */ /* 0x000fc600078e02ff */
[----:B------:R-:W-:Y:S01]  /*10f80*/  ISETP.NE.AND P0, PT, R0, 0x1, PT ;  /* 0x000000010000780c */ /* 0x000fe20003f05270 */
[----:B------:R-:W-:Y:S02]  /*10f90*/  IMAD R0, R8, c[0x0][0x3e8], RZ ;  /* 0x0000fa0008007a24 */ /* 0x000fe400078e02ff */
[----:B------:R-:W-:Y:S02]  /*10fa0*/  IMAD R8, R11, c[0x0][0x3f4], R6 ;  /* 0x0000fd000b087a24 */ /* 0x000fe400078e0206 */
[----:B------:R-:W-:Y:S01]  /*10fb0*/  IMAD R5, R12, c[0x0][0x3ec], R0 ;  /* 0x0000fb000c057a24 */ /* 0x000fe200078e0200 */
[----:B--2---:R-:W-:Y:S01]  /*10fc0*/  IADD3 R4, R2, R13, RZ ;  /* 0x0000000d02047210 */ /* 0x004fe20007ffe0ff */
[----:B------:R-:W-:-:S03]  /*10fd0*/  IMAD.WIDE.U32 R2, R12, c[0x0][0x3e8], RZ ;  /* 0x0000fa000c027a25 */ /* 0x000fc600078e00ff */
[----:B------:R-:W-:-:S03]  /*10fe0*/  MOV R0, R4 ;  /* 0x0000000400007202 */ /* 0x000fc60000000f00 */
[----:B------:R-:W-:Y:S01]  /*10ff0*/  @P0 IMAD.HI.U32 R7, R4, c[0x0][0x4ec], RZ ;  /* 0x00013b0004070a27 */ /* 0x000fe200078e00ff */
[----:B------:R-:W-:-:S04]  /*11000*/  IADD3 R3, R3, R5, RZ ;  /* 0x0000000503037210 */ /* 0x000fc80007ffe0ff */
[----:B------:R-:W-:Y:S01]  /*11010*/  @P0 SHF.R.U32.HI R0, RZ, c[0x0][0x4f0], R7 ;  /* 0x00013c00ff000a19 */ /* 0x000fe20000011607 */
[----:B------:R-:W-:-:S03]  /*11020*/  IMAD.WIDE.U32 R2, R11, c[0x0][0x3f0], R2 ;  /* 0x0000fc000b027a25 */ /* 0x000fc600078e0002 */
[----:B------:R-:W-:Y:S02]  /*11030*/  SHF.R.S32.HI R6, RZ, 0x1f, R0 ;  /* 0x0000001fff067819 */ /* 0x000fe40000011400 */
[----:B------:R-:W-:Y:S02]  /*11040*/  IADD3 R5, -R0, RZ, RZ ;  /* 0x000000ff00057210 */ /* 0x000fe40007ffe1ff */
[----:B------:R-:W-:Y:S01]  /*11050*/  IADD3 R3, R3, R8, RZ ;  /* 0x0000000803037210 */ /* 0x000fe20007ffe0ff */
[----:B------:R-:W-:Y:S02]  /*11060*/  IMAD R6, R6, c[0x0][0x3e0], RZ ;  /* 0x0000f80006067a24 */ /* 0x000fe400078e02ff */
[----:B------:R-:W-:Y:S02]  /*11070*/  IMAD R4, R5, c[0x0][0x4e8], R4 ;  /* 0x00013a0005047a24 */ /* 0x000fe400078e0204 */
[C---:B------:R-:W-:Y:S02]  /*11080*/  IMAD R5, R0.reuse, c[0x0][0x3e4], R6 ;  /* 0x0000f90000057a24 */ /* 0x040fe400078e0206 */
[----:B------:R-:W-:Y:S01]  /*11090*/  IMAD.WIDE.U32 R2, R0, c[0x0][0x3e0], R2 ;  /* 0x0000f80000027a25 */ /* 0x000fe200078e0002 */
[----:B------:R-:W-:-:S04]  /*110a0*/  SHF.R.S32.HI R0, RZ, 0x1f, R4 ;  /* 0x0000001fff007819 */ /* 0x000fc80000011404 */
[----:B------:R-:W-:Y:S01]  /*110b0*/  IADD3 R3, R3, R5, RZ ;  /* 0x0000000503037210 */ /* 0x000fe20007ffe0ff */
[----:B------:R-:W-:-:S04]  /*110c0*/  IMAD R0, R0, c[0x0][0x3d8], RZ ;  /* 0x0000f60000007a24 */ /* 0x000fc800078e02ff */
[----:B------:R-:W-:-:S04]  /*110d0*/  IMAD.WIDE.U32 R2, R4, c[0x0][0x3d8], R2 ;  /* 0x0000f60004027a25 */ /* 0x000fc800078e0002 */
[----:B------:R-:W-:Y:S01]  /*110e0*/  IMAD R4, R4, c[0x0][0x3dc], R0 ;  /* 0x0000f70004047a24 */ /* 0x000fe200078e0200 */
[----:B------:R-:W-:-:S04]  /*110f0*/  LEA R12, P0, R2, c[0x0][0x380], 0x1 ;  /* 0x0000e000020c7a11 */ /* 0x000fc800078008ff */
[----:B------:R-:W-:-:S04]  /*11100*/  IADD3 R4, R3, R4, RZ ;  /* 0x0000000403047210 */ /* 0x000fc80007ffe0ff */
[----:B------:R-:W-:Y:S01]  /*11110*/  LEA.HI.X R10, R2, c[0x0][0x384], R4, 0x1, P0 ;  /* 0x0000e100020a7a11 */ /* 0x000fe200000f0c04 */
[----:B------:R-:W-:Y:S05]  /*11120*/  BRA.DIV ~URZ, `(.L_x_649) ;  /* 0x000037727f007947 */ /* 0x000fea000b800000 */
[----:B------:R1:W2:Y:S02]  /*11130*/  SHFL.IDX PT, R5, R10, RZ, 0x1c1f ;  /* 0x001c1fff0a057589 */ /* 0x0002a400000e0000 */
.L_x_687:
[----:B------:R-:W-:Y:S05]  /*11140*/  BRA.DIV ~URZ, `(.L_x_650) ;  /* 0x000037c27f007947 */ /* 0x000fea000b800000 */
[----:B------:R3:W4:Y:S02]  /*11150*/  SHFL.IDX PT, R0, R12, RZ, 0x1c1f ;  /* 0x001c1fff0c007589 */ /* 0x00072400000e0000 */
.L_x_688:
[----:B------:R-:W5:Y:S04]  /*11160*/  LDL.LU R3, [R1+0x58] ;  /* 0x0000580001037983 */ /* 0x000f680000300800 */
[----:B------:R-:W1:Y:S01]  /*11170*/  S2R R4, SR_TID.X ;  /* 0x0000000000047919 */ /* 0x000e620000002100 */
[----:B------:R-:W-:-:S04]  /*11180*/  IMAD.MOV.U32 R13, RZ, RZ, c[0x0][0x4e8] ;  /* 0x00013a00ff0d7624 */ /* 0x000fc800078e00ff */
[----:B------:R-:W-:Y:S01]  /*11190*/  IMAD R13, R13, c[0x0][0x388], RZ ;  /* 0x0000e2000d0d7a24 */ /* 0x000fe200078e02ff */
[----:B-1----:R-:W-:-:S04]  /*111a0*/  SHF.R.S32.HI R2, RZ, 0x1f, R4 ;  /* 0x0000001fff027819 */ /* 0x002fc80000011404 */
[----:B------:R-:W-:-:S04]  /*111b0*/  LEA.HI R2, R2, R4, RZ, 0x2 ;  /* 0x0000000402027211 */ /* 0x000fc800078f10ff */
[----:B------:R-:W-:Y:S01]  /*111c0*/  SHF.R.S32.HI R2, RZ, 0x2, R2 ;  /* 0x00000002ff027819 */ /* 0x000fe20000011402 */
[----:B------:R-:W-:Y:S04]  /*111d0*/  BSSY B0, `(.L_x_651) ;  /* 0x0000017000007945 */ /* 0x000fe80003800000 */
[----:B-----5:R-:W-:-:S05]  /*111e0*/  IMAD.IADD R11, R2, 0x1, R3 ;  /* 0x00000001020b7824 */ /* 0x020fca00078e0203 */
[----:B------:R-:W-:-:S13]  /*111f0*/  ISETP.GE.AND P0, PT, R11, R13, PT ;  /* 0x0000000d0b00720c */ /* 0x000fda0003f06270 */
[----:B------:R-:W-:Y:S05]  /*11200*/  @P0 BRA `(.L_x_652) ;  /* 0x0000013000000947 */ /* 0x000fea0003800000 */
[C---:B------:R-:W-:Y:S02]  /*11210*/  IADD3 R15, R217.reuse, 0x20, RZ ;  /* 0x00000020d90f7810 */ /* 0x040fe40007ffe0ff */
[C---:B------:R-:W-:Y:S02]  /*11220*/  IADD3 R4, R217.reuse, 0x40, RZ ;  /* 0x00000040d9047810 */ /* 0x040fe40007ffe0ff */
[----:B------:R-:W-:Y:S02]  /*11230*/  ISETP.GE.AND P2, PT, R217, c[0x0][0x3c8], PT ;  /* 0x0000f200d9007a0c */ /* 0x000fe40003f46270 */
[----:B------:R-:W-:Y:S02]  /*11240*/  ISETP.GE.AND P1, PT, R15, c[0x0][0x3c8], PT ;  /* 0x0000f2000f007a0c */ /* 0x000fe40003f26270 */
[----:B------:R-:W-:Y:S02]  /*11250*/  ISETP.GE.AND P0, PT, R4, c[0x0][0x3c8], PT ;  /* 0x0000f20004007a0c */ /* 0x000fe40003f06270 */
[----:B------:R-:W-:-:S02]  /*11260*/  IADD3 R16, R217, 0x20, RZ ;  /* 0x00000020d9107810 */ /* 0x000fc40007ffe0ff */
[C---:B------:R-:W-:Y:S02]  /*11270*/  IADD3 R14, R217.reuse, 0x40, RZ ;  /* 0x00000040d90e7810 */ /* 0x040fe40007ffe0ff */
[----:B------:R-:W-:Y:S02]  /*11280*/  SHF.R.S32.HI R17, RZ, 0x1f, R217 ;  /* 0x0000001fff117819 */ /* 0x000fe400000114d9 */
[----:B------:R-:W-:Y:S02]  /*11290*/  SHF.R.S32.HI R16, RZ, 0x1f, R16 ;  /* 0x0000001fff107819 */ /* 0x000fe40000011410 */
[-C--:B----4-:R-:W-:Y:S02]  /*112a0*/  @!P2 LEA R8, P5, R217, R0.reuse, 0x1 ;  /* 0x00000000d908a211 */ /* 0x090fe400078a08ff */
[----:B------:R-:W-:Y:S02]  /*112b0*/  @!P1 LEA R6, P4, R15, R0, 0x1 ;  /* 0x000000000f069211 */ /* 0x000fe400078808ff */
[----:B------:R-:W-:-:S02]  /*112c0*/  SHF.R.S32.HI R14, RZ, 0x1f, R14 ;  /* 0x0000001fff0e7819 */ /* 0x000fc4000001140e */
[C---:B------:R-:W-:Y:S02]  /*112d0*/  @!P0 LEA R2, P3, R4.reuse, R0, 0x1 ;  /* 0x0000000004028211 */ /* 0x040fe400078608ff */
[-C--:B--2---:R-:W-:Y:S02]  /*112e0*/  @!P2 LEA.HI.X R9, R217, R5.reuse, R17, 0x1, P5 ;  /* 0x00000005d909a211 */ /* 0x084fe400028f0c11 */
[-C--:B------:R-:W-:Y:S02]  /*112f0*/  @!P1 LEA.HI.X R7, R15, R5.reuse, R16, 0x1, P4 ;  /* 0x000000050f079211 */ /* 0x080fe400020f0c10 */
[----:B------:R-:W-:Y:S01]  /*11300*/  @!P0 LEA.HI.X R3, R4, R5, R14, 0x1, P3 ;  /* 0x0000000504038211 */ /* 0x000fe200018f0c0e */
[----:B------:R1:W-:Y:S04]  /*11310*/  @!P2 ST.E.128 [R8.64], RZ ;  /* 0x000000ff0800a985 */ /* 0x0003e8000c101d06 */
[----:B------:R1:W-:Y:S04]  /*11320*/  @!P1 ST.E.128 [R6.64], RZ ;  /* 0x000000ff06009985 */ /* 0x0003e8000c101d06 */
[----:B------:R1:W-:Y:S02]  /*11330*/  @!P0 ST.E.128 [R2.64], RZ ;  /* 0x000000ff02008985 */ /* 0x0003e4000c101d06 */
.L_x_652:
[----:B------:R-:W-:Y:S05]  /*11340*/  BSYNC B0 ;  /* 0x0000000000007941 */ /* 0x000fea0003800000 */
.L_x_651:
[----:B------:R-:W-:Y:S05]  /*11350*/  BRA.DIV ~URZ, `(.L_x_653) ;  /* 0x000036227f007947 */ /* 0x000fea000b800000 */
[----:B--2---:R2:W1:Y:S04]  /*11360*/  SHFL.IDX PT, R5, R10, 0x1, 0x1c1f ;  /* 0x003c1f000a057f89 */ /* 0x00446800000e0000 */
[----:B----4-:R2:W4:Y:S02]  /*11370*/  SHFL.IDX PT, R0, R12, 0x1, 0x1c1f ;  /* 0x003c1f000c007f89 */ /* 0x01052400000e0000 */
.L_x_689:
[----:B-1----:R-:W-:Y:S01]  /*11380*/  IADD3 R2, R11, 0x20, RZ ;  /* 0x000000200b027810 */ /* 0x002fe20007ffe0ff */
[----:B------:R-:W-:Y:S03]  /*11390*/  BSSY B0, `(.L_x_654) ;  /* 0x0000016000007945 */ /* 0x000fe60003800000 */
        /* <DEDUP_REMOVED lines=15> */
[-C--:B------:R-:W-:Y:S02]  /*11490*/  @!P2 LEA.HI.X R9, R217, R5.reuse, R17, 0x1, P5 ;  /* 0x00000005d909a211 */ /* 0x080fe400028f0c11 */
[-C--:B------:R-:W-:Y:S02]  /*114a0*/  @!P1 LEA.HI.X R7, R15, R5.reuse, R16, 0x1, P4 ;  /* 0x000000050f079211 */ /* 0x080fe400020f0c10 */
[----:B------:R-:W-:Y:S01]  /*114b0*/  @!P0 LEA.HI.X R3, R4, R5, R14, 0x1, P3 ;  /* 0x0000000504038211 */ /* 0x000fe200018f0c0e */
[----:B------:R1:W-:Y:S04]  /*114c0*/  @!P2 ST.E.128 [R8.64], RZ ;  /* 0x000000ff0800a985 */ /* 0x0003e8000c101d06 */
[----:B------:R1:W-:Y:S04]  /*114d0*/  @!P1 ST.E.128 [R6.64], RZ ;  /* 0x000000ff06009985 */ /* 0x0003e8000c101d06 */
[----:B------:R1:W-:Y:S02]  /*114e0*/  @!P0 ST.E.128 [R2.64], RZ ;  /* 0x000000ff02008985 */ /* 0x0003e4000c101d06 */
.L_x_655:
[----:B------:R-:W-:Y:S05]  /*114f0*/  BSYNC B0 ;  /* 0x0000000000007941 */ /* 0x000fea0003800000 */
.L_x_654:
[----:B------:R-:W-:Y:S05]  /*11500*/  BRA.DIV ~URZ, `(.L_x_656) ;  /* 0x000035427f007947 */ /* 0x000fea000b800000 */
[----:B------:R1:W2:Y:S02]  /*11510*/  SHFL.IDX PT, R5, R10, 0x2, 0x1c1f ;  /* 0x005c1f000a057f89 */ /* 0x0002a400000e0000 */
.L_x_690:
[----:B------:R-:W-:Y:S05]  /*11520*/  BRA.DIV ~URZ, `(.L_x_657) ;  /* 0x000035927f007947 */ /* 0x000fea000b800000 */
[----:B----4-:R4:W1:Y:S02]  /*11530*/  SHFL.IDX PT, R0, R12, 0x2, 0x1c1f ;  /* 0x005c1f000c007f89 */ /* 0x01086400000e0000 */
.L_x_691:
        /* <DEDUP_REMOVED lines=13> */
[-C--:B------:R-:W-:Y:S02]  /*11610*/  @!P2 LEA R8, P5, R217, R0.reuse, 0x1 ;  /* 0x00000000d908a211 */ /* 0x080fe400078a08ff */
        /* <DEDUP_REMOVED lines=9> */
.L_x_659:
[----:B------:R-:W-:Y:S05]  /*116b0*/  BSYNC B0 ;  /* 0x0000000000007941 */ /* 0x000fea0003800000 */
.L_x_658:
[----:B------:R-:W-:Y:S05]  /*116c0*/  BRA.DIV ~URZ, `(.L_x_660) ;  /* 0x000034627f007947 */ /* 0x000fea000b800000 */
[----:B--2---:R2:W1:Y:S04]  /*116d0*/  SHFL.IDX PT, R5, R10, 0x3, 0x1c1f ;  /* 0x007c1f000a057f89 */ /* 0x00446800000e0000 */
[----:B------:R2:W3:Y:S02]  /*116e0*/  SHFL.IDX PT, R0, R12, 0x3, 0x1c1f ;  /* 0x007c1f000c007f89 */ /* 0x0004e400000e0000 */
.L_x_692:
[----:B------:R-:W-:-:S04]  /*116f0*/  IADD3 R11, R11, 0x60, RZ ;  /* 0x000000600b0b7810 */ /* 0x000fc80007ffe0ff */
[----:B------:R-:W-:-:S13]  /*11700*/  ISETP.GE.AND P0, PT, R11, R13, PT ;  /* 0x0000000d0b00720c */ /* 0x000fda0003f06270 */
[----:B------:R-:W-:Y:S05]  /*11710*/  @P0 BRA `(.L_x_646) ;  /* 0x0000013000000947 */ /* 0x000fea0003800000 */
[C---:B--234-:R-:W-:Y:S02]  /*11720*/  IADD3 R12, R217.reuse, 0x20, RZ ;  /* 0x00000020d90c7810 */ /* 0x05cfe40007ffe0ff */
[C---:B------:R-:W-:Y:S02]  /*11730*/  IADD3 R4, R217.reuse, 0x40, RZ ;  /* 0x00000040d9047810 */ /* 0x040fe40007ffe0ff */
[C---:B------:R-:W-:Y:S02]  /*11740*/  ISETP.GE.AND P2, PT, R217.reuse, c[0x0][0x3c8], PT ;  /* 0x0000f200d9007a0c */ /* 0x040fe40003f46270 */
[----:B------:R-:W-:Y:S02]  /*11750*/  ISETP.GE.AND P1, PT, R12, c[0x0][0x3c8], PT ;  /* 0x0000f2000c007a0c */ /* 0x000fe40003f26270 */
[----:B------:R-:W-:Y:S02]  /*11760*/  ISETP.GE.AND P0, PT, R4, c[0x0][0x3c8], PT ;  /* 0x0000f20004007a0c */ /* 0x000fe40003f06270 */
[----:B------:R-:W-:-:S02]  /*11770*/  IADD3 R14, R217, 0x20, RZ ;  /* 0x00000020d90e7810 */ /* 0x000fc40007ffe0ff */
[C---:B------:R-:W-:Y:S02]  /*11780*/  IADD3 R10, R217.reuse, 0x40, RZ ;  /* 0x00000040d90a7810 */ /* 0x040fe40007ffe0ff */
[----:B------:R-:W-:Y:S02]  /*11790*/  SHF.R.S32.HI R15, RZ, 0x1f, R217 ;  /* 0x0000001fff0f7819 */ /* 0x000fe400000114d9 */
[----:B------:R-:W-:Y:S02]  /*117a0*/  SHF.R.S32.HI R14, RZ, 0x1f, R14 ;  /* 0x0000001fff0e7819 */ /* 0x000fe4000001140e */
[-C--:B-1----:R-:W-:Y:S02]  /*117b0*/  @!P2 LEA R8, P5, R217, R0.reuse, 0x1 ;  /* 0x00000000d908a211 */ /* 0x082fe400078a08ff */
[----:B------:R-:W-:Y:S02]  /*117c0*/  @!P1 LEA R6, P4, R12, R0, 0x1 ;  /* 0x000000000c069211 */ /* 0x000fe400078808ff */
[----:B------:R-:W-:-:S02]  /*117d0*/  SHF.R.S32.HI R10, RZ, 0x1f, R10 ;  /* 0x0000001fff0a7819 */ /* 0x000fc4000001140a */
[----:B------:R-:W-:Y:S02]  /*117e0*/  @!P0 LEA R2, P3, R4, R0, 0x1 ;  /* 0x0000000004028211 */ /* 0x000fe400078608ff */
[-C--:B------:R-:W-:Y:S02]  /*117f0*/  @!P2 LEA.HI.X R9, R217, R5.reuse, R15, 0x1, P5 ;  /* 0x00000005d909a211 */ /* 0x080fe400028f0c0f */
[-C--:B------:R-:W-:Y:S02]  /*11800*/  @!P1 LEA.HI.X R7, R12, R5.reuse, R14, 0x1, P4 ;  /* 0x000000050c079211 */ /* 0x080fe400020f0c0e */
[----:B------:R-:W-:Y:S01]  /*11810*/  @!P0 LEA.HI.X R3, R4, R5, R10, 0x1, P3 ;  /* 0x0000000504038211 */ /* 0x000fe200018f0c0a */
[----:B------:R1:W-:Y:S04]  /*11820*/  @!P2 ST.E.128 [R8.64], RZ ;  /* 0x000000ff0800a985 */ /* 0x0003e8000c101d06 */
[----:B------:R1:W-:Y:S04]  /*11830*/  @!P1 ST.E.128 [R6.64], RZ ;  /* 0x000000ff06009985 */ /* 0x0003e8000c101d06 */
[----:B------:R1:W-:Y:S02]  /*11840*/  @!P0 ST.E.128 [R2.64], RZ ;  /* 0x000000ff02008985 */ /* 0x0003e4000c101d06 */
.L_x_646:
[----:B------:R-:W-:Y:S05]  /*11850*/  BSYNC B1 ;  /* 0x0000000000017941 */ /* 0x000fea0003800000 */
.L_x_637:
[----:B---3--:R-:W3:Y:S02]  /*11860*/  LDL R0, [R1+0x84] ;  /* 0x0000840001007983 */ /* 0x008ee40000100800 */
[----:B---3--:R-:W-:-:S13]  /*11870*/  ISETP.NE.AND P0, PT, R0, RZ, PT ;  /* 0x000000ff0000720c */ /* 0x008fda0003f05270 */
[----:B------:R-:W-:Y:S01]  /*11880*/  @P0 WARPSYNC 0xffffffff ;  /* 0xffffffff00000948 */ /* 0x000fe20003800000 */
[----:B------:R-:W-:Y:S06]  /*11890*/  @P0 BAR.SYNC.DEFER_BLOCKING 0x5, 0x80 ;  /* 0x0142000000000b1d */ /* 0x000fec0000010000 */
[----:B------:R-:W3:Y:S04]  /*118a0*/  @P0 LDS R0, [0xc100] ;  /* 0x00c10000ff000984 */ /* 0x000ee80000000800 */
[----:B---3--:R3:W-:Y:S04]  /*118b0*/  @P0 STL [R1+0x7c], R0 ;  /* 0x00007c0001000387 */ /* 0x0087e80000100800 */
[----:B------:R-:W-:Y:S06]  /*118c0*/  @P0 BAR.ARV 0x4, 0x80 ;  /* 0x0102000000000b1d */ /* 0x000fec0000002000 */
[----:B------:R-:W-:Y:S05]  /*118d0*/  @P0 BRA `(.L_x_661) ;  /* 0x0000007000000947 */ /* 0x000fea0003800000 */
[----:B------:R-:W-:Y:S05]  /*118e0*/  BRA.DIV ~URZ, `(.L_x_662) ;  /* 0x000033127f007947 */ /* 0x000fea000b800000 */
[----:B---3--:R3:W2:Y:S02]  /*118f0*/  SHFL.IDX PT, R0, R64, RZ, 0x1f ;  /* 0x00001fff40007589 */ /* 0x0086a400000e0000 */
.L_x_693:
[----:B------:R-:W-:Y:S01]  /*11900*/  WARPSYNC 0xffffffff ;  /* 0xffffffff00007948 */ /* 0x000fe20003800000 */
[----:B------:R-:W-:Y:S06]  /*11910*/  BAR.SYNC.DEFER_BLOCKING 0x4, 0x80 ;  /* 0x0102000000007b1d */ /* 0x000fec0000010000 */
[----:B--2---:R2:W-:Y:S04]  /*11920*/  STL [R1+0x7c], R0 ;  /* 0x00007c0001007387 */ /* 0x0045e80000100800 */
[----:B------:R2:W-:Y:S04]  /*11930*/  @!P6 STS [0xc100], R64 ;  /* 0x00c10040ff00e388 */ /* 0x0005e80000000800 */
[----:B------:R-:W-:Y:S06]  /*11940*/  BAR.ARV 0x5, 0x80 ;  /* 0x0142000000007b1d */ /* 0x000fec0000002000 */
.L_x_661:
[----:B--23--:R-:W2:Y:S02]  /*11950*/  LDL R0, [R1+0x7c] ;  /* 0x00007c0001007983 */ /* 0x00cea40000100800 */
[----:B--2---:R-:W-:-:S13]  /*11960*/  ISETP.GE.AND P0, PT, R0, c[0x0][0x538], PT ;  /* 0x00014e0000007a0c */ /* 0x004fda0003f06270 */
[----:B-1--4-:R-:W-:Y:S01]  /*11970*/  @P0 CALL.REL.NOINC `(.L_x_663) ;  /* 0x0000001000000944 */ /* 0x012fe20003c00000 */
[----:B------:R-:W-:Y:S05]  /*11980*/  BRA `(.L_x_664) ;  /* 0xfffef07000007947 */ /* 0x000fea000383ffff */
.L_x_663:
[----:B------:R-:W-:Y:S05]  /*11990*/  EXIT ;  /* 0x000000000000794d */ /* 0x000fea0003800000 */
.L_x_595:
[----:B------:R-:W-:Y:S01]  /*119a0*/  IMAD.MOV.U32 R4, RZ, RZ, R10 ;  /* 0x000000ffff047224 */ /* 0x000fe200078e000a */
[----:B------:R-:W-:Y:S01]  /*119b0*/  MOV R6, RZ ;  /* 0x000000ff00067202 */ /* 0x000fe20000000f00 */
[----:B------:R-:W-:Y:S01]  /*119c0*/  IMAD.MOV.U32 R3, RZ, RZ, 0x1c1f ;  /* 0x00001c1fff037424 */ /* 0x000fe200078e00ff */
[----:B------:R-:W-:Y:S02]  /*119d0*/  MOV R2, 0x119f0 ;  /* 0x000119f000027802 */ /* 0x000fe40000000f00 */
[----:B-----5:R-:W-:Y:S05]  /*119e0*/  CALL.REL.NOINC `($__internal_4_$__cuda_sm70_shflsync_idx_p) ;  /* 0x000032e000007944 */ /* 0x020fea0003c00000 */
[----:B------:R-:W-:Y:S01]  /*119f0*/  MOV R5, R6 ;  /* 0x0000000600057202 */ /* 0x000fe20000000f00 */
[----:B-1---5:R-:W-:Y:S05]  /*11a00*/  BRA `(.L_x_665) ;  /* 0xfffefb4000007947 */ /* 0x022fea000383ffff */
.L_x_596:
[----:B------:R-:W-:Y:S01]  /*11a10*/  IMAD.MOV.U32 R4, RZ, RZ, R12 ;  /* 0x000000ffff047224 */ /* 0x000fe200078e000c */
[----:B------:R-:W-:Y:S01]  /*11a20*/  MOV R6, RZ ;  /* 0x000000ff00067202 */ /* 0x000fe20000000f00 */
[----:B------:R-:W-:Y:S01]  /*11a30*/  IMAD.MOV.U32 R3, RZ, RZ, 0x1c1f ;  /* 0x00001c1fff037424 */ /* 0x000fe200078e00ff */
[----:B------:R-:W-:Y:S02]  /*11a40*/  MOV R2, 0x11a60 ;  /* 0x00011a6000027802 */ /* 0x000fe40000000f00 */
[----:B-12--5:R-:W-:Y:S05]  /*11a50*/  CALL.REL.NOINC `($__internal_4_$__cuda_sm70_shflsync_idx_p) ;  /* 0x0000327000007944 */ /* 0x026fea0003c00000 */
[----:B-----5:R-:W-:Y:S01]  /*11a60*/  MOV R0, R6 ;  /* 0x0000000600007202 */ /* 0x020fe20000000f00 */
[----:B-1----:R-:W-:Y:S05]  /*11a70*/  BRA `(.L_x_666) ;  /* 0xfffefaf000007947 */ /* 0x002fea000383ffff */
.L_x_599:
[----:B------:R-:W-:Y:S01]  /*11a80*/  IMAD.MOV.U32 R4, RZ, RZ, R10 ;  /* 0x000000ffff047224 */ /* 0x000fe200078e000a */
[----:B-1----:R-:W-:Y:S01]  /*11a90*/  MOV R6, 0x1 ;  /* 0x0000000100067802 */ /* 0x002fe20000000f00 */
[----:B------:R-:W-:Y:S01]  /*11aa0*/  IMAD.MOV.U32 R3, RZ, RZ, 0x1c1f ;  /* 0x00001c1fff037424 */ /* 0x000fe200078e00ff */
[----:B------:R-:W-:-:S02]  /*11ab0*/  MOV R2, 0x11ad0 ;  /* 0x00011ad000027802 */ /* 0x000fc40000000f00 */
[----:B--2-45:R-:W-:Y:S05]  /*11ac0*/  CALL.REL.NOINC `($__internal_4_$__cuda_sm70_shflsync_idx_p) ;  /* 0x0000320000007944 */ /* 0x034fea0003c00000 */
[----:B------:R-:W-:Y:S01]  /*11ad0*/  IMAD.MOV.U32 R5, RZ, RZ, R6 ;  /* 0x000000ffff057224 */ /* 0x000fe200078e0006 */
[----:B------:R-:W-:Y:S01]  /*11ae0*/  MOV R6, 0x1 ;  /* 0x0000000100067802 */ /* 0x000fe20000000f00 */
[----:B------:R-:W-:Y:S01]  /*11af0*/  IMAD.MOV.U32 R4, RZ, RZ, R12 ;  /* 0x000000ffff047224 */ /* 0x000fe200078e000c */
[----:B------:R-:W-:-:S02]  /*11b00*/  MOV R3, 0x1c1f ;  /* 0x00001c1f00037802 */ /* 0x000fc40000000f00 */
[----:B------:R-:W-:Y:S02]  /*11b10*/  MOV R2, 0x11b30 ;  /* 0x00011b3000027802 */ /* 0x000fe40000000f00 */
[----:B-1---5:R-:W-:Y:S05]  /*11b20*/  CALL.REL.NOINC `($__internal_4_$__cuda_sm70_shflsync_idx_p) ;  /* 0x000031a000007944 */ /* 0x022fea0003c00000 */
[----:B-----5:R-:W-:Y:S01]  /*11b30*/  MOV R0, R6 ;  /* 0x0000000600007202 */ /* 0x020fe20000000f00 */
[----:B-1----:R-:W-:Y:S05]  /*11b40*/  BRA `(.L_x_667) ;  /* 0xfffefc6000007947 */ /* 0x002fea000383ffff */
.L_x_602:
[----:B------:R-:W-:Y:S01]  /*11b50*/  IMAD.MOV.U32 R4, RZ, RZ, R10 ;  /* 0x000000ffff047224 */ /* 0x000fe200078e000a */
[----:B-1----:R-:W-:Y:S01]  /*11b60*/  MOV R6, 0x2 ;  /* 0x0000000200067802 */ /* 0x002fe20000000f00 */
[----:B------:R-:W-:Y:S01]  /*11b70*/  IMAD.MOV.U32 R3, RZ, RZ, 0x1c1f ;  /* 0x00001c1fff037424 */ /* 0x000fe200078e00ff */
[----:B------:R-:W-:Y:S02]  /*11b80*/  MOV R2, 0x11ba0 ;  /* 0x00011ba000027802 */ /* 0x000fe40000000f00 */
[----:B--23-5:R-:W-:Y:S05]  /*11b90*/  CALL.REL.NOINC `($__internal_4_$__cuda_sm70_shflsync_idx_p) ;  /* 0x0000313000007944 */ /* 0x02cfea0003c00000 */
[----:B------:R-:W-:Y:S01]  /*11ba0*/  MOV R5, R6 ;  /* 0x0000000600057202 */ /* 0x000fe20000000f00 */
[----:B-1---5:R-:W-:Y:S05]  /*11bb0*/  BRA `(.L_x_668) ;  /* 0xfffefdb000007947 */ /* 0x022fea000383ffff */
.L_x_603:
[----:B------:R-:W-:Y:S01]  /*11bc0*/  IMAD.MOV.U32 R4, RZ, RZ, R12 ;  /* 0x000000ffff047224 */ /* 0x000fe200078e000c */
[----:B-1----:R-:W-:Y:S01]  /*11bd0*/  MOV R6, 0x2 ;  /* 0x0000000200067802 */ /* 0x002fe20000000f00 */
[----:B------:R-:W-:Y:S01]  /*11be0*/  IMAD.MOV.U32 R3, RZ, RZ, 0x1c1f ;  /* 0x00001c1fff037424 */ /* 0x000fe200078e00ff */
[----:B------:R-:W-:Y:S02]  /*11bf0*/  MOV R2, 0x11c10 ;  /* 0x00011c1000027802 */ /* 0x000fe40000000f00 */
[----:B--2345:R-:W-:Y:S05]  /*11c00*/  CALL.REL.NOINC `($__internal_4_$__cuda_sm70_shflsync_idx_p) ;  /* 0x000030c000007944 */ /* 0x03cfea0003c00000 */
[----:B-----5:R-:W-:Y:S01]  /*11c10*/  MOV R0, R6 ;  /* 0x0000000600007202 */ /* 0x020fe20000000f00 */
[----:B-1----:R-:W-:Y:S05]  /*11c20*/  BRA `(.L_x_669) ;  /* 0xfffefd6000007947 */ /* 0x002fea000383ffff */
.L_x_606:
[----:B------:R-:W-:Y:S01]  /*11c30*/  IMAD.MOV.U32 R4, RZ, RZ, R10 ;  /* 0x000000ffff047224 */ /* 0x000fe200078e000a */
[----:B--2---:R-:W-:Y:S01]  /*11c40*/  MOV R6, 0x3 ;  /* 0x0000000300067802 */ /* 0x004fe20000000f00 */
[----:B------:R-:W-:Y:S01]  /*11c50*/  IMAD.MOV.U32 R3, RZ, RZ, 0x1c1f ;  /* 0x00001c1fff037424 */ /* 0x000fe200078e00ff */
[----:B------:R-:W-:-:S02]  /*11c60*/  MOV R2, 0x11c80 ;  /* 0x00011c8000027802 */ /* 0x000fc40000000f00 */
[----:B-1-345:R-:W-:Y:S05]  /*11c70*/  CALL.REL.NOINC `($__internal_4_$__cuda_sm70_shflsync_idx_p) ;  /* 0x0000305000007944 */ /* 0x03afea0003c00000 */
        /* <DEDUP_REMOVED lines=8> */
.L_x_609:
[----:B------:R-:W-:Y:S01]  /*11d00*/  IMAD.MOV.U32 R4, RZ, RZ, R10 ;  /* 0x000000ffff047224 */ /* 0x000fe200078e000a */
[----:B------:R-:W-:Y:S01]  /*11d10*/  MOV R6, RZ ;  /* 0x000000ff00067202 */ /* 0x000fe20000000f00 */
[----:B------:R-:W-:Y:S01]  /*11d20*/  IMAD.MOV.U32 R3, RZ, RZ, 0x1c1f ;  /* 0x00001c1fff037424 */ /* 0x000fe200078e00ff */
[----:B------:R-:W-:Y:S02]  /*11d30*/  MOV R2, 0x11d50 ;  /* 0x00011d5000027802 */ /* 0x000fe40000000f00 */
[----:B------:R-:W-:Y:S05]  /*11d40*/  CALL.REL.NOINC `($__internal_4_$__cuda_sm70_shflsync_idx_p) ;  /* 0x00002f8000007944 */ /* 0x000fea0003c00000 */
[----:B------:R-:W-:Y:S01]  /*11d50*/  MOV R5, R6 ;  /* 0x0000000600057202 */ /* 0x000fe20000000f00 */
[----:B-1---5:R-:W-:Y:S05]  /*11d60*/  BRA `(.L_x_671) ;  /* 0xffff1b5000007947 */ /* 0x022fea000383ffff */
.L_x_610:
[----:B------:R-:W-:Y:S01]  /*11d70*/  IMAD.MOV.U32 R4, RZ, RZ, R13 ;  /* 0x000000ffff047224 */ /* 0x000fe200078e000d */
[----:B------:R-:W-:Y:S01]  /*11d80*/  MOV R6, RZ ;  /* 0x000000ff00067202 */ /* 0x000fe20000000f00 */
[----:B------:R-:W-:Y:S01]  /*11d90*/  IMAD.MOV.U32 R3, RZ, RZ, 0x1c1f ;  /* 0x00001c1fff037424 */ /* 0x000fe200078e00ff */
[----:B------:R-:W-:Y:S02]  /*11da0*/  MOV R2, 0x11dc0 ;  /* 0x00011dc000027802 */ /* 0x000fe40000000f00 */
[----:B-12---:R-:W-:Y:S05]  /*11db0*/  CALL.REL.NOINC `($__internal_4_$__cuda_sm70_shflsync_idx_p) ;  /* 0x00002f1000007944 */ /* 0x006fea0003c00000 */
[----:B------:R-:W-:Y:S01]  /*11dc0*/  IADD3 R18, P0, R6, R156, RZ ;  /* 0x0000009c06127210 */ /* 0x000fe20007f1e0ff */
[----:B------:R-:W-:Y:S01]  /*11dd0*/  IMAD.MOV.U32 R4, RZ, RZ, R10 ;  /* 0x000000ffff047224 */ /* 0x000fe200078e000a */
[----:B------:R-:W-:-:S02]  /*11de0*/  IADD3 R2, R217, 0x20, RZ ;  /* 0x00000020d9027810 */ /* 0x000fc40007ffe0ff */
[----:B-----5:R-:W-:Y:S01]  /*11df0*/  IADD3 R0, R217, 0x40, RZ ;  /* 0x00000040d9007810 */ /* 0x020fe20007ffe0ff */
[----:B------:R-:W-:Y:S01]  /*11e00*/  IMAD.X R19, R5, 0x1, R124, P0 ;  /* 0x0000000105137824 */ /* 0x000fe200000e067c */
[----:B------:R-:W-:Y:S02]  /*11e10*/  IADD3 R8, P6, R6, R157, RZ ;  /* 0x0000009d06087210 */ /* 0x000fe40007fde0ff */
[----:B------:R-:W-:Y:S02]  /*11e20*/  ISETP.GE.AND P2, PT, R217, c[0x0][0x1d4], PT ;  /* 0x00007500d9007a0c */ /* 0x000fe40003f46270 */
[----:B------:R-:W-:Y:S01]  /*11e30*/  ISETP.GE.AND P1, PT, R2, c[0x0][0x1d4], PT ;  /* 0x0000750002007a0c */ /* 0x000fe20003f26270 */
[----:B------:R-:W-:Y:S01]  /*11e40*/  IMAD.X R9, R5, 0x1, R126, P6 ;  /* 0x0000000105097824 */ /* 0x000fe200030e067e */
[----:B------:R-:W-:Y:S02]  /*11e50*/  ISETP.GE.AND P0, PT, R0, c[0x0][0x1d4], PT ;  /* 0x0000750000007a0c */ /* 0x000fe40003f06270 */
[----:B------:R-:W-:Y:S01]  /*11e60*/  IADD3 R2, P6, R6, R158, RZ ;  /* 0x0000009e06027210 */ /* 0x000fe20007fde0ff */
[----:B------:R-:W-:Y:S01]  /*11e70*/  IMAD.MOV.U32 R6, RZ, RZ, 0x1 ;  /* 0x00000001ff067424 */ /* 0x000fe200078e00ff */
[----:B------:R-:W-:-:S02]  /*11e80*/  SEL R12, RZ, 0x10, P2 ;  /* 0x00000010ff0c7807 */ /* 0x000fc40001000000 */
[----:B------:R-:W-:Y:S01]  /*11e90*/  SEL R11, RZ, 0x10, P1 ;  /* 0x00000010ff0b7807 */ /* 0x000fe20000800000 */
[----:B------:R-:W-:Y:S01]  /*11ea0*/  IMAD.X R3, R5, 0x1, R125, P6 ;  /* 0x0000000105037824 */ /* 0x000fe200030e067d */
[----:B------:R-:W-:Y:S01]  /*11eb0*/  SEL R10, RZ, 0x10, P0 ;  /* 0x00000010ff0a7807 */ /* 0x000fe20000000000 */
[----:B------:R-:W-:Y:S01]  /*11ec0*/  @!PT LDS RZ, [RZ] ;  /* 0x00000000fffff984 */ /* 0x000fe20000000800 */
[----:B------:R-:W-:Y:S01]  /*11ed0*/  @!PT LDS RZ, [RZ] ;  /* 0x00000000fffff984 */ /* 0x000fe20000000800 */
[----:B------:R-:W-:Y:S01]  /*11ee0*/  @!PT LDS RZ, [RZ] ;  /* 0x00000000fffff984 */ /* 0x000fe20000000800 */
[----:B------:R2:W-:Y:S04]  /*11ef0*/  LDGSTS.E.BYPASS.LTC128B.128 [R218+0x3100], [R18.64], !P2 ;  /* 0x0310000012da7fae */ /* 0x0005e8000d101d46 */
[----:B------:R2:W-:Y:S04]  /*11f00*/  LDGSTS.E.BYPASS.LTC128B.128 [R218+0x4100], [R8.64], !P1 ;  /* 0x0410000008da7fae */ /* 0x0005e8000c901d46 */
[----:B------:R3:W-:Y:S02]  /*11f10*/  LDGSTS.E.BYPASS.LTC128B.128 [R218+0x5100], [R2.64], !P0 ;  /* 0x0510000002da7fae */ /* 0x0007e4000c101d46 */
[----:B---3--:R-:W-:Y:S01]  /*11f20*/  IMAD.MOV.U32 R3, RZ, RZ, 0x1c1f ;  /* 0x00001c1fff037424 */ /* 0x008fe200078e00ff */
[----:B------:R-:W-:-:S02]  /*11f30*/  MOV R2, 0x11f50 ;  /* 0x00011f5000027802 */ /* 0x000fc40000000f00 */
[----:B-12---:R-:W-:Y:S05]  /*11f40*/  CALL.REL.NOINC `($__internal_4_$__cuda_sm70_shflsync_idx_p) ;  /* 0x00002d8000007944 */ /* 0x006fea0003c00000 */
        /* <DEDUP_REMOVED lines=8> */
.L_x_611:
[----:B------:R-:W-:Y:S01]  /*11fd0*/  IMAD.MOV.U32 R6, RZ, RZ, RZ ;  /* 0x000000ffff067224 */ /* 0x000fe200078e00ff */
[----:B------:R-:W-:Y:S02]  /*11fe0*/  MOV R3, 0x1c1f ;  /* 0x00001c1f00037802 */ /* 0x000fe40000000f00 */
[----:B------:R-:W-:Y:S02]  /*11ff0*/  MOV R2, 0x12010 ;  /* 0x0001201000027802 */ /* 0x000fe40000000f00 */
[----:B------:R-:W-:Y:S05]  /*12000*/  CALL.REL.NOINC `($__internal_4_$__cuda_sm70_shflsync_idx_p) ;  /* 0x00002cc000007944 */ /* 0x000fea0003c00000 */
[----:B------:R-:W-:Y:S01]  /*12010*/  MOV R2, R6 ;  /* 0x0000000600027202 */ /* 0x000fe20000000f00 */
[----:B-1---5:R-:W-:Y:S05]  /*12020*/  BRA `(.L_x_673) ;  /* 0xffff1c5000007947 */ /* 0x022fea000383ffff */
.L_x_612:
[----:B------:R-:W-:Y:S01]  /*12030*/  IMAD.MOV.U32 R6, RZ, RZ, 0x1 ;  /* 0x00000001ff067424 */ /* 0x000fe200078e00ff */
[----:B------:R-:W-:Y:S02]  /*12040*/  MOV R3, 0x1c1f ;  /* 0x00001c1f00037802 */ /* 0x000fe40000000f00 */
[----:B------:R-:W-:Y:S02]  /*12050*/  MOV R2, 0x12070 ;  /* 0x0001207000027802 */ /* 0x000fe40000000f00 */
[----:B-1----:R-:W-:Y:S05]  /*12060*/  CALL.REL.NOINC `($__internal_4_$__cuda_sm70_shflsync_idx_p) ;  /* 0x00002c6000007944 */ /* 0x002fea0003c00000 */
[----:B-----5:R-:W-:Y:S02]  /*12070*/  IMAD.IADD R2, R0, 0x1, R6 ;  /* 0x0000000100027824 */ /* 0x020fe400078e0206 */
[----:B------:R-:W-:-:S02]  /*12080*/  IMAD.MOV.U32 R6, RZ, RZ, 0x2 ;  /* 0x00000002ff067424 */ /* 0x000fc400078e00ff */
[----:B------:R-:W-:Y:S01]  /*12090*/  IMAD.MOV.U32 R3, RZ, RZ, 0x1c1f ;  /* 0x00001c1fff037424 */ /* 0x000fe200078e00ff */
        /* <DEDUP_REMOVED lines=32> */
[----:B------:R-:W-:Y:S02]  /*122a0*/  FSEL R180, R31, -INF , P0 ;  /* 0xff8000001fb47808 */ /* 0x000fe40000000000 */
[----:B------:R-:W-:Y:S02]  /*122b0*/  MOV R2, 0x122d0 ;  /* 0x000122d000027802 */ /* 0x000fe40000000f00 */
[----:B-1----:R-:W-:Y:S05]  /*122c0*/  CALL.REL.NOINC `($__internal_4_$__cuda_sm70_shflsync_idx_p) ;  /* 0x00002a0000007944 */ /* 0x002fea0003c00000 */
[----:B-----5:R-:W-:Y:S02]  /*122d0*/  IMAD.IADD R2, R0, 0x1, R6 ;  /* 0x0000000100027824 */ /* 0x020fe400078e0206 */
[----:B------:R-:W-:Y:S02]  /*122e0*/  IMAD.MOV.U32 R6, RZ, RZ, 0x3 ;  /* 0x00000003ff067424 */ /* 0x000fe400078e00ff */
        /* <DEDUP_REMOVED lines=36> */
[----:B-----5:R-:W-:Y:S01]  /*12530*/  IMAD.IADD R0, R0, 0x1, R6 ;  /* 0x0000000100007824 */ /* 0x020fe200078e0206 */
[----:B------:R-:W-:Y:S01]  /*12540*/  FMNMX.FTZ R37, R8, R10, !PT ;  /* 0x0000000a08257209 */ /* 0x000fe20007810000 */
[----:B------:R-:W-:Y:S01]  /*12550*/  IMAD.MOV.U32 R6, RZ, RZ, 0x2 ;  /* 0x00000002ff067424 */ /* 0x000fe200078e00ff */
[----:B------:R-:W-:Y:S02]  /*12560*/  FMNMX.FTZ R3, R7, R9, !PT ;  /* 0x0000000907037209 */ /* 0x000fe40007810000 */
[----:B------:R-:W-:Y:S02]  /*12570*/  IMNMX R5, R5, R0, PT ;  /* 0x0000000005057217 */ /* 0x000fe40003800200 */
[----:B------:R-:W-:-:S02]  /*12580*/  FMNMX.FTZ R0, R23, R25, !PT ;  /* 0x0000001917007209 */ /* 0x000fc40007810000 */
[C---:B------:R-:W-:Y:S02]  /*12590*/  ISETP.GT.AND P6, PT, R5.reuse, RZ, PT ;  /* 0x000000ff0500720c */ /* 0x040fe40003fc4270 */
[C---:B------:R-:W-:Y:S02]  /*125a0*/  ISETP.GT.AND P2, PT, R5.reuse, 0x1, PT ;  /* 0x000000010500780c */ /* 0x040fe40003f44270 */
[----:B------:R-:W-:Y:S02]  /*125b0*/  FMNMX.FTZ R2, R12, R37, !PT ;  /* 0x000000250c027209 */ /* 0x000fe40007810000 */
[----:B------:R-:W-:Y:S02]  /*125c0*/  ISETP.GT.AND P1, PT, R5, 0x8, PT ;  /* 0x000000080500780c */ /* 0x000fe40003f24270 */
[----:B------:R-:W-:Y:S02]  /*125d0*/  FSEL R27, R153, -INF , P6 ;  /* 0xff800000991b7808 */ /* 0x000fe40003000000 */
[----:B------:R-:W-:-:S02]  /*125e0*/  FSEL R29, R151, -INF , P2 ;  /* 0xff800000971d7808 */ /* 0x000fc40001000000 */
[----:B------:R-:W-:Y:S02]  /*125f0*/  ISETP.GT.AND P6, PT, R5, 0x10, PT ;  /* 0x000000100500780c */ /* 0x000fe40003fc4270 */
[----:B------:R-:W-:Y:S02]  /*12600*/  FMNMX.FTZ R3, R11, R3, !PT ;  /* 0x000000030b037209 */ /* 0x000fe40007810000 */
[----:B------:R-:W-:Y:S02]  /*12610*/  FMNMX.FTZ R0, R26, R0, !PT ;  /* 0x000000001a007209 */ /* 0x000fe40007810000 */
[----:B------:R-:W-:Y:S02]  /*12620*/  FMNMX.FTZ R103, R14, R2, !PT ;  /* 0x000000020e677209 */ /* 0x000fe40007810000 */
[----:B------:R-:W-:Y:S02]  /*12630*/  ISETP.GT.AND P0, PT, R5, 0x9, PT ;  /* 0x000000090500780c */ /* 0x000fe40003f04270 */
[----:B------:R-:W-:-:S02]  /*12640*/  FSEL R31, R114, -INF , P1 ;  /* 0xff800000721f7808 */ /* 0x000fc40000800000 */
[----:B------:R-:W-:Y:S02]  /*12650*/  FMNMX.FTZ R2, R27, R29, !PT ;  /* 0x0000001d1b027209 */ /* 0x000fe40007810000 */
[----:B------:R-:W-:Y:S02]  /*12660*/  FSEL R35, R102, -INF , P6 ;  /* 0xff80000066237808 */ /* 0x000fe40003000000 */
[----:B------:R-:W-:Y:S02]  /*12670*/  FMNMX.FTZ R3, R13, R3, !PT ;  /* 0x000000030d037209 */ /* 0x000fe40007810000 */
[----:B------:R-:W-:Y:S02]  /*12680*/  FMNMX.FTZ R102, R28, R0, !PT ;  /* 0x000000001c667209 */ /* 0x000fe40007810000 */
[----:B------:R-:W-:Y:S02]  /*12690*/  FSEL R33, R112, -INF , P0 ;  /* 0xff80000070217808 */ /* 0x000fe40000000000 */
[----:B------:R-:W-:-:S02]  /*126a0*/  FMNMX.FTZ R0, R31, R2, !PT ;  /* 0x000000021f007209 */ /* 0x000fc40007810000 */
[----:B------:R-:W-:Y:S02]  /*126b0*/  FMNMX.FTZ R104, R15, R3, !PT ;  /* 0x000000030f687209 */ /* 0x000fe40007810000 */
[----:B------:R-:W-:Y:S02]  /*126c0*/  ISETP.GT.AND P2, PT, R5, 0x11, PT ;  /* 0x000000110500780c */ /* 0x000fe40003f44270 */
[----:B------:R-:W-:Y:S02]  /*126d0*/  FMNMX.FTZ R0, R33, R0, !PT ;  /* 0x0000000021007209 */ /* 0x000fe40007810000 */
[----:B------:R-:W-:Y:S02]  /*126e0*/  FMNMX.FTZ R104, R18, R104, !PT ;  /* 0x0000006812687209 */ /* 0x000fe40007810000 */
[----:B------:R-:W-:Y:S02]  /*126f0*/  ISETP.GT.AND P1, PT, R5, 0x18, PT ;  /* 0x000000180500780c */ /* 0x000fe40003f24270 */
[----:B------:R-:W-:-:S02]  /*12700*/  FSEL R40, R100, -INF , P2 ;  /* 0xff80000064287808 */ /* 0x000fc40001000000 */
[----:B------:R-:W-:Y:S02]  /*12710*/  FMNMX.FTZ R103, R17, R103, !PT ;  /* 0x0000006711677209 */ /* 0x000fe40007810000 */
[----:B------:R-:W-:Y:S02]  /*12720*/  FMNMX.FTZ R102, R30, R102, !PT ;  /* 0x000000661e667209 */ /* 0x000fe40007810000 */
        /* <DEDUP_REMOVED lines=56> */
[----:B------:R-:W-:Y:S02]  /*12ab0*/  FSEL R172, R48, -INF , P0 ;  /* 0xff80000030ac7808 */ /* 0x000fe40000000000 */
[----:B------:R-:W-:Y:S01]  /*12ac0*/  FMNMX.FTZ R103, R181, R103, !PT ;  /* 0x00000067b5677209 */ /* 0x000fe20007810000 */
[----:B------:R-:W-:Y:S01]  /*12ad0*/  IMAD.MOV.U32 R4, RZ, RZ, R104 ;  /* 0x000000ffff047224 */ /* 0x000fe200078e0068 */
[----:B------:R-:W-:-:S02]  /*12ae0*/  FMNMX.FTZ R102, R186, R102, !PT ;  /* 0x00000066ba667209 */ /* 0x000fc40007810000 */
[----:B------:R-:W-:Y:S02]  /*12af0*/  FMNMX.FTZ R0, R173, R0, !PT ;  /* 0x00000000ad007209 */ /* 0x000fe40007810000 */
[----:B------:R-:W-:Y:S02]  /*12b00*/  FMNMX.FTZ R103, R180, R103, !PT ;  /* 0x00000067b4677209 */ /* 0x000fe40007810000 */
[----:B------:R-:W-:Y:S02]  /*12b10*/  FMNMX.FTZ R102, R185, R102, !PT ;  /* 0x00000066b9667209 */ /* 0x000fe40007810000 */
[----:B------:R-:W-:Y:S02]  /*12b20*/  FMNMX.FTZ R101, R172, R0, !PT ;  /* 0x00000000ac657209 */ /* 0x000fe40007810000 */
[----:B------:R-:W-:Y:S02]  /*12b30*/  MOV R2, 0x12b50 ;  /* 0x00012b5000027802 */ /* 0x000fe40000000f00 */
[----:B-1----:R-:W-:Y:S05]  /*12b40*/  CALL.REL.NOINC `($__internal_3_$__cuda_sm70_shflsync_bfly_p) ;  /* 0x0000212000007944 */ /* 0x002fea0003c00000 */
[----:B------:R-:W-:Y:S01]  /*12b50*/  FMNMX.FTZ R104, R104, R6, !PT ;  /* 0x0000000668687209 */ /* 0x000fe20007810000 */
[----:B------:R-:W-:Y:S01]  /*12b60*/  IMAD.MOV.U32 R6, RZ, RZ, 0x1 ;  /* 0x00000001ff067424 */ /* 0x000fe200078e00ff */
[----:B------:R-:W-:-:S03]  /*12b70*/  MOV R2, 0x12ba0 ;  /* 0x00012ba000027802 */ /* 0x000fc60000000f00 */
[----:B------:R-:W-:Y:S02]  /*12b80*/  IMAD.MOV.U32 R4, RZ, RZ, R104 ;  /* 0x000000ffff047224 */ /* 0x000fe400078e0068 */
[----:B------:R-:W-:Y:S05]  /*12b90*/  CALL.REL.NOINC `($__internal_3_$__cuda_sm70_shflsync_bfly_p) ;  /* 0x000020d000007944 */ /* 0x000fea0003c00000 */
[----:B------:R-:W-:Y:S01]  /*12ba0*/  FMNMX.FTZ R104, R104, R6, !PT ;  /* 0x0000000668687209 */ /* 0x000fe20007810000 */
[----:B------:R-:W-:Y:S01]  /*12bb0*/  IMAD.MOV.U32 R4, RZ, RZ, R103 ;  /* 0x000000ffff047224 */ /* 0x000fe200078e0067 */
[----:B------:R-:W-:Y:S01]  /*12bc0*/  MOV R2, 0x12bf0 ;  /* 0x00012bf000027802 */ /* 0x000fe20000000f00 */
[----:B------:R-:W-:Y:S02]  /*12bd0*/  IMAD.MOV.U32 R6, RZ, RZ, 0x2 ;  /* 0x00000002ff067424 */ /* 0x000fe400078e00ff */
[----:B------:R-:W-:Y:S05]  /*12be0*/  CALL.REL.NOINC `($__internal_3_$__cuda_sm70_shflsync_bfly_p) ;  /* 0x0000208000007944 */ /* 0x000fea0003c00000 */
        /* <DEDUP_REMOVED lines=25> */
[----:B------:R-:W-:Y:S05]  /*12d80*/  BRA `(.L_x_674) ;  /* 0xffff1c6000007947 */ /* 0x000fea000383ffff */
.L_x_616:
[----:B------:R-:W-:Y:S01]  /*12d90*/  MOV R6, RZ ;  /* 0x000000ff00067202 */ /* 0x000fe20000000f00 */
[----:B------:R-:W-:Y:S01]  /*12da0*/  IMAD.MOV.U32 R4, RZ, RZ, R10 ;  /* 0x000000ffff047224 */ /* 0x000fe200078e000a */
[----:B------:R-:W-:Y:S01]  /*12db0*/  MOV R2, 0x12de0 ;  /* 0x00012de000027802 */ /* 0x000fe20000000f00 */
[----:B------:R-:W-:Y:S02]  /*12dc0*/  IMAD.MOV.U32 R3, RZ, RZ, 0x1c1f ;  /* 0x00001c1fff037424 */ /* 0x000fe400078e00ff */
[----:B--2---:R-:W-:Y:S05]  /*12dd0*/  CALL.REL.NOINC `($__internal_4_$__cuda_sm70_shflsync_idx_p) ;  /* 0x00001ef000007944 */ /* 0x004fea0003c00000 */
[----:B------:R-:W-:Y:S01]  /*12de0*/  MOV R5, R6 ;  /* 0x0000000600057202 */ /* 0x000fe20000000f00 */
[----:B-1---5:R-:W-:-:S05]  /*12df0*/  BRA `(.L_x_675) ;  /* 0xffff373000007947 */ /* 0x022fca000383ffff */
.L_x_617:
[----:B------:R-:W-:Y:S01]  /*12e00*/  MOV R6, RZ ;  /* 0x000000ff00067202 */ /* 0x000fe20000000f00 */
[----:B------:R-:W-:Y:S01]  /*12e10*/  IMAD.MOV.U32 R4, RZ, RZ, R13 ;  /* 0x000000ffff047224 */ /* 0x000fe200078e000d */
[----:B------:R-:W-:Y:S01]  /*12e20*/  MOV R2, 0x12e50 ;  /* 0x00012e5000027802 */ /* 0x000fe20000000f00 */
[----:B------:R-:W-:Y:S02]  /*12e30*/  IMAD.MOV.U32 R3, RZ, RZ, 0x1c1f ;  /* 0x00001c1fff037424 */ /* 0x000fe400078e00ff */
[----:B-123--:R-:W-:Y:S05]  /*12e40*/  CALL.REL.NOINC `($__internal_4_$__cuda_sm70_shflsync_idx_p) ;  /* 0x00001e8000007944 */ /* 0x00efea0003c00000 */
[C---:B------:R-:W-:Y:S02]  /*12e50*/  ISETP.GE.AND P6, PT, R217.reuse, c[0x0][0x1d4], PT ;  /* 0x00007500d9007a0c */ /* 0x040fe40003fc6270 */
[----:B------:R-:W-:Y:S02]  /*12e60*/  IADD3 R2, P0, R6, R21, RZ ;  /* 0x0000001506027210 */ /* 0x000fe40007f1e0ff */
[C---:B------:R-:W-:Y:S02]  /*12e70*/  IADD3 R4, R217.reuse, 0x20, RZ ;  /* 0x00000020d9047810 */ /* 0x040fe40007ffe0ff */
[----:B-----5:R-:W-:Y:S01]  /*12e80*/  IADD3 R0, R217, 0x40, RZ ;  /* 0x00000040d9007810 */ /* 0x020fe20007ffe0ff */
[C---:B------:R-:W-:Y:S01]  /*12e90*/  IMAD.X R3, R5.reuse, 0x1, R14, P0 ;  /* 0x0000000105037824 */ /* 0x040fe200000e060e */
[----:B------:R-:W-:Y:S01]  /*12ea0*/  ISETP.GE.AND P2, PT, R4, c[0x0][0x1d4], PT ;  /* 0x0000750004007a0c */ /* 0x000fe20003f46270 */
[----:B------:R-:W-:Y:S01]  /*12eb0*/  IMAD.MOV.U32 R4, RZ, RZ, R10 ;  /* 0x000000ffff047224 */ /* 0x000fe200078e000a */
[----:B------:R-:W-:Y:S02]  /*12ec0*/  IADD3 R8, P1, R6, R22, RZ ;  /* 0x0000001606087210 */ /* 0x000fe40007f3e0ff */
[----:B------:R-:W-:Y:S01]  /*12ed0*/  ISETP.GE.AND P0, PT, R0, c[0x0][0x1d4], PT ;  /* 0x0000750000007a0c */ /* 0x000fe20003f06270 */
[----:B------:R-:W-:Y:S01]  /*12ee0*/  @!PT LDS RZ, [RZ] ;  /* 0x00000000fffff984 */ /* 0x000fe20000000800 */
[----:B------:R-:W-:Y:S01]  /*12ef0*/  @!PT LDS RZ, [RZ] ;  /* 0x00000000fffff984 */ /* 0x000fe20000000800 */
[----:B------:R-:W-:Y:S01]  /*12f00*/  @!PT LDS RZ, [RZ] ;  /* 0x00000000fffff984 */ /* 0x000fe20000000800 */
[----:B------:R2:W-:Y:S01]  /*12f10*/  LDGSTS.E.BYPASS.LTC128B.128 [R218+0x100], [R2.64], !P6 ;  /* 0x0010000002da7fae */ /* 0x0005e2000f101d46 */
[----:B------:R-:W-:Y:S01]  /*12f20*/  SEL R12, RZ, 0x10, P6 ;  /* 0x00000010ff0c7807 */ /* 0x000fe20003000000 */
[C---:B------:R-:W-:Y:S01]  /*12f30*/  IMAD.X R9, R5.reuse, 0x1, R15, P1 ;  /* 0x0000000105097824 */ /* 0x040fe200008e060f */
[----:B------:R-:W-:Y:S02]  /*12f40*/  SEL R11, RZ, 0x10, P2 ;  /* 0x00000010ff0b7807 */ /* 0x000fe40001000000 */
[----:B------:R-:W-:Y:S03]  /*12f50*/  SEL R10, RZ, 0x10, P0 ;  /* 0x00000010ff0a7807 */ /* 0x000fe60000000000 */
[----:B------:R3:W-:Y:S01]  /*12f60*/  LDGSTS.E.BYPASS.LTC128B.128 [R218+0x1100], [R8.64], !P2 ;  /* 0x0110000008da7fae */ /* 0x0007e2000d101d46 */
[----:B--2---:R-:W-:Y:S01]  /*12f70*/  IADD3 R2, P1, R6, R23, RZ ;  /* 0x0000001706027210 */ /* 0x004fe20007f3e0ff */
[----:B------:R-:W-:Y:S04]  /*12f80*/  IMAD.MOV.U32 R6, RZ, RZ, 0x1 ;  /* 0x00000001ff067424 */ /* 0x000fe800078e00ff */
[----:B------:R-:W-:Y:S05]  /*12f90*/  IMAD.X R3, R5, 0x1, R20, P1 ;  /* 0x0000000105037824 */ /* 0x000fea00008e0614 */
[----:B------:R2:W-:Y:S02]  /*12fa0*/  LDGSTS.E.BYPASS.LTC128B.128 [R218+0x2100], [R2.64], !P0 ;  /* 0x0210000002da7fae */ /* 0x0005e4000c101d46 */
[----:B--2---:R-:W-:Y:S01]  /*12fb0*/  MOV R2, 0x12fe0 ;  /* 0x00012fe000027802 */ /* 0x004fe20000000f00 */
[----:B------:R-:W-:Y:S02]  /*12fc0*/  IMAD.MOV.U32 R3, RZ, RZ, 0x1c1f ;  /* 0x00001c1fff037424 */ /* 0x000fe400078e00ff */
[----:B-1-3--:R-:W-:Y:S05]  /*12fd0*/  CALL.REL.NOINC `($__internal_4_$__cuda_sm70_shflsync_idx_p) ;  /* 0x00001cf000007944 */ /* 0x00afea0003c00000 */
[----:B------:R-:W-:Y:S01]  /*12fe0*/  MOV R3, 0x1c1f ;  /* 0x00001c1f00037802 */ /* 0x000fe20000000f00 */
[----:B------:R-:W-:Y:S01]  /*12ff0*/  IMAD.MOV.U32 R5, RZ, RZ, R6 ;  /* 0x000000ffff057224 */ /* 0x000fe200078e0006 */
[----:B------:R-:W-:Y:S01]  /*13000*/  MOV R6, 0x1 ;  /* 0x0000000100067802 */ /* 0x000fe20000000f00 */
[----:B------:R-:W-:Y:S01]  /*13010*/  IMAD.MOV.U32 R4, RZ, RZ, R13 ;  /* 0x000000ffff047224 */ /* 0x000fe200078e000d */
[----:B------:R-:W-:Y:S02]  /*13020*/  MOV R2, 0x13040 ;  /* 0x0001304000027802 */ /* 0x000fe40000000f00 */
[----:B-1---5:R-:W-:Y:S05]  /*13030*/  CALL.REL.NOINC `($__internal_4_$__cuda_sm70_shflsync_idx_p) ;  /* 0x00001c9000007944 */ /* 0x022fea0003c00000 */
[----:B-----5:R-:W-:Y:S01]  /*13040*/  MOV R0, R6 ;  /* 0x0000000600007202 */ /* 0x020fe20000000f00 */
[----:B-1----:R-:W-:-:S05]  /*13050*/  BRA `(.L_x_676) ;  /* 0xffff364000007947 */ /* 0x002fca000383ffff */
.L_x_620:
[----:B------:R-:W-:Y:S01]  /*13060*/  MOV R6, RZ ;  /* 0x000000ff00067202 */ /* 0x000fe20000000f00 */
[----:B------:R-:W-:Y:S01]  /*13070*/  IMAD.MOV.U32 R4, RZ, RZ, R10 ;  /* 0x000000ffff047224 */ /* 0x000fe200078e000a */
[----:B------:R-:W-:Y:S01]  /*13080*/  MOV R2, 0x130b0 ;  /* 0x000130b000027802 */ /* 0x000fe20000000f00 */
[----:B------:R-:W-:Y:S02]  /*13090*/  IMAD.MOV.U32 R3, RZ, RZ, 0x1c1f ;  /* 0x00001c1fff037424 */ /* 0x000fe400078e00ff */
[----:B------:R-:W-:Y:S05]  /*130a0*/  CALL.REL.NOINC `($__internal_4_$__cuda_sm70_shflsync_idx_p) ;  /* 0x00001c2000007944 */ /* 0x000fea0003c00000 */
[----:B------:R-:W-:Y:S01]  /*130b0*/  MOV R5, R6 ;  /* 0x0000000600057202 */ /* 0x000fe20000000f00 */
[----:B-1---5:R-:W-:-:S05]  /*130c0*/  BRA `(.L_x_677) ;  /* 0xffff4a1000007947 */ /* 0x022fca000383ffff */
.L_x_621:
[----:B------:R-:W-:Y:S01]  /*130d0*/  MOV R6, RZ ;  /* 0x000000ff00067202 */ /* 0x000fe20000000f00 */
[----:B------:R-:W-:Y:S01]  /*130e0*/  IMAD.MOV.U32 R4, RZ, RZ, R13 ;  /* 0x000000ffff047224 */ /* 0x000fe200078e000d */
[----:B------:R-:W-:Y:S01]  /*130f0*/  MOV R2, 0x13120 ;  /* 0x0001312000027802 */ /* 0x000fe20000000f00 */
[----:B------:R-:W-:Y:S02]  /*13100*/  IMAD.MOV.U32 R3, RZ, RZ, 0x1c1f ;  /* 0x00001c1fff037424 */ /* 0x000fe400078e00ff */
[----:B-12---:R-:W-:Y:S05]  /*13110*/  CALL.REL.NOINC `($__internal_4_$__cuda_sm70_shflsync_idx_p) ;  /* 0x00001bb000007944 */ /* 0x006fea0003c00000 */
        /* <DEDUP_REMOVED lines=33> */
.L_x_622:
[----:B------:R-:W-:Y:S01]  /*13330*/  MOV R3, 0x1c1f ;  /* 0x00001c1f00037802 */ /* 0x000fe20000000f00 */
[----:B------:R-:W-:Y:S01]  /*13340*/  IMAD.MOV.U32 R6, RZ, RZ, RZ ;  /* 0x000000ffff067224 */ /* 0x000fe200078e00ff */
[----:B------:R-:W-:Y:S02]  /*13350*/  MOV R2, 0x13370 ;  /* 0x0001337000027802 */ /* 0x000fe40000000f00 */
[----:B------:R-:W-:Y:S05]  /*13360*/  CALL.REL.NOINC `($__internal_4_$__cuda_sm70_shflsync_idx_p) ;  /* 0x0000196000007944 */ /* 0x000fea0003c00000 */
[----:B-----5:R-:W-:Y:S01]  /*13370*/  MOV R0, R6 ;  /* 0x0000000600007202 */ /* 0x020fe20000000f00 */
[----:B-1----:R-:W-:-:S05]  /*13380*/  BRA `(.L_x_679) ;  /* 0xffff4b1000007947 */ /* 0x002fca000383ffff */
.L_x_623:
[----:B------:R-:W-:Y:S01]  /*13390*/  MOV R3, 0x1c1f ;  /* 0x00001c1f00037802 */ /* 0x000fe20000000f00 */
[----:B------:R-:W-:Y:S01]  /*133a0*/  IMAD.MOV.U32 R6, RZ, RZ, 0x1 ;  /* 0x00000001ff067424 */ /* 0x000fe200078e00ff */
[----:B------:R-:W-:Y:S02]  /*133b0*/  MOV R2, 0x133d0 ;  /* 0x000133d000027802 */ /* 0x000fe40000000f00 */
[----:B-1----:R-:W-:Y:S05]  /*133c0*/  CALL.REL.NOINC `($__internal_4_$__cuda_sm70_shflsync_idx_p) ;  /* 0x0000190000007944 */ /* 0x002fea0003c00000 */
[----:B------:R-:W-:Y:S01]  /*133d0*/  MOV R2, 0x13620 ;  /* 0x0001362000027802 */ /* 0x000fe20000000f00 */
[----:B------:R-:W-:Y:S02]  /*133e0*/  IMAD.IADD R6, R5, 0x1, R6 ;  /* 0x0000000105067824 */ /* 0x000fe400078e0206 */
[----:B------:R-:W-:Y:S03]  /*133f0*/  IMAD.MOV.U32 R3, RZ, RZ, 0x1c1f ;  /* 0x00001c1fff037424 */ /* 0x000fe600078e00ff */
[C---:B------:R-:W-:Y:S02]  /*13400*/  ISETP.GT.AND P6, PT, R6.reuse, RZ, PT ;  /* 0x000000ff0600720c */ /* 0x040fe40003fc4270 */
[C---:B------:R-:W-:Y:S02]  /*13410*/  ISETP.GT.AND P2, PT, R6.reuse, 0x1, PT ;  /* 0x000000010600780c */ /* 0x040fe40003f44270 */
[C---:B------:R-:W-:Y:S02]  /*13420*/  ISETP.GT.AND P1, PT, R6.reuse, 0x8, PT ;  /* 0x000000080600780c */ /* 0x040fe40003f24270 */
[C---:B------:R-:W-:Y:S02]  /*13430*/  ISETP.GT.AND P0, PT, R6.reuse, 0x9, PT ;  /* 0x000000090600780c */ /* 0x040fe40003f04270 */
        /* <DEDUP_REMOVED lines=23> */
[----:B------:R-:W-:Y:S01]  /*135b0*/  ISETP.GT.AND P0, PT, R6, 0x39, PT ;  /* 0x000000390600780c */ /* 0x000fe20003f04270 */
[----:B------:R-:W-:Y:S01]  /*135c0*/  IMAD.MOV.U32 R6, RZ, RZ, 0x2 ;  /* 0x00000002ff067424 */ /* 0x000fe200078e00ff */
[----:B------:R-:W-:Y:S02]  /*135d0*/  FSEL R221, R54, -INF , P6 ;  /* 0xff80000036dd7808 */ /* 0x000fe40003000000 */
[----:B------:R-:W-:Y:S02]  /*135e0*/  FSEL R227, R55, -INF , P2 ;  /* 0xff80000037e37808 */ /* 0x000fe40001000000 */
[----:B------:R-:W-:Y:S02]  /*135f0*/  FSEL R226, R23, -INF , P1 ;  /* 0xff80000017e27808 */ /* 0x000fe40000800000 */
[----:B------:R-:W-:Y:S02]  /*13600*/  FSEL R219, R25, -INF , P0 ;  /* 0xff80000019db7808 */ /* 0x000fe40000000000 */
[----:B-1---5:R-:W-:Y:S05]  /*13610*/  CALL.REL.NOINC `($__internal_4_$__cuda_sm70_shflsync_idx_p) ;  /* 0x000016b000007944 */ /* 0x022fea0003c00000 */
[----:B------:R-:W-:Y:S01]  /*13620*/  MOV R2, 0x13870 ;  /* 0x0001387000027802 */ /* 0x000fe20000000f00 */
[----:B------:R-:W-:Y:S02]  /*13630*/  IMAD.IADD R6, R5, 0x1, R6 ;  /* 0x0000000105067824 */ /* 0x000fe400078e0206 */
[----:B------:R-:W-:Y:S03]  /*13640*/  IMAD.MOV.U32 R3, RZ, RZ, 0x1c1f ;  /* 0x00001c1fff037424 */ /* 0x000fe600078e00ff */
[C---:B------:R-:W-:Y:S02]  /*13650*/  ISETP.GT.AND P6, PT, R6.reuse, RZ, PT ;  /* 0x000000ff0600720c */ /* 0x040fe40003fc4270 */
[C---:B------:R-:W-:Y:S02]  /*13660*/  ISETP.GT.AND P2, PT, R6.reuse, 0x1, PT ;  /* 0x000000010600780c */ /* 0x040fe40003f44270 */
[C---:B------:R-:W-:Y:S02]  /*13670*/  ISETP.GT.AND P1, PT, R6.reuse, 0x8, PT ;  /* 0x000000080600780c */ /* 0x040fe40003f24270 */
        /* <DEDUP_REMOVED lines=31> */
[----:B------:R-:W-:Y:S01]  /*13870*/  FMNMX.FTZ R2, R9, R100, !PT ;  /* 0x0000006409027209 */ /* 0x000fe20007810000 */
[----:B------:R-:W-:Y:S01]  /*13880*/  IMAD.IADD R5, R5, 0x1, R6 ;  /* 0x0000000105057824 */ /* 0x000fe200078e0206 */
[----:B-----5:R-:W-:Y:S01]  /*13890*/  FMNMX.FTZ R0, R8, R105, !PT ;  /* 0x0000006908007209 */ /* 0x020fe20007810000 */
[----:B------:R-:W-:Y:S01]  /*138a0*/  IMAD.MOV.U32 R6, RZ, RZ, 0x2 ;  /* 0x00000002ff067424 */ /* 0x000fe200078e00ff */
[----:B------:R-:W-:Y:S02]  /*138b0*/  FMNMX.FTZ R4, R12, R106, !PT ;  /* 0x0000006a0c047209 */ /* 0x000fe40007810000 */
        /* <DEDUP_REMOVED lines=12> */
[----:B------:R-:W-:Y:S02]  /*13980*/  FMNMX.FTZ R3, R11, R2, !PT ;  /* 0x000000020b037209 */ /* 0x000fe40007810000 */
[----:B------:R-:W-:Y:S02]  /*13990*/  FMNMX.FTZ R2, R10, R0, !PT ;  /* 0x000000000a027209 */ /* 0x000fe40007810000 */
[----:B------:R-:W-:Y:S02]  /*139a0*/  FSEL R189, R189, -INF , P6 ;  /* 0xff800000bdbd7808 */ /* 0x000fe40003000000 */
[C---:B------:R-:W-:Y:S02]  /*139b0*/  ISETP.GT.AND P6, PT, R5.reuse, 0x20, PT ;  /* 0x000000200500780c */ /* 0x040fe40003fc4270 */
[----:B------:R-:W-:Y:S02]  /*139c0*/  FSEL R190, R190, -INF , P2 ;  /* 0xff800000bebe7808 */ /* 0x000fe40001000000 */
[C---:B------:R-:W-:Y:S02]  /*139d0*/  ISETP.GT.AND P2, PT, R5.reuse, 0x21, PT ;  /* 0x000000210500780c */ /* 0x040fe40003f44270 */
[----:B------:R-:W-:Y:S02]  /*139e0*/  FSEL R191, R30, -INF , P1 ;  /* 0xff8000001ebf7808 */ /* 0x000fe40000800000 */
[----:B------:R-:W-:Y:S02]  /*139f0*/  ISETP.GT.AND P1, PT, R5, 0x28, PT ;  /* 0x000000280500780c */ /* 0x000fe40003f24270 */
[----:B------:R-:W-:Y:S02]  /*13a00*/  FSEL R192, R31, -INF , P0 ;  /* 0xff8000001fc07808 */ /* 0x000fe40000000000 */
[----:B------:R-:W-:Y:S02]  /*13a10*/  ISETP.GT.AND P0, PT, R5, 0x29, PT ;  /* 0x000000290500780c */ /* 0x000fe40003f04270 */
[----:B------:R-:W-:Y:S02]  /*13a20*/  FMNMX.FTZ R0, R17, R4, !PT ;  /* 0x0000000411007209 */ /* 0x000fe40007810000 */
[----:B------:R-:W-:Y:S02]  /*13a30*/  FMNMX.FTZ R7, R13, R2, !PT ;  /* 0x000000020d077209 */ /* 0x000fe40007810000 */
[----:B------:R-:W-:Y:S02]  /*13a40*/  FMNMX.FTZ R2, R20, R107, !PT ;  /* 0x0000006b14027209 */ /* 0x000fe40007810000 */
        /* <DEDUP_REMOVED lines=72> */
[----:B------:R-:W-:Y:S02]  /*13ed0*/  MOV R2, 0x13ef0 ;  /* 0x00013ef000027802 */ /* 0x000fe40000000f00 */
        /* <DEDUP_REMOVED lines=28> */
[----:B------:R-:W-:Y:S01]  /*140a0*/  MOV R3, R6 ;  /* 0x0000000600037202 */ /* 0x000fe20000000f00 */
[----:B------:R-:W-:-:S05]  /*140b0*/  BRA `(.L_x_680) ;  /* 0xffff4b5000007947 */ /* 0x000fca000383ffff */
.L_x_626:
[----:B-1--4-:R-:W-:Y:S01]  /*140c0*/  MOV R6, RZ ;  /* 0x000000ff00067202 */ /* 0x012fe20000000f00 */
[----:B------:R-:W-:Y:S01]  /*140d0*/  IMAD.MOV.U32 R4, RZ, RZ, R53 ;  /* 0x000000ffff047224 */ /* 0x000fe200078e0035 */
[----:B------:R-:W-:Y:S01]  /*140e0*/  MOV R2, 0x14110 ;  /* 0x0001411000027802 */ /* 0x000fe20000000f00 */
[----:B------:R-:W-:Y:S02]  /*140f0*/  IMAD.MOV.U32 R3, RZ, RZ, 0x1c1f ;  /* 0x00001c1fff037424 */ /* 0x000fe400078e00ff */
[----:B------:R-:W-:Y:S05]  /*14100*/  CALL.REL.NOINC `($__internal_4_$__cuda_sm70_shflsync_idx_p) ;  /* 0x00000bc000007944 */ /* 0x000fea0003c00000 */
[----:B------:R-:W-:Y:S01]  /*14110*/  MOV R3, R6 ;  /* 0x0000000600037202 */ /* 0x000fe20000000f00 */
[----:B-1---5:R-:W-:-:S05]  /*14120*/  BRA `(.L_x_681) ;  /* 0xffff6f3000007947 */ /* 0x022fca000383ffff */
.L_x_629:
[----:B------:R-:W-:Y:S01]  /*14130*/  MOV R6, RZ ;  /* 0x000000ff00067202 */ /* 0x000fe20000000f00 */
[----:B------:R-:W-:Y:S01]  /*14140*/  IMAD.MOV.U32 R4, RZ, RZ, R12 ;  /* 0x000000ffff047224 */ /* 0x000fe200078e000c */
[----:B------:R-:W-:Y:S01]  /*14150*/  MOV R2, 0x14180 ;  /* 0x0001418000027802 */ /* 0x000fe20000000f00 */
[----:B------:R-:W-:Y:S02]  /*14160*/  IMAD.MOV.U32 R3, RZ, RZ, 0x1c1f ;  /* 0x00001c1fff037424 */ /* 0x000fe400078e00ff */
[----:B-1----:R-:W-:Y:S05]  /*14170*/  CALL.REL.NOINC `($__internal_4_$__cuda_sm70_shflsync_idx_p) ;  /* 0x00000b5000007944 */ /* 0x002fea0003c00000 */
[----:B------:R-:W-:Y:S01]  /*14180*/  MOV R5, R6 ;  /* 0x0000000600057202 */ /* 0x000fe20000000f00 */
[----:B-1---5:R-:W-:-:S05]  /*14190*/  BRA `(.L_x_682) ;  /* 0xffff843000007947 */ /* 0x022fca000383ffff */
.L_x_630:
[----:B------:R-:W-:Y:S01]  /*141a0*/  MOV R6, RZ ;  /* 0x000000ff00067202 */ /* 0x000fe20000000f00 */
[----:B------:R-:W-:Y:S01]  /*141b0*/  IMAD.MOV.U32 R4, RZ, RZ, R13 ;  /* 0x000000ffff047224 */ /* 0x000fe200078e000d */
[----:B------:R-:W-:Y:S01]  /*141c0*/  MOV R2, 0x141f0 ;  /* 0x000141f000027802 */ /* 0x000fe20000000f00 */
[----:B------:R-:W-:Y:S02]  /*141d0*/  IMAD.MOV.U32 R3, RZ, RZ, 0x1c1f ;  /* 0x00001c1fff037424 */ /* 0x000fe400078e00ff */
[----:B-123--:R-:W-:Y:S05]  /*141e0*/  CALL.REL.NOINC `($__internal_4_$__cuda_sm70_shflsync_idx_p) ;  /* 0x00000ae000007944 */ /* 0x00efea0003c00000 */
[C---:B------:R-:W-:Y:S01]  /*141f0*/  IADD3 R2, -R101.reuse, 0x10, RZ ;  /* 0x0000001065027810 */ /* 0x040fe20007ffe1ff */
[----:B------:R-:W-:Y:S01]  /*14200*/  IMAD.MOV.U32 R4, RZ, RZ, R12 ;  /* 0x000000ffff047224 */ /* 0x000fe200078e000c */
[----:B------:R-:W-:Y:S02]  /*14210*/  ISETP.NE.U32.AND P0, PT, R101, RZ, PT ;  /* 0x000000ff6500720c */ /* 0x000fe40003f05070 */
[----:B------:R-:W-:Y:S04]  /*14220*/  LOP3.LUT R2, R2, 0xf, RZ, 0xc0, !PT ;  /* 0x0000000f02027812 */ /* 0x000fe800078ec0ff */
[----:B------:R-:W-:Y:S04]  /*14230*/  IADD3 R2, P6, P5, R2, R6, R21 ;  /* 0x0000000602027210 */ /* 0x000fe80007dde015 */
[----:B------:R-:W-:Y:S05]  /*14240*/  IADD3.X R3, RZ, R5, R16, P6, P5 ;  /* 0x00000005ff037210 */ /* 0x000fea00037ea410 */
[----:B------:R-:W-:Y:S01]  /*14250*/  @!PT LDS RZ, [RZ] ;  /* 0x00000000fffff984 */ /* 0x000fe20000000800 */
[----:B------:R-:W-:Y:S01]  /*14260*/  @!PT LDS RZ, [RZ] ;  /* 0x00000000fffff984 */ /* 0x000fe20000000800 */
[----:B------:R-:W-:Y:S01]  /*14270*/  @!PT LDS RZ, [RZ] ;  /* 0x00000000fffff984 */ /* 0x000fe20000000800 */
[----:B------:R2:W-:Y:S01]  /*14280*/  LDGSTS.E.BYPASS.LTC128B.128.ZFILL [R218+0x3100], [R2.64], P0 ;  /* 0x0310000002da7fae */ /* 0x0005e20008141d46 */
[C---:B------:R-:W-:Y:S05]  /*14290*/  IADD3 R8, P0, R6.reuse, R19, RZ ;  /* 0x0000001306087210 */ /* 0x040fea0007f1e0ff */
[C---:B------:R-:W-:Y:S05]  /*142a0*/  IMAD.X R9, R5.reuse, 0x1, R14, P0 ;  /* 0x0000000105097824 */ /* 0x040fea00000e060e */
[----:B------:R3:W-:Y:S01]  /*142b0*/  LDGSTS.E.BYPASS.LTC128B.128 [R218+0x4100], [R8.64], !P2 ;  /* 0x0410000008da7fae */ /* 0x0007e2000d101d46 */
[----:B--2---:R-:W-:Y:S01]  /*142c0*/  IADD3 R2, P0, R6, R20, RZ ;  /* 0x0000001406027210 */ /* 0x004fe20007f1e0ff */
[----:B------:R-:W-:Y:S04]  /*142d0*/  IMAD.MOV.U32 R6, RZ, RZ, 0x1 ;  /* 0x00000001ff067424 */ /* 0x000fe800078e00ff */
[----:B------:R-:W-:Y:S05]  /*142e0*/  IMAD.X R3, R5, 0x1, R15, P0 ;  /* 0x0000000105037824 */ /* 0x000fea00000e060f */
[----:B------:R2:W-:Y:S02]  /*142f0*/  LDGSTS.E.BYPASS.LTC128B.128 [R218+0x5100], [R2.64], !P1 ;  /* 0x0510000002da7fae */ /* 0x0005e4000c901d46 */
[----:B--2---:R-:W-:Y:S01]  /*14300*/  MOV R2, 0x14330 ;  /* 0x0001433000027802 */ /* 0x004fe20000000f00 */
[----:B------:R-:W-:Y:S02]  /*14310*/  IMAD.MOV.U32 R3, RZ, RZ, 0x1c1f ;  /* 0x00001c1fff037424 */ /* 0x000fe400078e00ff */
[----:B-1-3-5:R-:W-:Y:S05]  /*14320*/  CALL.REL.NOINC `($__internal_4_$__cuda_sm70_shflsync_idx_p) ;  /* 0x000009a000007944 */ /* 0x02afea0003c00000 */
[----:B------:R-:W-:Y:S01]  /*14330*/  MOV R3, 0x1c1f ;  /* 0x00001c1f00037802 */ /* 0x000fe20000000f00 */
[----:B------:R-:W-:Y:S01]  /*14340*/  IMAD.MOV.U32 R5, RZ, RZ, R6 ;  /* 0x000000ffff057224 */ /* 0x000fe200078e0006 */
[----:B------:R-:W-:Y:S01]  /*14350*/  MOV R6, 0x1 ;  /* 0x0000000100067802 */ /* 0x000fe20000000f00 */
[----:B------:R-:W-:Y:S01]  /*14360*/  IMAD.MOV.U32 R4, RZ, RZ, R13 ;  /* 0x000000ffff047224 */ /* 0x000fe200078e000d */
[----:B------:R-:W-:Y:S02]  /*14370*/  MOV R2, 0x14390 ;  /* 0x0001439000027802 */ /* 0x000fe40000000f00 */
[----:B-1---5:R-:W-:Y:S05]  /*14380*/  CALL.REL.NOINC `($__internal_4_$__cuda_sm70_shflsync_idx_p) ;  /* 0x0000094000007944 */ /* 0x022fea0003c00000 */
[----:B------:R-:W-:Y:S01]  /*14390*/  MOV R2, R6 ;  /* 0x0000000600027202 */ /* 0x000fe20000000f00 */
[----:B-1---5:R-:W-:-:S05]  /*143a0*/  BRA `(.L_x_683) ;  /* 0xffff834000007947 */ /* 0x022fca000383ffff */
.L_x_631:
[----:B------:R-:W-:Y:S02]  /*143b0*/  MOV R6, 0x2 ;  /* 0x0000000200067802 */ /* 0x000fe40000000f00 */
[----:B------:R-:W-:Y:S02]  /*143c0*/  MOV R2, 0x143e0 ;  /* 0x000143e000027802 */ /* 0x000fe40000000f00 */
        /* <DEDUP_REMOVED lines=34> */
.L_x_633:
[----:B------:R2:W5:Y:S01]  /*145f0*/  LDL R4, [R1+0x20] ;  /* 0x0000200001047983 */ /* 0x0005620000100800 */
[----:B------:R-:W-:-:S02]  /*14600*/  MOV R6, 0x2 ;  /* 0x0000000200067802 */ /* 0x000fc40000000f00 */
[----:B-1----:R-:W-:Y:S02]  /*14610*/  MOV R2, 0x14630 ;  /* 0x0001463000027802 */ /* 0x002fe40000000f00 */
[----:B--2--5:R-:W-:Y:S05]  /*14620*/  CALL.REL.NOINC `($__internal_3_$__cuda_sm70_shflsync_bfly_p) ;  /* 0x0000064000007944 */ /* 0x024fea0003c00000 */
[----:B------:R-:W-:Y:S01]  /*14630*/  MOV R5, R6 ;  /* 0x0000000600057202 */ /* 0x000fe20000000f00 */
[----:B------:R-:W-:Y:S05]  /*14640*/  BRA `(.L_x_685) ;  /* 0xffffa83000007947 */ /* 0x000fea000383ffff */
.L_x_634:
[----:B------:R-:W-:Y:S01]  /*14650*/  IMAD.MOV.U32 R4, RZ, RZ, R5 ;  /* 0x000000ffff047224 */ /* 0x000fe200078e0005 */
[----:B------:R-:W-:Y:S02]  /*14660*/  MOV R6, 0x1 ;  /* 0x0000000100067802 */ /* 0x000fe40000000f00 */
[----:B------:R-:W-:Y:S02]  /*14670*/  MOV R2, 0x14690 ;  /* 0x0001469000027802 */ /* 0x000fe40000000f00 */
[----:B------:R-:W-:Y:S05]  /*14680*/  CALL.REL.NOINC `($__internal_3_$__cuda_sm70_shflsync_bfly_p) ;  /* 0x000005e000007944 */ /* 0x000fea0003c00000 */
[----:B------:R1:W5:Y:S01]  /*14690*/  LDL R4, [R1+0x2c] ;  /* 0x00002c0001047983 */ /* 0x0003620000100800 */
[----:B------:R-:W-:Y:S01]  /*146a0*/  FADD.FTZ R5, R5, R6 ;  /* 0x0000000605057221 */ /* 0x000fe20000010000 */
[----:B------:R-:W-:Y:S02]  /*146b0*/  MOV R6, 0x2 ;  /* 0x0000000200067802 */ /* 0x000fe40000000f00 */
[----:B------:R-:W-:Y:S02]  /*146c0*/  MOV R2, 0x146e0 ;  /* 0x000146e000027802 */ /* 0x000fe40000000f00 */
[----:B-1---5:R-:W-:Y:S05]  /*146d0*/  CALL.REL.NOINC `($__internal_3_$__cuda_sm70_shflsync_bfly_p) ;  /* 0x0000059000007944 */ /* 0x022fea0003c00000 */
[----:B------:R-:W2:Y:S01]  /*146e0*/  LDL.LU R0, [R1+0x2c] ;  /* 0x00002c0001007983 */ /* 0x000ea20000300800 */
[----:B------:R-:W-:Y:S01]  /*146f0*/  MOV R2, 0x14740 ;  /* 0x0001474000027802 */ /* 0x000fe20000000f00 */
[----:B--2---:R-:W-:Y:S01]  /*14700*/  FADD.FTZ R7, R0, R6 ;  /* 0x0000000600077221 */ /* 0x004fe20000010000 */
[----:B------:R-:W-:-:S04]  /*14710*/  MOV R6, 0x1 ;  /* 0x0000000100067802 */ /* 0x000fc80000000f00 */
[----:B------:R-:W-:Y:S02]  /*14720*/  MOV R4, R7 ;  /* 0x0000000700047202 */ /* 0x000fe40000000f00 */
        /* <DEDUP_REMOVED lines=20> */
[----:B------:R-:W-:Y:S02]  /*14870*/  MOV R6, 0x1 ;  /* 0x0000000100067802 */ /* 0x000fe40000000f00 */
[----:B------:R-:W-:Y:S05]  /*14880*/  CALL.REL.NOINC `($__internal_3_$__cuda_sm70_shflsync_bfly_p) ;  /* 0x000003e000007944 */ /* 0x000fea0003c00000 */
[----:B------:R-:W-:Y:S05]  /*14890*/  BRA `(.L_x_686) ;  /* 0xffffa71000007947 */ /* 0x000fea000383ffff */
.L_x_649:
[----:B------:R-:W-:Y:S01]  /*148a0*/  IMAD.MOV.U32 R4, RZ, RZ, R10 ;  /* 0x000000ffff047224 */ /* 0x000fe200078e000a */
[----:B------:R-:W-:Y:S01]  /*148b0*/  MOV R6, RZ ;  /* 0x000000ff00067202 */ /* 0x000fe20000000f00 */
[----:B------:R-:W-:Y:S01]  /*148c0*/  IMAD.MOV.U32 R3, RZ, RZ, 0x1c1f ;  /* 0x00001c1fff037424 */ /* 0x000fe200078e00ff */
[----:B------:R-:W-:-:S02]  /*148d0*/  MOV R2, 0x148f0 ;  /* 0x000148f000027802 */ /* 0x000fc40000000f00 */
[----:B------:R-:W-:Y:S05]  /*148e0*/  CALL.REL.NOINC `($__internal_4_$__cuda_sm70_shflsync_idx_p) ;  /* 0x000003e000007944 */ /* 0x000fea0003c00000 */
[----:B------:R-:W-:Y:S01]  /*148f0*/  MOV R5, R6 ;  /* 0x0000000600057202 */ /* 0x000fe20000000f00 */
[----:B-1---5:R-:W-:Y:S05]  /*14900*/  BRA `(.L_x_687) ;  /* 0xffffc83000007947 */ /* 0x022fea000383ffff */
.L_x_650:
[----:B------:R-:W-:Y:S01]  /*14910*/  IMAD.MOV.U32 R4, RZ, RZ, R12 ;  /* 0x000000ffff047224 */ /* 0x000fe200078e000c */
[----:B------:R-:W-:Y:S01]  /*14920*/  MOV R6, RZ ;  /* 0x000000ff00067202 */ /* 0x000fe20000000f00 */
[----:B------:R-:W-:Y:S01]  /*14930*/  IMAD.MOV.U32 R3, RZ, RZ, 0x1c1f ;  /* 0x00001c1fff037424 */ /* 0x000fe200078e00ff */
[----:B------:R-:W-:-:S02]  /*14940*/  MOV R2, 0x14960 ;  /* 0x0001496000027802 */ /* 0x000fc40000000f00 */
[----:B-12---:R-:W-:Y:S05]  /*14950*/  CALL.REL.NOINC `($__internal_4_$__cuda_sm70_shflsync_idx_p) ;  /* 0x0000037000007944 */ /* 0x006fea0003c00000 */
[----:B-----5:R-:W-:Y:S01]  /*14960*/  MOV R0, R6 ;  /* 0x0000000600007202 */ /* 0x020fe20000000f00 */
[----:B-1----:R-:W-:Y:S05]  /*14970*/  BRA `(.L_x_688) ;  /* 0xffffc7e000007947 */ /* 0x002fea000383ffff */
.L_x_653:
[----:B------:R-:W-:Y:S01]  /*14980*/  IMAD.MOV.U32 R4, RZ, RZ, R10 ;  /* 0x000000ffff047224 */ /* 0x000fe200078e000a */
[----:B-1----:R-:W-:Y:S01]  /*14990*/  MOV R6, 0x1 ;  /* 0x0000000100067802 */ /* 0x002fe20000000f00 */
[----:B------:R-:W-:Y:S01]  /*149a0*/  IMAD.MOV.U32 R3, RZ, RZ, 0x1c1f ;  /* 0x00001c1fff037424 */ /* 0x000fe200078e00ff */
[----:B------:R-:W-:-:S02]  /*149b0*/  MOV R2, 0x149d0 ;  /* 0x000149d000027802 */ /* 0x000fc40000000f00 */
[----:B--234-:R-:W-:Y:S05]  /*149c0*/  CALL.REL.NOINC `($__internal_4_$__cuda_sm70_shflsync_idx_p) ;  /* 0x0000030000007944 */ /* 0x01cfea0003c00000 */
        /* <DEDUP_REMOVED lines=8> */
.L_x_656:
[----:B------:R-:W-:Y:S01]  /*14a50*/  IMAD.MOV.U32 R4, RZ, RZ, R10 ;  /* 0x000000ffff047224 */ /* 0x000fe200078e000a */
[----:B-1----:R-:W-:Y:S01]  /*14a60*/  MOV R6, 0x2 ;  /* 0x0000000200067802 */ /* 0x002fe20000000f00 */
[----:B------:R-:W-:Y:S01]  /*14a70*/  IMAD.MOV.U32 R3, RZ, RZ, 0x1c1f ;  /* 0x00001c1fff037424 */ /* 0x000fe200078e00ff */
[----:B------:R-:W-:Y:S02]  /*14a80*/  MOV R2, 0x14aa0 ;  /* 0x00014aa000027802 */ /* 0x000fe40000000f00 */
[----:B--234-:R-:W-:Y:S05]  /*14a90*/  CALL.REL.NOINC `($__internal_4_$__cuda_sm70_shflsync_idx_p) ;  /* 0x0000023000007944 */ /* 0x01cfea0003c00000 */
[----:B------:R-:W-:Y:S01]  /*14aa0*/  MOV R5, R6 ;  /* 0x0000000600057202 */ /* 0x000fe20000000f00 */
[----:B-1---5:R-:W-:Y:S05]  /*14ab0*/  BRA `(.L_x_690) ;  /* 0xffffca6000007947 */ /* 0x022fea000383ffff */
.L_x_657:
[----:B------:R-:W-:Y:S01]  /*14ac0*/  IMAD.MOV.U32 R4, RZ, RZ, R12 ;  /* 0x000000ffff047224 */ /* 0x000fe200078e000c */
[----:B-1----:R-:W-:Y:S01]  /*14ad0*/  MOV R6, 0x2 ;  /* 0x0000000200067802 */ /* 0x002fe20000000f00 */
[----:B------:R-:W-:Y:S01]  /*14ae0*/  IMAD.MOV.U32 R3, RZ, RZ, 0x1c1f ;  /* 0x00001c1fff037424 */ /* 0x000fe200078e00ff */
[----:B------:R-:W-:Y:S02]  /*14af0*/  MOV R2, 0x14b10 ;  /* 0x00014b1000027802 */ /* 0x000fe40000000f00 */
[----:B--234-:R-:W-:Y:S05]  /*14b00*/  CALL.REL.NOINC `($__internal_4_$__cuda_sm70_shflsync_idx_p) ;  /* 0x000001c000007944 */ /* 0x01cfea0003c00000 */
[----:B-----5:R-:W-:Y:S01]  /*14b10*/  MOV R0, R6 ;  /* 0x0000000600007202 */ /* 0x020fe20000000f00 */
[----:B-1----:R-:W-:Y:S05]  /*14b20*/  BRA `(.L_x_691) ;  /* 0xffffca1000007947 */ /* 0x002fea000383ffff */
.L_x_660:
        /* <DEDUP_REMOVED lines=13> */
.L_x_662:
[----:B-1----:R-:W-:Y:S01]  /*14c00*/  IMAD.MOV.U32 R4, RZ, RZ, R64 ;  /* 0x000000ffff047224 */ /* 0x002fe200078e0040 */
[----:B------:R-:W-:Y:S01]  /*14c10*/  MOV R6, RZ ;  /* 0x000000ff00067202 */ /* 0x000fe20000000f00 */
[----:B------:R-:W-:Y:S01]  /*14c20*/  IMAD.MOV.U32 R3, RZ, RZ, 0x1f ;  /* 0x0000001fff037424 */ /* 0x000fe200078e00ff */
[----:B------:R-:W-:Y:S02]  /*14c30*/  MOV R2, 0x14c50 ;  /* 0x00014c5000027802 */ /* 0x000fe40000000f00 */
[----:B--234-:R-:W-:Y:S05]  /*14c40*/  CALL.REL.NOINC `($__internal_4_$__cuda_sm70_shflsync_idx_p) ;  /* 0x0000008000007944 */ /* 0x01cfea0003c00000 */
[----:B-----5:R-:W-:Y:S01]  /*14c50*/  MOV R0, R6 ;  /* 0x0000000600007202 */ /* 0x020fe20000000f00 */
[----:B-1----:R-:W-:Y:S05]  /*14c60*/  BRA `(.L_x_693) ;  /* 0xffffcc9000007947 */ /* 0x002fea000383ffff */
        .weak           $__internal_3_$__cuda_sm70_shflsync_bfly_p
        .type           $__internal_3_$__cuda_sm70_shflsync_bfly_p,@function
        .size           $__internal_3_$__cuda_sm70_shflsync_bfly_p,($__internal_4_$__cuda_sm70_shflsync_idx_p - $__internal_3_$__cuda_sm70_shflsync_bfly_p)
$__internal_3_$__cuda_sm70_shflsync_bfly_p:
[----:B------:R-:W-:Y:S02]  /*14c70*/  MOV R36, 0xffffffff ;  /* 0xffffffff00247802 */ /* 0x000fe40000000f00 */
[----:B------:R-:W-:Y:S02]  /*14c80*/  MOV R3, 0x1f ;  /* 0x0000001f00037802 */ /* 0x000fe40000000f00 */
[----:B------:R-:W-:Y:S04]  /*14c90*/  WARPSYNC R36 ;  /* 0x0000002400007348 */ /* 0x000fe80003800000 */
[----:B------:R1:W2:Y:S02]  /*14ca0*/  SHFL.BFLY PT, R6, R4, R6, R3 ;  /* 0x0c00000604067389 */ /* 0x0002a400000e0003 */
[----:B-1----:R-:W-:-:S04]  /*14cb0*/  MOV R3, 0x0 ;  /* 0x0000000000037802 */ /* 0x002fc80000000f00 */
[----:B--2---:R-:W-:Y:S05]  /*14cc0*/  RET.REL.NODEC R2 `(_ZN7cutlass13device_kernelIN5flash19enable_sm80_to_sm89INS1_16FlashAttnFwdSm80INS1_25CollectiveMainloopFwdSm80ILi4ELi1ELb0EN4cute5tupleIJNS5_1CILi128EEENS7_ILi64EEENS7_ILi96EEEEEELi96ENS_10bfloat16_tEfNS_4arch4Sm80ELb1ELb0ELb1ELb0ELb1ELb0ELb1ELb0EEENS1_21CollectiveEpilogueFwdINS6_IJS8_SA_S9_EEENS6_IJNS7_ILi1EEESI_SI_EEESC_SE_Li128ELb0ELb1ELb0ELb0EEENS1_30DynamicPersistentTileSchedulerILi128ELi128ELb0ELb1ELb0EEEEEEEEEvNT_6ParamsE) ;  /* 0xfffeb33002007950 */ /* 0x004fea0003c3ffff */
        .weak           $__internal_4_$__cuda_sm70_shflsync_idx_p
        .type           $__internal_4_$__cuda_sm70_shflsync_idx_p,@function
        .size           $__internal_4_$__cuda_sm70_shflsync_idx_p,(.L_x_864 - $__internal_4_$__cuda_sm70_shflsync_idx_p)
$__internal_4_$__cuda_sm70_shflsync_idx_p:
[----:B------:R1:W-:Y:S02]  /*14cd0*/  STL [R1+0x8c], R0 ;  /* 0x00008c0001007387 */ /* 0x0003e40000100800 */
[----:B-1----:R-:W-:-:S04]  /*14ce0*/  MOV R0, 0xffffffff ;  /* 0xffffffff00007802 */ /* 0x002fc80000000f00 */
[----:B------:R-:W-:Y:S04]  /*14cf0*/  WARPSYNC R0 ;  /* 0x0000000000007348 */ /* 0x000fe80003800000 */
[----:B------:R1:W2:Y:S04]  /*14d00*/  SHFL.IDX PT, R6, R4, R6, R3 ;  /* 0x0000000604067389 */ /* 0x0002a800000e0003 */
[----:B-1----:R1:W5:Y:S01]  /*14d10*/  LDL.LU R0, [R1+0x8c] ;  /* 0x00008c0001007983 */ /* 0x0023620000300800 */
[----:B------:R-:W-:-:S04]  /*14d20*/  MOV R3, 0x0 ;  /* 0x0000000000037802 */ /* 0x000fc80000000f00 */
[----:B--2---:R-:W-:Y:S05]  /*14d30*/  RET.REL.NODEC R2 `(_ZN7cutlass13device_kernelIN5flash19enable_sm80_to_sm89INS1_16FlashAttnFwdSm80INS1_25CollectiveMainloopFwdSm80ILi4ELi1ELb0EN4cute5tupleIJNS5_1CILi128EEENS7_ILi64EEENS7_ILi96EEEEEELi96ENS_10bfloat16_tEfNS_4arch4Sm80ELb1ELb0ELb1ELb0ELb1ELb0ELb1ELb0EEENS1_21CollectiveEpilogueFwdINS6_IJS8_SA_S9_EEENS6_IJNS7_ILi1EEESI_SI_EEESC_SE_Li128ELb0ELb1ELb0ELb0EEENS1_30DynamicPersistentTileSchedulerILi128ELi128ELb0ELb1ELb0EEEEEEEEEvNT_6ParamsE) ;  /* 0xfffeb2c002007950 */ /* 0x004fea0003c3ffff */
.L_x_694:
        /* <DEDUP_REMOVED lines=12> */
.L_x_864:


//--------------------- .text._ZN7cutlass13device_kernelIN5flash19enable_sm80_to_sm89INS1_16FlashAttnFwdSm80INS1_25CollectiveMainloopFwdSm80ILi4ELi1ELb0EN4cute5tupleIJNS5_1CILi128EEENS7_ILi64EEENS7_ILi96EEEEEELi96ENS_10bfloat16_tEfNS_4arch4Sm80ELb1ELb0ELb1ELb1ELb1ELb0ELb1ELb0EEENS1_21CollectiveEpilogueFwdINS6_IJS8_SA_S9_EEENS6_IJNS7_ILi1EEESI_SI_EEESC_SE_Li128ELb1ELb1ELb0ELb0EEENS1_19SingleTileSchedulerILb1ELb0ELb1ELi128EEEEEEEEEvNT_6ParamsE --------------------------
	.section	.text._ZN7cutlass13device_kernelIN5flash19enable_sm80_to_sm89INS1_16FlashAttnFwdSm80INS1_25CollectiveMainloopFwdSm80ILi4ELi1ELb0EN4cute5tupleIJNS5_1CILi128EEENS7_ILi64EEENS7_ILi96EEEEEELi96ENS_10bfloat16_tEfNS_4arch4Sm80ELb1ELb0ELb1ELb1ELb1ELb0ELb1ELb0EEENS1_21CollectiveEpilogueFwdINS6_IJS8_SA_S9_EEENS6_IJNS7_ILi1EEESI_SI_EEESC_SE_Li128ELb1ELb1ELb0ELb0EEENS1_19SingleTileSchedulerILb1ELb0ELb1ELi128EEEEEEEEEvNT_6ParamsE,"ax",@progbits
	.sectioninfo	@"SHI_REGISTERS=255"
	.align	128
.text._ZN7cutlass13device_kernelIN5flash19enable_sm80_to_sm89INS1_16FlashAttnFwdSm80INS1_25CollectiveMainloopFwdSm80ILi4ELi1ELb0EN4cute5tupleIJNS5_1CILi128EEENS7_ILi64EEENS7_ILi96EEEEEELi96ENS_10bfloat16_tEfNS_4arch4Sm80ELb1ELb0ELb1ELb1ELb1ELb0ELb1ELb0EEENS1_21CollectiveEpilogueFwdINS6_IJS8_SA_S9_EEENS6_IJNS7_ILi1EEESI_SI_EEESC_SE_Li128ELb1ELb1ELb0ELb0EEENS1_19SingleTileSchedulerILb1ELb0ELb1ELi128EEEEEEEEEvNT_6ParamsE:
        .type           _ZN7cutlass13device_kernelIN5flash19enable_sm80_to_sm89INS1_16FlashAttnFwdSm80INS1_25CollectiveMainloopFwdSm80ILi4ELi1ELb0EN4cute5tupleIJNS5_1CILi128EEENS7_ILi64EEENS7_ILi96EEEEEELi96ENS_10bfloat16_tEfNS_4arch4Sm80ELb1ELb0ELb1ELb1ELb1ELb0ELb1ELb0EEENS1_21CollectiveEpilogueFwdINS6_IJS8_SA_S9_EEENS6_IJNS7_ILi1EEESI_SI_EEESC_SE_Li128ELb1ELb1ELb0ELb0EEENS1_19SingleTileSchedulerILb1ELb0ELb1ELi128EEEEEEEEEvNT_6ParamsE,@function
        .size           _ZN7cutlass13device_kernelIN5flash19enable_sm80_to_sm89INS1_16FlashAttnFwdSm80INS1_25CollectiveMainloopFwdSm80ILi4ELi1ELb0EN4cute5tupleIJNS5_1CILi128EEENS7_ILi64EEENS7_ILi96EEEEEELi96ENS_10bfloat16_tEfNS_4arch4Sm80ELb1ELb0ELb1ELb1ELb1ELb0ELb1ELb0EEENS1_21CollectiveEpilogueFwdINS6_IJS8_SA_S9_EEENS6_IJNS7_ILi1EEESI_SI_EEESC_SE_Li128ELb1ELb1ELb0ELb0EEENS1_19SingleTileSchedulerILb1ELb0ELb1ELi128EEEEEEEEEvNT_6ParamsE,(.L_x_867 - _ZN7cutlass13device_kernelIN5flash19enable_sm80_to_sm89INS1_16FlashAttnFwdSm80INS1_25CollectiveMainloopFwdSm80ILi4ELi1ELb0EN4cute5tupleIJNS5_1CILi128EEENS7_ILi64EEENS7_ILi96EEEEEELi96ENS_10bfloat16_tEfNS_4arch4Sm80ELb1ELb0ELb1ELb1ELb1ELb0ELb1ELb0EEENS1_21CollectiveEpilogueFwdINS6_IJS8_SA_S9_EEENS6_IJNS7_ILi1EEESI_SI_EEESC_SE_Li128ELb1ELb1ELb0ELb0EEENS1_19SingleTileSchedulerILb1ELb0ELb1ELi128EEEEEEEEEvNT_6ParamsE)
        .other          _ZN7cutlass13device_kernelIN5flash19enable_sm80_to_sm89INS1_16FlashAttnFwdSm80INS1_25CollectiveMainloopFwdSm80ILi4ELi1ELb0EN4cute5tupleIJNS5_1CILi128EEENS7_ILi64EEENS7_ILi96EEEEEELi96ENS_10bfloat16_tEfNS_4arch4Sm80ELb1ELb0ELb1ELb1ELb1ELb0ELb1ELb0EEENS1_21CollectiveEpilogueFwdINS6_IJS8_SA_S9_EEENS6_IJNS7_ILi1EEESI_SI_EEESC_SE_Li128ELb1ELb1ELb0ELb0EEENS1_19SingleTileSchedulerILb1ELb0ELb1ELi128EEEEEEEEEvNT_6ParamsE,@"STO_CUDA_ENTRY STV_DEFAULT"
_ZN7cutlass13device_kernelIN5flash19enable_sm80_to_sm89INS1_16FlashAttnFwdSm80INS1_25CollectiveMainloopFwdSm80ILi4ELi1ELb0EN4cute5tupleIJNS5_1CILi128EEENS7_ILi64EEENS7_ILi96EEEEEELi96ENS_10bfloat16_tEfNS_4arch4Sm80ELb1ELb0ELb1ELb1ELb1ELb0ELb1ELb0EEENS1_21CollectiveEpilogueFwdINS6_IJS8_SA_S9_EEENS6_IJNS7_ILi1EEESI_SI_EEESC_SE_Li128ELb1ELb1ELb0ELb0EEENS1_19SingleTileSchedulerILb1ELb0ELb1ELi128EEEEEEEEEvNT_6ParamsE:
[----:B------:R-:W-:Y:S02]  /*0000*/  MOV R1, c[0x0][0x28] ;  /* 0x00000a0000017a02 */ /* 0x000fe40000000f00 */
[----:B------:R-:W1:Y:S01]  /*0010*/  S2R R169, SR_TID.X ;  /* 0x0000000000a97919 */ /* 0x000e620000002100 */
[----:B------:R-:W2:Y:S01]  /*0020*/  S2UR UR13, SR_CTAID.Z ;  /* 0x00000000000d79c3 */ /* 0x000ea20000002700 */
[----:B------:R-:W-:Y:S01]  /*0030*/  UMOV UR17, 0x4 ;  /* 0x0000000400117882 */ /* 0x000fe20000000000 */
[----:B------:R-:W-:Y:S01]  /*0040*/  IADD3 R1, R1, -0x68, RZ ;  /* 0xffffff9801017810 */ /* 0x000fe20007ffe0ff */
[----:B------:R-:W-:Y:S02]  /*0050*/  ULDC.64 UR4, c[0x0][0x568] ;  /* 0x00015a0000047ab9 */ /* 0x000fe40000000a00 */
[----:B------:R-:W-:-:S03]  /*0060*/  ULDC.64 UR14, c[0x0][0x118] ;  /* 0x00004600000e7ab9 */ /* 0x000fc60000000a00 */
[----:B------:R-:W3:Y:S01]  /*0070*/  S2UR UR10, SR_CTAID.X ;  /* 0x00000000000a79c3 */ /* 0x000ee20000002500 */
[----:B-1----:R-:W-:Y:S01]  /*0080*/  SHF.R.U32.HI R0, RZ, 0x5, R169 ;  /* 0x00000005ff007819 */ /* 0x002fe200000116a9 */
[----:B--2---:R-:W-:-:S05]  /*0090*/  UIMAD.WIDE UR4, UR13, UR17, UR4 ;  /* 0x000000110d0472a5 */ /* 0x004fca000f8e0204 */
[----:B------:R-:W1:Y:S02]  /*00a0*/  SHFL.IDX PT, R0, R0, RZ, 0x1f ;  /* 0x00001fff00007589 */ /* 0x000e6400000e0000 */
[----:B-1----:R-:W-:-:S13]  /*00b0*/  ISETP.NE.AND P0, PT, R0, RZ, PT ;  /* 0x000000ff0000720c */ /* 0x002fda0003f05270 */
[----:B---3--:R-:W-:Y:S05]  /*00c0*/  @!P0 BRA `(.L_x_695) ;  /* 0x000001c000008947 */ /* 0x008fea0003800000 */
[----:B------:R-:W-:-:S04]  /*00d0*/  ISETP.NE.U32.AND P0, PT, RZ, c[0x0][0x568], PT ;  /* 0x00015a00ff007a0c */ /* 0x000fc80003f05070 */
[----:B------:R-:W-:-:S13]  /*00e0*/  ISETP.NE.AND.EX P0, PT, RZ, c[0x0][0x56c], PT, P0 ;  /* 0x00015b00ff007a0c */ /* 0x000fda0003f05300 */
[----:B------:R-:W-:Y:S05]  /*00f0*/  @!P0 BRA `(.L_x_696) ;  /* 0x0000005000008947 */ /* 0x000fea0003800000 */
[----:B------:R-:W-:Y:S02]  /*0100*/  MOV R2, UR4 ;  /* 0x0000000400027c02 */ /* 0x000fe40008000f00 */
[----:B------:R-:W-:-:S05]  /*0110*/  MOV R3, UR5 ;  /* 0x0000000500037c02 */ /* 0x000fca0008000f00 */
[----:B------:R-:W2:Y:S02]  /*0120*/  LDG.E R0, [R2.64] ;  /* 0x0000000e02007981 */ /* 0x000ea4000c1e1900 */
[----:B--2---:R1:W2:Y:S02]  /*0130*/  R2UR UR5, R0 ;  /* 0x00000000000573c2 */ /* 0x0042a400000e0000 */
[----:B-12---:R-:W-:Y:S05]  /*0140*/  BRA `(.L_x_697) ;  /* 0x000000e000007947 */ /* 0x006fea0003800000 */
.L_x_696:
[----:B------:R-:W-:-:S04]  /*0150*/  ISETP.NE.U32.AND P0, PT, RZ, c[0x0][0x560], PT ;  /* 0x00015800ff007a0c */ /* 0x000fc80003f05070 */
[----:B------:R-:W-:-:S13]  /*0160*/  ISETP.NE.AND.EX P0, PT, RZ, c[0x0][0x564], PT, P0 ;  /* 0x00015900ff007a0c */ /* 0x000fda0003f05300 */
[----:B------:R-:W-:Y:S05]  /*0170*/  @!P0 BRA `(.L_x_698) ;  /* 0x000000a000008947 */ /* 0x000fea0003800000 */
[----:B------:R-:W-:Y:S02]  /*0180*/  ULDC.64 UR4, c[0x0][0x560] ;  /* 0x0001580000047ab9 */ /* 0x000fe40000000a00 */
[----:B------:R-:W-:-:S06]  /*0190*/  UIMAD.WIDE UR4, UR13, UR17, UR4 ;  /* 0x000000110d0472a5 */ /* 0x000fcc000f8e0204 */
[----:B------:R-:W-:Y:S02]  /*01a0*/  MOV R2, UR4 ;  /* 0x0000000400027c02 */ /* 0x000fe40008000f00 */
[----:B------:R-:W-:-:S05]  /*01b0*/  MOV R3, UR5 ;  /* 0x0000000500037c02 */ /* 0x000fca0008000f00 */
[----:B------:R1:W2:Y:S04]  /*01c0*/  LDG.E R0, [R2.64] ;  /* 0x0000000e02007981 */ /* 0x0002a8000c1e1900 */
[----:B-1----:R-:W3:Y:S01]  /*01d0*/  LDG.E R2, [R2.64+0x4] ;  /* 0x0000040e02027981 */ /* 0x002ee2000c1e1900 */
[----:B--2---:R-:W1:Y:S08]  /*01e0*/  R2UR UR4, R0 ;  /* 0x00000000000473c2 */ /* 0x004e7000000e0000 */
[----:B---3--:R-:W1:Y:S02]  /*01f0*/  R2UR UR5, R2 ;  /* 0x00000000020573c2 */ /* 0x008e6400000e0000 */
[----:B-1----:R-:W-:Y:S01]  /*0200*/  UIADD3 UR5, -UR4, UR5, URZ ;  /* 0x0000000504057290 */ /* 0x002fe2000fffe13f */
[----:B------:R-:W-:Y:S05]  /*0210*/  BRA `(.L_x_697) ;  /* 0x0000001000007947 */ /* 0x000fea0003800000 */
.L_x_698:
[----:B------:R-:W-:Y:S02]  /*0220*/  ULDC UR5, c[0x0][0x54c] ;  /* 0x0001530000057ab9 */ /* 0x000fe40000000800 */
.L_x_697:
[----:B------:R-:W-:Y:S02]  /*0230*/  ULDC UR4, c[0x0][0x548] ;  /* 0x0001520000047ab9 */ /* 0x000fe40000000800 */
[----:B------:R-:W-:-:S02]  /*0240*/  USHF.L.U32 UR10, UR10, 0x7, URZ ;  /* 0x000000070a0a7899 */ /* 0x000fc4000800063f */
[----:B------:R-:W-:-:S04]  /*0250*/  UIMAD UR4, UR5, UR4, URZ ;  /* 0x00000004050472a4 */ /* 0x000fc8000f8e023f */
[----:B------:R-:W-:-:S04]  /*0260*/  UISETP.GE.AND UP0, UPT, UR10, UR4, UPT ;  /* 0x000000040a00728c */ /* 0x000fc8000bf06270 */
[----:B------:R-:W-:Y:S01]  /*0270*/  USEL UR13, UR13, 0xffffffff, !UP0 ;  /* 0xffffffff0d0d7887 */ /* 0x000fe2000c000000 */
[----:B------:R-:W-:Y:S05]  /*0280*/  BRA `(.L_x_699) ;  /* 0x000001b000007947 */ /* 0x000fea0003800000 */
.L_x_695:
        /* <DEDUP_REMOVED lines=8> */
.L_x_700:
        /* <DEDUP_REMOVED lines=13> */
.L_x_702:
[----:B------:R-:W-:Y:S02]  /*03e0*/  ULDC UR5, c[0x0][0x54c] ;  /* 0x0001530000057ab9 */ /* 0x000fe40000000800 */
.L_x_701:
[----:B------:R-:W-:Y:S02]  /*03f0*/  ULDC UR4, c[0x0][0x548] ;  /* 0x0001520000047ab9 */ /* 0x000fe40000000800 */
[----:B------:R-:W-:-:S02]  /*0400*/  USHF.L.U32 UR10, UR10, 0x7, URZ ;  /* 0x000000070a0a7899 */ /* 0x000fc4000800063f */
[----:B------:R-:W-:-:S04]  /*0410*/  UIMAD UR4, UR5, UR4, URZ ;  /* 0x00000004050472a4 */ /* 0x000fc8000f8e023f */
[----:B------:R-:W-:-:S04]  /*0420*/  UISETP.GE.AND UP0, UPT, UR10, UR4, UPT ;  /* 0x000000040a00728c */ /* 0x000fc8000bf06270 */
[----:B------:R-:W-:-:S06]  /*0430*/  USEL UR13, UR13, 0xffffffff, !UP0 ;  /* 0xffffffff0d0d7887 */ /* 0x000fcc000c000000 */
.L_x_699:
[----:B------:R-:W-:-:S13]  /*0440*/  ISETP.LE.AND P0, PT, RZ, UR13, PT ;  /* 0x0000000dff007c0c */ /* 0x000fda000bf03270 */
[----:B------:R-:W-:Y:S05]  /*0450*/  @!P0 EXIT ;  /* 0x000000000000894d */ /* 0x000fea0003800000 */
[----:B------:R-:W-:Y:S02]  /*0460*/  ULDC.64 UR8, c[0x0][0x370] ;  /* 0x0000dc0000087ab9 */ /* 0x000fe40000000a00 */
[----:B------:R-:W-:Y:S02]  /*0470*/  UISETP.NE.U32.AND UP1, UPT, URZ, UR8, UPT ;  /* 0x000000083f00728c */ /* 0x000fe4000bf25070 */
[----:B------:R-:W-:Y:S02]  /*0480*/  ULDC.64 UR4, c[0x0][0x360] ;  /* 0x0000d80000047ab9 */ /* 0x000fe40000000a00 */
[----:B------:R-:W-:Y:S02]  /*0490*/  UISETP.NE.U32.AND UP0, UPT, URZ, UR4, UPT ;  /* 0x000000043f00728c */ /* 0x000fe4000bf05070 */
[----:B------:R-:W-:Y:S02]  /*04a0*/  ULDC.64 UR6, c[0x0][0x348] ;  /* 0x0000d20000067ab9 */ /* 0x000fe40000000a00 */
[----:B------:R-:W-:-:S02]  /*04b0*/  UISETP.NE.AND.EX UP1, UPT, URZ, UR9, UPT, UP1 ;  /* 0x000000093f00728c */ /* 0x000fc4000bf25310 */
[----:B------:R-:W-:Y:S02]  /*04c0*/  UISETP.NE.U32.AND UP2, UPT, URZ, UR6, UPT ;  /* 0x000000063f00728c */ /* 0x000fe4000bf45070 */
[----:B------:R-:W-:Y:S02]  /*04d0*/  UISETP.NE.AND.EX UP0, UPT, URZ, UR5, UPT, UP0 ;  /* 0x000000053f00728c */ /* 0x000fe4000bf05300 */
[----:B------:R-:W-:Y:S01]  /*04e0*/  UISETP.NE.AND.EX UP2, UPT, URZ, UR7, UPT, UP2 ;  /* 0x000000073f00728c */ /* 0x000fe2000bf45320 */
[----:B------:R-:W-:Y:S01]  /*04f0*/  PLOP3.LUT P2, PT, PT, PT, UP1, 0x80, 0x0 ;  /* 0x000000000000781c */ /* 0x000fe20003f4f018 */
[----:B------:R-:W-:Y:S02]  /*0500*/  ULDC.64 UR8, c[0x0][0x370] ;  /* 0x0000dc0000087ab9 */ /* 0x000fe40000000a00 */
[----:B------:R-:W-:Y:S01]  /*0510*/  ULDC.64 UR6, c[0x0][0x348] ;  /* 0x0000d20000067ab9 */ /* 0x000fe20000000a00 */
[----:B------:R-:W-:Y:S01]  /*0520*/  PLOP3.LUT P0, PT, PT, PT, UP0, 0x80, 0x0 ;  /* 0x000000000000781c */ /* 0x000fe20003f0f008 */
[----:B------:R-:W-:Y:S01]  /*0530*/  ULDC.64 UR4, c[0x0][0x360] ;  /* 0x0000d80000047ab9 */ /* 0x000fe20000000a00 */
[----:B------:R-:W-:Y:S01]  /*0540*/  PLOP3.LUT P1, PT, PT, PT, UP2, 0x80, 0x0 ;  /* 0x000000000000781c */ /* 0x000fe20003f2f028 */
[----:B------:R-:W-:-:S02]  /*0550*/  @UP1 UIMAD.WIDE UR8, UR13, UR17, UR8 ;  /* 0x000000110d0812a5 */ /* 0x000fc4000f8e0208 */
[----:B------:R-:W-:Y:S02]  /*0560*/  @UP0 UIMAD.WIDE UR4, UR13, UR17, UR4 ;  /* 0x000000110d0402a5 */ /* 0x000fe4000f8e0204 */
[----:B------:R-:W-:Y:S02]  /*0570*/  UIMAD.WIDE UR6, UR13, UR17, UR6 ;  /* 0x000000110d0672a5 */ /* 0x000fe4000f8e0206 */
[----:B------:R-:W-:Y:S02]  /*0580*/  IMAD.U32 R3, RZ, RZ, UR9 ;  /* 0x00000009ff037e24 */ /* 0x000fe4000f8e00ff */
[----:B------:R-:W-:Y:S01]  /*0590*/  IMAD.U32 R2, RZ, RZ, UR8 ;  /* 0x00000008ff027e24 */ /* 0x000fe2000f8e00ff */
[----:B------:R-:W-:Y:S01]  /*05a0*/  MOV R4, UR4 ;  /* 0x0000000400047c02 */ /* 0x000fe20008000f00 */
[----:B------:R-:W-:Y:S01]  /*05b0*/  IMAD.U32 R5, RZ, RZ, UR5 ;  /* 0x00000005ff057e24 */ /* 0x000fe2000f8e00ff */
[----:B------:R-:W-:Y:S01]  /*05c0*/  MOV R6, UR6 ;  /* 0x0000000600067c02 */ /* 0x000fe20008000f00 */
[----:B------:R-:W-:Y:S01]  /*05d0*/  IMAD.U32 R7, RZ, RZ, UR7 ;  /* 0x00000007ff077e24 */ /* 0x000fe2000f8e00ff */
[----:B------:R1:W2:Y:S04]  /*05e0*/  @P2 LDG.E R3, [R2.64] ;  /* 0x0000000e02032981 */ /* 0x0002a8000c1e1900 */
[----:B------:R-:W3:Y:S04]  /*05f0*/  @P0 LDG.E R0, [R4.64] ;  /* 0x0000000e04000981 */ /* 0x000ee8000c1e1900 */
[----:B-1----:R-:W4:Y:S01]  /*0600*/  @P1 LDG.E R2, [R6.64] ;  /* 0x0000000e06021981 */ /* 0x002f22000c1e1900 */
[----:B------:R-:W1:Y:S01]  /*0610*/  S2UR UR9, SR_CTAID.Y ;  /* 0x00000000000979c3 */ /* 0x000e620000002600 */
[----:B------:R-:W-:-:S02]  /*0620*/  UMOV UR11, URZ ;  /* 0x0000003f000b7c82 */ /* 0x000fc40008000000 */
[----:B------:R-:W-:Y:S02]  /*0630*/  ULDC UR12, c[0x0][0x168] ;  /* 0x00005a00000c7ab9 */ /* 0x000fe40000000800 */
[----:B------:R-:W-:Y:S02]  /*0640*/  UMOV UR16, URZ ;  /* 0x0000003f00107c82 */ /* 0x000fe40008000000 */
[----:B------:R-:W-:Y:S02]  /*0650*/  ULDC UR4, c[0x0][0x2ac] ;  /* 0x0000ab0000047ab9 */ /* 0x000fe40000000800 */
[----:B------:R-:W-:Y:S02]  /*0660*/  ULDC UR7, c[0x0][0x1d0] ;  /* 0x0000740000077ab9 */ /* 0x000fe40000000800 */
[----:B------:R-:W-:Y:S02]  /*0670*/  UIMAD UR7, UR4, UR7, URZ ;  /* 0x00000007040772a4 */ /* 0x000fe4000f8e023f */
[----:B-1----:R-:W-:Y:S01]  /*0680*/  USHF.R.S32.HI UR8, URZ, 0x1f, UR9 ;  /* 0x0000001f3f087899 */ /* 0x002fe20008011409 */
[----:B--2---:R1:W2:Y:S08]  /*0690*/  @P2 R2UR UR11, R3 ;  /* 0x00000000030b23c2 */ /* 0x0042b000000e0000 */
[----:B---3--:R1:W3:Y:S08]  /*06a0*/  @P0 R2UR UR12, R0 ;  /* 0x00000000000c03c2 */ /* 0x0082f000000e0000 */
[----:B----4-:R1:W4:Y:S02]  /*06b0*/  @P1 R2UR UR16, R2 ;  /* 0x00000000021013c2 */ /* 0x01032400000e0000 */
[----:B-1--4-:R-:W-:Y:S05]  /*06c0*/  @P0 BRA `(.L_x_703) ;  /* 0x0000006000000947 */ /* 0x012fea0003800000 */
[----:B--2---:R-:W-:Y:S05]  /*06d0*/  @!P1 BRA `(.L_x_703) ;  /* 0x0000005000009947 */ /* 0x004fea0003800000 */
[----:B------:R-:W2:Y:S04]  /*06e0*/  LDG.E R2, [R6.64] ;  /* 0x0000000e06027981 */ /* 0x000ea8000c1e1900 */
[----:B------:R-:W4:Y:S01]  /*06f0*/  LDG.E R0, [R6.64+0x4] ;  /* 0x0000040e06007981 */ /* 0x000f22000c1e1900 */
[----:B--23--:R-:W1:Y:S08]  /*0700*/  R2UR UR12, R2 ;  /* 0x00000000020c73c2 */ /* 0x00ce7000000e0000 */
[----:B----4-:R-:W1:Y:S02]  /*0710*/  R2UR UR4, R0 ;  /* 0x00000000000473c2 */ /* 0x010e6400000e0000 */
[----:B-1----:R-:W-:-:S06]  /*0720*/  UIADD3 UR12, -UR12, UR4, URZ ;  /* 0x000000040c0c7290 */ /* 0x002fcc000fffe13f */
.L_x_703:
[----:B--2---:R-:W-:-:S04]  /*0730*/  ISETP.NE.U32.AND P0, PT, RZ, c[0x0][0x368], PT ;  /* 0x0000da00ff007a0c */ /* 0x004fc80003f05070 */
[----:B------:R-:W-:-:S13]  /*0740*/  ISETP.NE.AND.EX P0, PT, RZ, c[0x0][0x36c], PT, P0 ;  /* 0x0000db00ff007a0c */ /* 0x000fda0003f05300 */
[----:B------:R-:W-:Y:S05]  /*0750*/  @!P0 BRA `(.L_x_704) ;  /* 0x0000007000008947 */ /* 0x000fea0003800000 */
[----:B------:R-:W-:Y:S02]  /*0760*/  ULDC.64 UR4, c[0x0][0x368] ;  /* 0x0000da0000047ab9 */ /* 0x000fe40000000a00 */
[----:B------:R-:W-:-:S06]  /*0770*/  UIMAD.WIDE UR4, UR13, UR17, UR4 ;  /* 0x000000110d0472a5 */ /* 0x000fcc000f8e0204 */
[----:B------:R-:W-:Y:S02]  /*0780*/  MOV R2, UR4 ;  /* 0x0000000400027c02 */ /* 0x000fe40008000f00 */
[----:B------:R-:W-:-:S05]  /*0790*/  MOV R3, UR5 ;  /* 0x0000000500037c02 */ /* 0x000fca0008000f00 */
[----:B------:R-:W2:Y:S02]  /*07a0*/  LDG.E R0, [R2.64] ;  /* 0x0000000e02007981 */ /* 0x000ea4000c1e1900 */
[----:B--2---:R1:W2:Y:S02]  /*07b0*/  R2UR UR7, R0 ;  /* 0x00000000000773c2 */ /* 0x0042a400000e0000 */
[----:B-12---:R-:W-:Y:S05]  /*07c0*/  BRA `(.L_x_705) ;  /* 0x000000c000007947 */ /* 0x006fea0003800000 */
.L_x_704:
[----:B------:R-:W-:-:S04]  /*07d0*/  ISETP.NE.U32.AND P0, PT, RZ, c[0x0][0x350], PT ;  /* 0x0000d400ff007a0c */ /* 0x000fc80003f05070 */
[----:B------:R-:W-:-:S13]  /*07e0*/  ISETP.NE.AND.EX P0, PT, RZ, c[0x0][0x354], PT, P0 ;  /* 0x0000d500ff007a0c */ /* 0x000fda0003f05300 */
[----:B------:R-:W-:Y:S05]  /*07f0*/  @!P0 BRA `(.L_x_705) ;  /* 0x0000009000008947 */ /* 0x000fea0003800000 */
[----:B------:R-:W-:Y:S02]  /*0800*/  ULDC.64 UR4, c[0x0][0x350] ;  /* 0x0000d40000047ab9 */ /* 0x000fe40000000a00 */
[----:B------:R-:W-:-:S06]  /*0810*/  UIMAD.WIDE UR4, UR13, UR17, UR4 ;  /* 0x000000110d0472a5 */ /* 0x000fcc000f8e0204 */
[----:B------:R-:W-:Y:S02]  /*0820*/  MOV R2, UR4 ;  /* 0x0000000400027c02 */ /* 0x000fe40008000f00 */
[----:B------:R-:W-:-:S05]  /*0830*/  MOV R3, UR5 ;  /* 0x0000000500037c02 */ /* 0x000fca0008000f00 */
[----:B------:R-:W2:Y:S04]  /*0840*/  LDG.E R4, [R2.64] ;  /* 0x0000000e02047981 */ /* 0x000ea8000c1e1900 */
[----:B------:R-:W4:Y:S01]  /*0850*/  LDG.E R0, [R2.64+0x4] ;  /* 0x0000040e02007981 */ /* 0x000f22000c1e1900 */
[----:B--2---:R-:W1:Y:S08]  /*0860*/  R2UR UR4, R4 ;  /* 0x00000000040473c2 */ /* 0x004e7000000e0000 */
[----:B----4-:R-:W1:Y:S02]  /*0870*/  R2UR UR7, R0 ;  /* 0x00000000000773c2 */ /* 0x010e6400000e0000 */
[----:B-1----:R-:W-:-:S06]  /*0880*/  UIADD3 UR7, -UR4, UR7, URZ ;  /* 0x0000000704077290 */ /* 0x002fcc000fffe13f */
.L_x_705:
[----:B------:R-:W-:Y:S01]  /*0890*/  ULDC UR4, c[0x0][0x2c4] ;  /* 0x0000b10000047ab9 */ /* 0x000fe20000000800 */
[----:B------:R-:W-:Y:S01]  /*08a0*/  PLOP3.LUT P4, PT, PT, PT, PT, 0x80, 0x0 ;  /* 0x000000000000781c */ /* 0x000fe20003f8f070 */
[----:B------:R-:W-:Y:S01]  /*08b0*/  UISETP.NE.AND UP1, UPT, UR4, 0x1, UPT ;  /* 0x000000010400788c */ /* 0x000fe2000bf25270 */
[----:B------:R-:W-:Y:S01]  /*08c0*/  CS2R R94, SRZ ;  /* 0x00000000005e7805 */ /* 0x000fe2000001ff00 */
[----:B------:R-:W-:Y:S01]  /*08d0*/  UIADD3 UR7, -UR11, UR7, URZ ;  /* 0x000000070b077290 */ /* 0x000fe2000fffe13f */
[----:B------:R-:W-:Y:S01]  /*08e0*/  CS2R R92, SRZ ;  /* 0x00000000005c7805 */ /* 0x000fe2000001ff00 */
[----:B------:R-:W-:Y:S01]  /*08f0*/  ULDC.64 UR4, c[0x0][0x2c8] ;  /* 0x0000b20000047ab9 */ /* 0x000fe20000000a00 */
[----:B------:R-:W-:Y:S01]  /*0900*/  CS2R R98, SRZ ;  /* 0x0000000000627805 */ /* 0x000fe2000001ff00 */
[----:B---3--:R-:W-:Y:S01]  /*0910*/  UIADD3 UR6, UR7, 0x40, -UR12 ;  /* 0x0000004007067890 */ /* 0x008fe2000fffe80c */
[----:B------:R-:W-:Y:S01]  /*0920*/  CS2R R96, SRZ ;  /* 0x0000000000607805 */ /* 0x000fe2000001ff00 */
[----:B------:R-:W-:Y:S01]  /*0930*/  CS2R R90, SRZ ;  /* 0x00000000005a7805 */ /* 0x000fe2000001ff00 */
[----:B------:R-:W-:Y:S01]  /*0940*/  CS2R R88, SRZ ;  /* 0x0000000000587805 */ /* 0x000fe2000001ff00 */
[----:B------:R-:W-:Y:S01]  /*0950*/  IMAD.MOV.U32 R11, RZ, RZ, RZ ;  /* 0x000000ffff0b7224 */ /* 0x000fe200078e00ff */
[----:B------:R-:W-:Y:S01]  /*0960*/  @UP1 UIADD3 UR18, UR10, 0x7f, URZ ;  /* 0x0000007f0a121890 */ /* 0x000fe2000fffe03f */
[----:B------:R-:W-:Y:S01]  /*0970*/  IMAD.MOV.U32 R86, RZ, RZ, RZ ;  /* 0x000000ffff567224 */ /* 0x000fe200078e00ff */
[----:B------:R-:W-:Y:S01]  /*0980*/  MOV R12, RZ ;  /* 0x000000ff000c7202 */ /* 0x000fe20000000f00 */
[----:B------:R-:W-:Y:S01]  /*0990*/  IMAD.MOV.U32 R84, RZ, RZ, RZ ;  /* 0x000000ffff547224 */ /* 0x000fe200078e00ff */
[----:B------:R-:W-:Y:S01]  /*09a0*/  UIMAD.WIDE.U32 UR18, UR18, UR4, URZ ;  /* 0x00000004121272a5 */ /* 0x000fe2000f8e003f */
[----:B------:R-:W-:Y:S01]  /*09b0*/  CS2R R14, SRZ ;  /* 0x00000000000e7805 */ /* 0x000fe2000001ff00 */
[----:B------:R-:W-:Y:S01]  /*09c0*/  UIADD3 UR4, UR10, 0x7f, URZ ;  /* 0x0000007f0a047890 */ /* 0x000fe2000fffe03f */
[----:B------:R-:W-:Y:S01]  /*09d0*/  MOV R78, RZ ;  /* 0x000000ff004e7202 */ /* 0x000fe20000000f00 */
[----:B------:R-:W-:Y:S01]  /*09e0*/  @UP1 USHF.R.U32.HI UR4, URZ, UR5, UR19 ;  /* 0x000000053f041299 */ /* 0x000fe20008011613 */
[----:B------:R-:W-:Y:S01]  /*09f0*/  IMAD.MOV.U32 R76, RZ, RZ, RZ ;  /* 0x000000ffff4c7224 */ /* 0x000fe200078e00ff */
[----:B------:R-:W-:Y:S01]  /*0a00*/  UIADD3 UR5, UR7, 0x3f, URZ ;  /* 0x0000003f07057890 */ /* 0x000fe2000fffe03f */
[----:B------:R-:W-:Y:S01]  /*0a10*/  CS2R R16, SRZ ;  /* 0x0000000000107805 */ /* 0x000fe2000001ff00 */
[----:B------:R-:W-:Y:S01]  /*0a20*/  UIADD3 UR6, UR6, UR4, URZ ;  /* 0x0000000406067290 */ /* 0x000fe2000fffe03f */
[----:B------:R-:W-:Y:S01]  /*0a30*/  MOV R82, RZ ;  /* 0x000000ff00527202 */ /* 0x000fe20000000f00 */
[----:B------:R-:W-:Y:S01]  /*0a40*/  USHF.R.S32.HI UR18, URZ, 0x1f, UR5 ;  /* 0x0000001f3f127899 */ /* 0x000fe20008011405 */
[----:B------:R-:W-:Y:S01]  /*0a50*/  IMAD.MOV.U32 R80, RZ, RZ, RZ ;  /* 0x000000ffff507224 */ /* 0x000fe200078e00ff */
[----:B------:R-:W-:Y:S01]  /*0a60*/  USHF.R.S32.HI UR4, URZ, 0x1f, UR6 ;  /* 0x0000001f3f047899 */ /* 0x000fe20008011406 */
[----:B------:R-:W-:Y:S01]  /*0a70*/  MOV R18, RZ ;  /* 0x000000ff00127202 */ /* 0x000fe20000000f00 */
[----:B------:R-:W-:Y:S01]  /*0a80*/  ULEA.HI UR18, UR18, UR5, URZ, 0x6 ;  /* 0x0000000512127291 */ /* 0x000fe2000f8f303f */
[----:B------:R-:W-:Y:S01]  /*0a90*/  IMAD.MOV.U32 R74, RZ, RZ, RZ ;  /* 0x000000ffff4a7224 */ /* 0x000fe200078e00ff */
[----:B------:R-:W-:Y:S01]  /*0aa0*/  ULEA.HI UR4, UR4, UR6, URZ, 0x6 ;  /* 0x0000000604047291 */ /* 0x000fe2000f8f303f */
[----:B------:R-:W-:Y:S01]  /*0ab0*/  CS2R R20, SRZ ;  /* 0x0000000000147805 */ /* 0x000fe2000001ff00 */
[----:B------:R-:W-:Y:S01]  /*0ac0*/  USHF.R.S32.HI UR18, URZ, 0x6, UR18 ;  /* 0x000000063f127899 */ /* 0x000fe20008011412 */
[----:B------:R-:W-:Y:S01]  /*0ad0*/  MOV R72, RZ ;  /* 0x000000ff00487202 */ /* 0x000fe20000000f00 */
[----:B------:R-:W-:Y:S01]  /*0ae0*/  USHF.R.S32.HI UR4, URZ, 0x6, UR4 ;  /* 0x000000063f047899 */ /* 0x000fe20008011404 */
[----:B------:R-:W-:Y:S01]  /*0af0*/  IMAD.MOV.U32 R70, RZ, RZ, RZ ;  /* 0x000000ffff467224 */ /* 0x000fe200078e00ff */
[----:B------:R-:W-:Y:S01]  /*0b00*/  CS2R R22, SRZ ;  /* 0x0000000000167805 */ /* 0x000fe2000001ff00 */
[----:B------:R-:W-:Y:S01]  /*0b10*/  MOV R68, RZ ;  /* 0x000000ff00447202 */ /* 0x000fe20000000f00 */
[----:B------:R-:W-:Y:S01]  /*0b20*/  UISETP.LT.AND UP0, UPT, UR18, UR4, UPT ;  /* 0x000000041200728c */ /* 0x000fe2000bf01270 */
[----:B------:R-:W-:Y:S01]  /*0b30*/  IMAD.MOV.U32 R170, RZ, RZ, RZ ;  /* 0x000000ffffaa7224 */ /* 0x000fe200078e00ff */
[----:B------:R-:W-:Y:S01]  /*0b40*/  CS2R R24, SRZ ;  /* 0x0000000000187805 */ /* 0x000fe2000001ff00 */
[----:B------:R-:W-:Y:S01]  /*0b50*/  MOV R168, RZ ;  /* 0x000000ff00a87202 */ /* 0x000fe20000000f00 */
[----:B------:R-:W-:Y:S01]  /*0b60*/  USEL UR6, UR18, UR4, UP0 ;  /* 0x0000000412067287 */ /* 0x000fe20008000000 */
[----:B------:R-:W-:Y:S01]  /*0b70*/  IMAD.MOV.U32 R174, RZ, RZ, RZ ;  /* 0x000000ffffae7224 */ /* 0x000fe200078e00ff */
[----:B------:R-:W-:Y:S01]  /*0b80*/  CS2R R26, SRZ ;  /* 0x00000000001a7805 */ /* 0x000fe2000001ff00 */
[----:B------:R-:W-:Y:S01]  /*0b90*/  MOV R172, RZ ;  /* 0x000000ff00ac7202 */ /* 0x000fe20000000f00 */
[----:B------:R-:W-:Y:S01]  /*0ba0*/  UISETP.GE.AND UP0, UPT, UR6, 0x1, UPT ;  /* 0x000000010600788c */ /* 0x000fe2000bf06270 */
[----:B------:R-:W-:Y:S01]  /*0bb0*/  CS2R R166, SRZ ;  /* 0x0000000000a67805 */ /* 0x000fe2000001ff00 */
[----:B------:R-:W-:Y:S01]  /*0bc0*/  IMAD.MOV.U32 R164, RZ, RZ, RZ ;  /* 0x000000ffffa47224 */ /* 0x000fe200078e00ff */
[----:B------:R-:W-:Y:S01]  /*0bd0*/  CS2R R28, SRZ ;  /* 0x00000000001c7805 */ /* 0x000fe2000001ff00 */
[----:B------:R-:W-:Y:S01]  /*0be0*/  MOV R162, RZ ;  /* 0x000000ff00a27202 */ /* 0x000fe20000000f00 */
[----:B------:R-:W-:Y:S01]  /*0bf0*/  IMAD.MOV.U32 R160, RZ, RZ, RZ ;  /* 0x000000ffffa07224 */ /* 0x000fe200078e00ff */
[----:B------:R-:W-:Y:S01]  /*0c00*/  PLOP3.LUT P0, PT, PT, PT, UP0, 0x80, 0x0 ;  /* 0x000000000000781c */ /* 0x000fe20003f0f008 */
        /* <DEDUP_REMOVED lines=34> */
[----:B------:R-:W-:Y:S01]  /*0e30*/  MOV R54, RZ ;  /* 0x000000ff00367202 */ /* 0x000fe20000000f00 */
[----:B------:R-:W-:Y:S01]  /*0e40*/  CS2R R52, SRZ ;  /* 0x0000000000347805 */ /* 0x000fe2000001ff00 */
[----:B------:R-:W-:Y:S01]  /*0e50*/  IMAD.MOV.U32 R51, RZ, RZ, RZ ;  /* 0x000000ffff337224 */ /* 0x000fe200078e00ff */
[----:B------:R-:W-:Y:S05]  /*0e60*/  @!P0 BRA `(.L_x_706) ;  /* 0x0000e75000008947 */ /* 0x000fea0003800000 */
[----:B------:R-:W-:Y:S02]  /*0e70*/  ULDC.64 UR4, c[0x0][0x340] ;  /* 0x0000d00000047ab9 */ /* 0x000fe40000000a00 */
[----:B------:R-:W-:-:S04]  /*0e80*/  UISETP.NE.U32.AND UP0, UPT, URZ, UR4, UPT ;  /* 0x000000043f00728c */ /* 0x000fc8000bf05070 */
[----:B------:R-:W-:-:S03]  /*0e90*/  UISETP.NE.AND.EX UP0, UPT, URZ, UR5, UPT, UP0 ;  /* 0x000000053f00728c */ /* 0x000fc6000bf05300 */
[----:B------:R-:W-:-:S03]  /*0ea0*/  ULDC.64 UR4, c[0x0][0x340] ;  /* 0x0000d00000047ab9 */ /* 0x000fc60000000a00 */
[----:B------:R-:W-:-:S05]  /*0eb0*/  PLOP3.LUT P2, PT, PT, PT, UP0, 0x80, 0x0 ;  /* 0x000000000000781c */ /* 0x000fca0003f4f008 */
[----:B------:R-:W-:-:S06]  /*0ec0*/  @UP0 UIMAD.WIDE UR4, UR13, UR17, UR4 ;  /* 0x000000110d0402a5 */ /* 0x000fcc000f8e0204 */
[----:B------:R-:W-:Y:S02]  /*0ed0*/  IMAD.U32 R2, RZ, RZ, UR4 ;  /* 0x00000004ff027e24 */ /* 0x000fe4000f8e00ff */
[----:B------:R-:W-:Y:S01]  /*0ee0*/  IMAD.U32 R3, RZ, RZ, UR5 ;  /* 0x00000005ff037e24 */ /* 0x000fe2000f8e00ff */
[----:B------:R-:W-:Y:S01]  /*0ef0*/  SHF.R.S32.HI R9, RZ, 0x1f, R169 ;  /* 0x0000001fff097819 */ /* 0x000fe200000114a9 */
[----:B------:R-:W-:Y:S02]  /*0f00*/  USHF.R.S32.HI UR17, URZ, 0x1f, UR16 ;  /* 0x0000001f3f117899 */ /* 0x000fe40008011410 */
[----:B------:R-:W-:Y:S01]  /*0f10*/  ULDC.64 UR4, c[0x0][0x178] ;  /* 0x00005e0000047ab9 */ /* 0x000fe20000000a00 */
[----:B------:R1:W2:Y:S01]  /*0f20*/  @P2 LDG.E R8, [R2.64] ;  /* 0x0000000e02082981 */ /* 0x0002a2000c1e1900 */
[----:B------:R-:W-:Y:S01]  /*0f30*/  UIMAD UR17, UR17, UR4, URZ ;  /* 0x00000004111172a4 */ /* 0x000fe2000f8e023f */
[----:B------:R-:W-:Y:S01]  /*0f40*/  PLOP3.LUT P1, PT, PT, PT, UP1, 0x80, 0x0 ;  /* 0x000000000000781c */ /* 0x000fe20003f2f018 */
[----:B------:R-:W-:Y:S01]  /*0f50*/  UIMAD.WIDE.U32 UR18, UR16, UR4, URZ ;  /* 0x00000004101272a5 */ /* 0x000fe2000f8e003f */
[----:B------:R-:W-:Y:S01]  /*0f60*/  PLOP3.LUT P0, PT, PT, PT, UP1, 0x80, 0x0 ;  /* 0x000000000000781c */ /* 0x000fe20003f0f018 */
[----:B------:R-:W-:Y:S01]  /*0f70*/  UIMAD UR17, UR16, UR5, UR17 ;  /* 0x00000005101172a4 */ /* 0x000fe2000f8e0211 */
[CC--:B------:R-:W-:Y:S01]  /*0f80*/  LEA.HI R21, R9.reuse, R169.reuse, RZ, 0x3 ;  /* 0x000000a909157211 */ /* 0x0c0fe200078f18ff */
[----:B------:R-:W-:Y:S01]  /*0f90*/  BSSY B0, `(.L_x_707) ;  /* 0x0000060000007945 */ /* 0x000fe20003800000 */
[----:B------:R-:W-:Y:S01]  /*0fa0*/  ULDC.64 UR4, c[0x0][0x1b8] ;  /* 0x00006e0000047ab9 */ /* 0x000fe20000000a00 */
[CC--:B------:R-:W-:Y:S01]  /*0fb0*/  LEA.HI R20, R9.reuse, R169.reuse, RZ, 0x4 ;  /* 0x000000a909147211 */ /* 0x0c0fe200078f20ff */
[----:B------:R-:W-:Y:S01]  /*0fc0*/  UIADD3 UR19, UR19, UR17, URZ ;  /* 0x0000001113137290 */ /* 0x000fe2000fffe03f */
[----:B------:R-:W-:Y:S01]  /*0fd0*/  SHF.R.S32.HI R19, RZ, 0x3, R21 ;  /* 0x00000003ff137819 */ /* 0x000fe20000011415 */
[----:B------:R-:W-:Y:S01]  /*0fe0*/  USHF.R.S32.HI UR17, URZ, 0x1f, UR13 ;  /* 0x0000001f3f117899 */ /* 0x000fe2000801140d */
[----:B------:R-:W-:Y:S01]  /*0ff0*/  LEA.HI R166, R9, R169, RZ, 0x5 ;  /* 0x000000a909a67211 */ /* 0x000fe200078f28ff */
[----:B------:R-:W-:-:S02]  /*1000*/  UIMAD UR16, UR8, UR4, URZ ;  /* 0x00000004081072a4 */ /* 0x000fc4000f8e023f */
[----:B------:R-:W-:Y:S01]  /*1010*/  USEL UR17, UR17, URZ, !UP2 ;  /* 0x0000003f11117287 */ /* 0x000fe2000d000000 */
[----:B------:R-:W-:Y:S01]  /*1020*/  SHF.R.S32.HI R165, RZ, 0x5, R166 ;  /* 0x00000005ffa57819 */ /* 0x000fe200000114a6 */
[----:B------:R-:W-:Y:S02]  /*1030*/  UIMAD UR16, UR9, UR5, UR16 ;  /* 0x00000005091072a4 */ /* 0x000fe4000f8e0210 */
[----:B------:R-:W-:Y:S02]  /*1040*/  UIMAD.WIDE.U32 UR20, UR9, UR4, UR18 ;  /* 0x00000004091472a5 */ /* 0x000fe4000f8e0012 */
[----:B------:R-:W-:Y:S02]  /*1050*/  USEL UR18, UR13, URZ, !UP2 ;  /* 0x0000003f0d127287 */ /* 0x000fe4000d000000 */
[----:B------:R-:W-:Y:S01]  /*1060*/  ULDC.64 UR4, c[0x0][0x1c0] ;  /* 0x0000700000047ab9 */ /* 0x000fe20000000a00 */
[----:B-1----:R-:W-:Y:S01]  /*1070*/  LEA.HI R2, R9, R169, RZ, 0x2 ;  /* 0x000000a909027211 */ /* 0x002fe200078f10ff */
[----:B------:R-:W-:-:S02]  /*1080*/  UIMAD UR17, UR17, UR4, URZ ;  /* 0x00000004111172a4 */ /* 0x000fc4000f8e023f */
[----:B------:R-:W-:Y:S01]  /*1090*/  UIADD3 UR21, UR21, UR16, URZ ;  /* 0x0000001015157290 */ /* 0x000fe2000fffe03f */
[----:B------:R-:W-:Y:S01]  /*10a0*/  LOP3.LUT R0, R2, 0xfffffffc, RZ, 0xc0, !PT ;  /* 0xfffffffc02007812 */ /* 0x000fe200078ec0ff */
[----:B------:R-:W-:Y:S01]  /*10b0*/  UIMAD UR5, UR18, UR5, UR17 ;  /* 0x00000005120572a4 */ /* 0x000fe2000f8e0211 */
[----:B------:R-:W-:Y:S01]  /*10c0*/  SHF.R.S32.HI R40, RZ, 0x2, R2 ;  /* 0x00000002ff287819 */ /* 0x000fe20000011402 */
[----:B------:R-:W-:Y:S02]  /*10d0*/  UIMAD.WIDE.U32 UR18, UR18, UR4, UR20 ;  /* 0x00000004121272a5 */ /* 0x000fe4000f8e0014 */
[----:B------:R-:W-:Y:S01]  /*10e0*/  IMAD.IADD R101, R169, 0x1, -R0 ;  /* 0x00000001a9657824 */ /* 0x000fe200078e0a00 */
[----:B------:R-:W-:Y:S01]  /*10f0*/  ULDC UR4, c[0x0][0x2c4] ;  /* 0x0000b10000047ab9 */ /* 0x000fe20000000800 */
[----:B------:R-:W-:Y:S01]  /*1100*/  IADD3 R11, R40, UR10, RZ ;  /* 0x0000000a280b7c10 */ /* 0x000fe2000fffe0ff */
[----:B------:R-:W-:Y:S01]  /*1110*/  UIADD3 UR5, UR19, UR5, URZ ;  /* 0x0000000513057290 */ /* 0x000fe2000fffe03f */
[----:B------:R-:W-:Y:S01]  /*1120*/  IMAD R173, R101, 0x20, R40 ;  /* 0x0000002065ad7824 */ /* 0x000fe200078e0228 */
[----:B------:R-:W-:Y:S01]  /*1130*/  UIMAD UR4, UR12, UR4, URZ ;  /* 0x000000040c0472a4 */ /* 0x000fe2000f8e023f */
[----:B------:R-:W-:-:S02]  /*1140*/  IMAD.U32 R5, RZ, RZ, UR19 ;  /* 0x00000013ff057e24 */ /* 0x000fc4000f8e00ff */
[----:B------:R-:W-:Y:S01]  /*1150*/  IMAD.U32 R4, RZ, RZ, UR18 ;  /* 0x00000012ff047e24 */ /* 0x000fe2000f8e00ff */
[----:B------:R-:W-:Y:S01]  /*1160*/  IADD3 R3, R173, UR10, RZ ;  /* 0x0000000aad037c10 */ /* 0x000fe2000fffe0ff */
[----:B------:R-:W-:Y:S01]  /*1170*/  IMAD.U32 R5, RZ, RZ, UR5 ;  /* 0x00000005ff057e24 */ /* 0x000fe2000f8e00ff */
[----:B------:R1:W-:Y:S01]  /*1180*/  STL [R1+0x38], R173 ;  /* 0x000038ad01007387 */ /* 0x0003e20000100800 */
[----:B------:R-:W-:Y:S02]  /*1190*/  IMAD.SHL.U32 R100, R101, 0x8, RZ ;  /* 0x0000000865647824 */ /* 0x000fe400078e00ff */
[----:B------:R-:W-:-:S03]  /*11a0*/  @P1 IMAD.HI.U32 R0, R3, c[0x0][0x2c8], RZ ;  /* 0x0000b20003001a27 */ /* 0x000fc600078e00ff */
[C---:B------:R-:W-:Y:S01]  /*11b0*/  IADD3 R16, R100.reuse, 0x20, RZ ;  /* 0x0000002064107810 */ /* 0x040fe20007ffe0ff */
[----:B------:R-:W-:Y:S01]  /*11c0*/  IMAD.MOV.U32 R2, RZ, RZ, R3 ;  /* 0x000000ffff027224 */ /* 0x000fe200078e0003 */
[----:B------:R-:W-:Y:S02]  /*11d0*/  @P0 SHF.R.U32.HI R2, RZ, c[0x0][0x2cc], R0 ;  /* 0x0000b300ff020a19 */ /* 0x000fe40000011600 */
[C---:B------:R-:W-:Y:S02]  /*11e0*/  IADD3 R41, R100.reuse, 0x40, RZ ;  /* 0x0000004064297810 */ /* 0x040fe40007ffe0ff */
[--C-:B------:R-:W-:Y:S01]  /*11f0*/  SHF.R.S32.HI R0, RZ, 0x1f, R2.reuse ;  /* 0x0000001fff007819 */ /* 0x100fe20000011402 */
[----:B------:R-:W-:Y:S01]  /*1200*/  IMAD.MOV R6, RZ, RZ, -R2 ;  /* 0x000000ffff067224 */ /* 0x000fe200078e0a02 */
[----:B------:R-:W-:Y:S02]  /*1210*/  ISETP.GE.AND P5, PT, R100, c[0x0][0x198], PT ;  /* 0x0000660064007a0c */ /* 0x000fe40003fa6270 */
[----:B------:R-:W-:Y:S01]  /*1220*/  ISETP.GE.AND P4, PT, R16, c[0x0][0x198], PT ;  /* 0x0000660010007a0c */ /* 0x000fe20003f86270 */
[----:B------:R-:W-:-:S02]  /*1230*/  IMAD R0, R0, c[0x0][0x1b0], RZ ;  /* 0x00006c0000007a24 */ /* 0x000fc400078e02ff */
[----:B------:R-:W-:Y:S02]  /*1240*/  IMAD R6, R6, c[0x0][0x2c4], R3 ;  /* 0x0000b10006067a24 */ /* 0x000fe400078e0203 */
[C---:B------:R-:W-:Y:S02]  /*1250*/  IMAD R7, R2.reuse, c[0x0][0x1b4], R0 ;  /* 0x00006d0002077a24 */ /* 0x040fe400078e0200 */
[----:B------:R-:W-:Y:S01]  /*1260*/  IMAD.WIDE.U32 R2, R2, c[0x0][0x1b0], R4 ;  /* 0x00006c0002027a25 */ /* 0x000fe200078e0004 */
[----:B------:R-:W-:Y:S02]  /*1270*/  SHF.R.S32.HI R0, RZ, 0x1f, R6 ;  /* 0x0000001fff007819 */ /* 0x000fe40000011406 */
[----:B------:R-:W-:Y:S01]  /*1280*/  LOP3.LUT R5, R20, 0xfffffff0, RZ, 0xc0, !PT ;  /* 0xfffffff014057812 */ /* 0x000fe200078ec0ff */
[----:B------:R-:W-:Y:S02]  /*1290*/  IMAD.SHL.U32 R4, R19, 0x40, RZ ;  /* 0x0000004013047824 */ /* 0x000fe400078e00ff */
[----:B------:R-:W-:-:S02]  /*12a0*/  IMAD R0, R0, c[0x0][0x1a8], RZ ;  /* 0x00006a0000007a24 */ /* 0x000fc400078e02ff */
[----:B------:R-:W-:Y:S02]  /*12b0*/  IMAD.IADD R3, R3, 0x1, R7 ;  /* 0x0000000103037824 */ /* 0x000fe400078e0207 */
[----:B------:R-:W-:Y:S01]  /*12c0*/  IMAD R7, R6, c[0x0][0x1ac], R0 ;  /* 0x00006b0006077a24 */ /* 0x000fe200078e0200 */
[----:B------:R-:W-:Y:S01]  /*12d0*/  LOP3.LUT R0, R4, 0xc0, RZ, 0xc0, !PT ;  /* 0x000000c004007812 */ /* 0x000fe200078ec0ff */
[----:B------:R-:W-:Y:S02]  /*12e0*/  IMAD.IADD R17, R169, 0x1, -R5 ;  /* 0x00000001a9117824 */ /* 0x000fe400078e0a05 */
[----:B------:R-:W-:Y:S01]  /*12f0*/  IMAD.WIDE.U32 R2, R6, c[0x0][0x1a8], R2 ;  /* 0x00006a0006027a25 */ /* 0x000fe200078e0002 */
[----:B------:R-:W-:Y:S02]  /*1300*/  SHF.R.U32.HI R4, RZ, 0x3, R0 ;  /* 0x00000003ff047819 */ /* 0x000fe40000011600 */
[----:B------:R-:W-:Y:S01]  /*1310*/  LOP3.LUT R0, R0, 0x18, R100, 0xf8, !PT ;  /* 0x0000001800007812 */ /* 0x000fe200078ef864 */
[----:B------:R-:W-:Y:S01]  /*1320*/  IMAD.IADD R5, R3, 0x1, R7 ;  /* 0x0000000103057824 */ /* 0x000fe200078e0207 */
[----:B------:R-:W-:-:S02]  /*1330*/  LEA.HI R15, R17, R17, RZ, 0x1 ;  /* 0x00000011110f7211 */ /* 0x000fc400078f08ff */
[----:B------:R-:W-:Y:S02]  /*1340*/  LOP3.LUT R6, R0, R4, RZ, 0x3c, !PT ;  /* 0x0000000400067212 */ /* 0x000fe400078e3cff */
[--C-:B------:R-:W-:Y:S02]  /*1350*/  SHF.R.S32.HI R3, RZ, 0x1, R15.reuse ;  /* 0x00000001ff037819 */ /* 0x100fe4000001140f */
[----:B------:R-:W-:Y:S02]  /*1360*/  SHF.R.S32.HI R0, RZ, 0x1f, R15 ;  /* 0x0000001fff007819 */ /* 0x000fe4000001140f */
[----:B------:R-:W-:Y:S02]  /*1370*/  LEA R14, P0, R2, c[0x0][0x160], 0x1 ;  /* 0x00005800020e7a11 */ /* 0x000fe400078008ff */
[----:B------:R-:W-:Y:S02]  /*1380*/  LEA.HI R0, R0, R3, RZ, 0x2 ;  /* 0x0000000300007211 */ /* 0x000fe400078f10ff */
[----:B------:R-:W-:Y:S01]  /*1390*/  LEA.HI.X R12, R2, c[0x0][0x164], R5, 0x1, P0 ;  /* 0x00005900020c7a11 */ /* 0x000fe200000f0c05 */
[----:B------:R1:W3:Y:S01]  /*13a0*/  SHFL.IDX PT, R4, R14, RZ, 0x1c1f ;  /* 0x001c1fff0e047589 */ /* 0x0002e200000e0000 */
[----:B------:R-:W-:-:S02]  /*13b0*/  LOP3.LUT R0, R0, 0xfffffffc, RZ, 0xc0, !PT ;  /* 0xfffffffc00007812 */ /* 0x000fc400078ec0ff */
[----:B------:R-:W-:Y:S01]  /*13c0*/  LEA.HI R2, R40, R40, RZ, 0x1 ;  /* 0x0000002828027211 */ /* 0x000fe200078f08ff */
[----:B------:R1:W4:Y:S01]  /*13d0*/  SHFL.IDX PT, R5, R12, RZ, 0x1c1f ;  /* 0x001c1fff0c057589 */ /* 0x00032200000e0000 */
[----:B------:R-:W-:Y:S01]  /*13e0*/  ISETP.GE.AND P0, PT, R11, UR4, PT ;  /* 0x000000040b007c0c */ /* 0x000fe2000bf06270 */
[----:B------:R-:W-:Y:S01]  /*13f0*/  IMAD.IADD R18, R3, 0x1, -R0 ;  /* 0x0000000103127824 */ /* 0x000fe200078e0a00 */
[----:B------:R-:W-:Y:S01]  /*1400*/  LOP3.LUT R0, R2, 0x7fffffe, RZ, 0xc0, !PT ;  /* 0x07fffffe02007812 */ /* 0x000fe200078ec0ff */
[----:B------:R-:W-:-:S03]  /*1410*/  IMAD.MOV.U32 R2, RZ, RZ, 0x10 ;  /* 0x00000010ff027424 */ /* 0x000fc600078e00ff */
[----:B------:R-:W-:Y:S01]  /*1420*/  LOP3.LUT P1, RZ, R18, 0x2, RZ, 0xc0, !PT ;  /* 0x0000000212ff7812 */ /* 0x000fe2000782c0ff */
[----:B------:R-:W-:-:S03]  /*1430*/  IMAD.IADD R0, R40, 0x1, -R0 ;  /* 0x0000000128007824 */ /* 0x000fc600078e0a00 */
[----:B------:R-:W-:Y:S01]  /*1440*/  SEL R2, R2, 0xfffffff0, !P1 ;  /* 0xfffffff002027807 */ /* 0x000fe20004800000 */
[----:B------:R-:W-:-:S04]  /*1450*/  IMAD R0, R165, 0x8, R0 ;  /* 0x00000008a5007824 */ /* 0x000fc800078e0200 */
[----:B------:R-:W-:Y:S01]  /*1460*/  IMAD.U32 R13, R0, 0x20, R6 ;  /* 0x00000020000d7824 */ /* 0x000fe200078e0006 */
[----:B--2---:R1:W2:Y:S02]  /*1470*/  @P2 R2UR UR17, R8 ;  /* 0x00000000081123c2 */ /* 0x0042a400000e0000 */
[----:B--2---:R-:W-:Y:S01]  /*1480*/  @!UP0 UMOV UR17, UR13 ;  /* 0x0000000d00118c82 */ /* 0x004fe20008000000 */
[----:B------:R-:W-:Y:S01]  /*1490*/  ISETP.GE.AND P2, PT, R41, c[0x0][0x198], PT ;  /* 0x0000660029007a0c */ /* 0x000fe20003f46270 */
[----:B------:R-:W-:Y:S07]  /*14a0*/  @P0 BRA `(.L_x_708) ;  /* 0x000000e000000947 */ /* 0x000fee0003800000 */
[----:B---34-:R-:W-:Y:S01]  /*14b0*/  SHF.R.S32.HI R3, RZ, 0x1f, R16 ;  /* 0x0000001fff037819 */ /* 0x018fe20000011410 */
[----:B-1----:R-:W-:Y:S01]  /*14c0*/  IMAD.WIDE R8, R100, 0x2, R4 ;  /* 0x0000000264087825 */ /* 0x002fe200078e0204 */
        /* <DEDUP_REMOVED lines=12> */
.L_x_708:
[----:B---34-:R-:W-:Y:S05]  /*1590*/  BSYNC B0 ;  /* 0x0000000000007941 */ /* 0x018fea0003800000 */
.L_x_707:
[----:B-1----:R-:W-:Y:S01]  /*15a0*/  IADD3 R0, R11, 0x20, RZ ;  /* 0x000000200b007810 */ /* 0x002fe20007ffe0ff */
[----:B------:R1:W2:Y:S01]  /*15b0*/  SHFL.IDX PT, R5, R12, 0x1, 0x1c1f ;  /* 0x003c1f000c057f89 */ /* 0x0002a200000e0000 */
[----:B------:R-:W-:Y:S02]  /*15c0*/  BSSY B0, `(.L_x_709) ;  /* 0x0000012000007945 */ /* 0x000fe40003800000 */
[----:B------:R-:W-:Y:S01]  /*15d0*/  ISETP.GE.AND P0, PT, R0, UR4, PT ;  /* 0x0000000400007c0c */ /* 0x000fe2000bf06270 */
        /* <DEDUP_REMOVED lines=16> */
.L_x_710:
[----:B------:R-:W-:Y:S05]  /*16e0*/  BSYNC B0 ;  /* 0x0000000000007941 */ /* 0x000fea0003800000 */
.L_x_709:
[----:B--2---:R-:W-:Y:S01]  /*16f0*/  IADD3 R0, R11, 0x40, RZ ;  /* 0x000000400b007810 */ /* 0x004fe20007ffe0ff */
[----:B------:R2:W4:Y:S01]  /*1700*/  SHFL.IDX PT, R5, R12, 0x2, 0x1c1f ;  /* 0x005c1f000c057f89 */ /* 0x00052200000e0000 */
[----:B------:R-:W-:Y:S02]  /*1710*/  BSSY B0, `(.L_x_711) ;  /* 0x0000012000007945 */ /* 0x000fe40003800000 */
[----:B------:R-:W-:Y:S01]  /*1720*/  ISETP.GE.AND P0, PT, R0, UR4, PT ;  /* 0x0000000400007c0c */ /* 0x000fe2000bf06270 */
        /* <DEDUP_REMOVED lines=16> */
.L_x_712:
[----:B------:R-:W-:Y:S05]  /*1830*/  BSYNC B0 ;  /* 0x0000000000007941 */ /* 0x000fea0003800000 */
.L_x_711:
[----:B------:R-:W-:Y:S01]  /*1840*/  IMAD.MOV.U32 R3, RZ, RZ, c[0x0][0x2b8] ;  /* 0x0000ae00ff037624 */ /* 0x000fe200078e00ff */
[----:B---3--:R-:W-:Y:S01]  /*1850*/  SHFL.IDX PT, R4, R14, 0x3, 0x1c1f ;  /* 0x007c1f000e047f89 */ /* 0x008fe200000e0000 */
[----:B------:R-:W-:Y:S01]  /*1860*/  IMAD.U32 R0, RZ, RZ, UR6 ;  /* 0x00000006ff007e24 */ /* 0x000fe2000f8e00ff */
[----:B------:R-:W-:Y:S01]  /*1870*/  SHF.R.S32.HI R6, RZ, 0x1f, R16 ;  /* 0x0000001fff067819 */ /* 0x000fe20000011410 */
[----:B------:R-:W-:Y:S01]  /*1880*/  IMAD.SHL.U32 R167, R13, 0x2, RZ ;  /* 0x000000020da77824 */ /* 0x000fe200078e00ff */
[----:B------:R-:W-:Y:S01]  /*1890*/  ISETP.NE.AND P3, PT, R3, 0x1, PT ;  /* 0x000000010300780c */ /* 0x000fe20003f65270 */
[----:B------:R-:W-:Y:S01]  /*18a0*/  IMAD R0, R0, 0x40, R173 ;  /* 0x0000004000007824 */ /* 0x000fe200078e02ad */
[----:B----4-:R-:W3:Y:S01]  /*18b0*/  SHFL.IDX PT, R5, R12, 0x3, 0x1c1f ;  /* 0x007c1f000c057f89 */ /* 0x010ee200000e0000 */
[----:B------:R-:W-:Y:S01]  /*18c0*/  IADD3 R3, R11, 0x60, RZ ;  /* 0x000000600b037810 */ /* 0x000fe20007ffe0ff */
[----:B------:R-:W-:Y:S01]  /*18d0*/  USHF.R.S32.HI UR16, URZ, 0x1f, UR17 ;  /* 0x0000001f3f107899 */ /* 0x000fe20008011411 */
[----:B------:R-:W-:Y:S01]  /*18e0*/  IMAD.MOV.U32 R237, RZ, RZ, RZ ;  /* 0x000000ffffed7224 */ /* 0x000fe200078e00ff */
[----:B------:R-:W-:Y:S01]  /*18f0*/  IADD3 R0, R0, -0x40, RZ ;  /* 0xffffffc000007810 */ /* 0x000fe20007ffe0ff */
[----:B------:R-:W-:Y:S01]  /*1900*/  STL [R1+0x18], R167 ;  /* 0x000018a701007387 */ /* 0x000fe20000100800 */
[----:B------:R-:W-:Y:S01]  /*1910*/  ISETP.GE.AND P1, PT, R3, UR4, PT ;  /* 0x0000000403007c0c */ /* 0x000fe2000bf26270 */
[----:B------:R-:W-:Y:S01]  /*1920*/  ULDC.64 UR4, c[0x0][0x2b0] ;  /* 0x0000ac0000047ab9 */ /* 0x000fe20000000a00 */
[C---:B------:R-:W-:Y:S01]  /*1930*/  IADD3 R11, R0.reuse, UR11, RZ ;  /* 0x0000000b000b7c10 */ /* 0x040fe2000fffe0ff */
[----:B------:R-:W-:Y:S01]  /*1940*/  UIMAD UR16, UR16, UR4, URZ ;  /* 0x00000004101072a4 */ /* 0x000fe2000f8e023f */
[----:B------:R-:W-:Y:S01]  /*1950*/  ISETP.GE.AND P6, PT, R0, UR7, PT ;  /* 0x0000000700007c0c */ /* 0x000fe2000bfc6270 */
[----:B------:R-:W-:Y:S01]  /*1960*/  UIMAD.WIDE.U32 UR18, UR17, UR4, URZ ;  /* 0x00000004111272a5 */ /* 0x000fe2000f8e003f */
[----:B------:R-:W-:Y:S01]  /*1970*/  SHF.R.S32.HI R3, RZ, 0x1f, R41 ;  /* 0x0000001fff037819 */ /* 0x000fe20000011429 */
[----:B------:R-:W-:Y:S01]  /*1980*/  @P3 IMAD.HI.U32 R0, R11, c[0x0][0x2bc], RZ ;  /* 0x0000af000b003a27 */ /* 0x000fe200078e00ff */
[----:B------:R-:W-:Y:S01]  /*1990*/  ISETP.GT.OR P6, PT, R173, 0x3f, P6 ;  /* 0x0000003fad00780c */ /* 0x000fe200037c4670 */
[----:B------:R-:W-:Y:S01]  /*19a0*/  UIMAD UR16, UR17, UR5, UR16 ;  /* 0x00000005111072a4 */ /* 0x000fe2000f8e0210 */
[----:B------:R-:W-:Y:S01]  /*19b0*/  LEA.HI R3, R3, R41, RZ, 0x3 ;  /* 0x0000002903037211 */ /* 0x000fe200078f18ff */
[----:B------:R-:W-:Y:S01]  /*19c0*/  IMAD.MOV.U32 R10, RZ, RZ, R11 ;  /* 0x000000ffff0a7224 */ /* 0x000fe200078e000b */
[----:B------:R-:W-:Y:S01]  /*19d0*/  @P3 SHF.R.U32.HI R10, RZ, c[0x0][0x2c0], R0 ;  /* 0x0000b000ff0a3a19 */ /* 0x000fe20000011600 */
[----:B------:R-:W-:Y:S01]  /*19e0*/  UIADD3 UR16, UR19, UR16, URZ ;  /* 0x0000001013107290 */ /* 0x000fe2000fffe03f */
[----:B------:R-:W-:Y:S01]  /*19f0*/  LEA.HI R0, R6, R16, RZ, 0x3 ;  /* 0x0000001006007211 */ /* 0x000fe200078f18ff */
[----:B------:R-:W-:Y:S01]  /*1a00*/  ULDC.64 UR4, c[0x0][0x1e8] ;  /* 0x00007a0000047ab9 */ /* 0x000fe20000000a00 */
[----:B------:R-:W-:-:S02]  /*1a10*/  LOP3.LUT R170, R3, 0xfffffff8, RZ, 0xc0, !PT ;  /* 0xfffffff803aa7812 */ /* 0x000fc400078ec0ff */
[----:B------:R-:W-:Y:S01]  /*1a20*/  LOP3.LUT R171, R0, 0xfffffff8, RZ, 0xc0, !PT ;  /* 0xfffffff800ab7812 */ /* 0x000fe200078ec0ff */
[--C-:B---3--:R-:W-:Y:S02]  /*1a30*/  @!P1 IMAD.WIDE R6, R100, 0x2, R4.reuse ;  /* 0x0000000264069825 */ /* 0x108fe400078e0204 */
[C---:B------:R-:W-:Y:S02]  /*1a40*/  @!P6 IADD3 R0, P0, R10.reuse, UR18, RZ ;  /* 0x000000120a00ec10 */ /* 0x040fe4000ff1e0ff */
[--C-:B------:R-:W-:Y:S01]  /*1a50*/  @!P1 IMAD.WIDE R8, R171, 0x2, R4.reuse ;  /* 0x00000002ab089825 */ /* 0x100fe200078e0204 */
[----:B------:R-:W-:Y:S01]  /*1a60*/  @!PT LDS RZ, [RZ] ;  /* 0x00000000fffff984 */ /* 0x000fe20000000800 */
[----:B------:R3:W-:Y:S01]  /*1a70*/  @!P1 LDGSTS.E.BYPASS.LTC128B.128 [R167+0x7900], [R6.64], !P5 ;  /* 0x0790000006a79fae */ /* 0x0007e2000e901d4e */
[----:B------:R-:W-:Y:S02]  /*1a80*/  @!P6 LEA.HI.X.SX32 R3, R10, UR16, 0x1, P0 ;  /* 0x000000100a03ec11 */ /* 0x000fe400080f0eff */
[----:B------:R-:W-:Y:S01]  /*1a90*/  @!P1 IMAD.WIDE R4, R170, 0x2, R4 ;  /* 0x00000002aa049825 */ /* 0x000fe200078e0204 */
[----:B------:R4:W-:Y:S04]  /*1aa0*/  @!P1 LDGSTS.E.BYPASS.LTC128B.128 [R167+0x9900], [R8.64], !P4 ;  /* 0x0990000008a79fae */ /* 0x0009e8000e101d4e */
[----:B------:R5:W-:Y:S04]  /*1ab0*/  @!P1 LDGSTS.E.BYPASS.LTC128B.128 [R167+0xb900], [R4.64], !P2 ;  /* 0x0b90000004a79fae */ /* 0x000be8000d101d4e */
[----:B------:R-:W0:Y:S01]  /*1ac0*/  LDGDEPBAR ;  /* 0x00000000000079af */ /* 0x000e220000000000 */
[----:B-12---:R-:W-:Y:S01]  /*1ad0*/  SHF.R.S32.HI R12, RZ, 0x4, R20 ;  /* 0x00000004ff0c7819 */ /* 0x006fe20000011414 */
[----:B------:R-:W-:-:S02]  /*1ae0*/  UIMAD UR17, UR8, UR4, URZ ;  /* 0x00000004081172a4 */ /* 0x000fc4000f8e023f */
[----:B------:R-:W-:Y:S01]  /*1af0*/  UIMAD.WIDE.U32 UR20, UR9, UR4, URZ ;  /* 0x00000004091472a5 */ /* 0x000fe2000f8e003f */
[----:B------:R-:W-:Y:S01]  /*1b00*/  STL [R1+0x54], R171 ;  /* 0x000054ab01007387 */ /* 0x000fe20000100800 */
[----:B---3--:R-:W-:-:S03]  /*1b10*/  @!P6 LEA R6, P0, R0, c[0x0][0x2a0], 0x2 ;  /* 0x0000a8000006ea11 */ /* 0x008fc600078010ff */
[----:B------:R-:W-:Y:S01]  /*1b20*/  BAR.SYNC.DEFER_BLOCKING 0x0 ;  /* 0x0000000000007b1d */ /* 0x000fe20000010000 */
[----:B------:R-:W-:Y:S01]  /*1b30*/  @!P6 LEA.HI.X R7, R0, c[0x0][0x2a4], R3, 0x2, P0 ;  /* 0x0000a9000007ea11 */ /* 0x000fe200000f1403 */
[----:B-----5:R-:W-:Y:S01]  /*1b40*/  IMAD.MOV R5, RZ, RZ, -R10 ;  /* 0x000000ffff057224 */ /* 0x020fe200078e0a0a */
[----:B----4-:R-:W-:Y:S01]  /*1b50*/  LEA.HI R8, R20, R12, RZ, 0x1 ;  /* 0x0000000c14087211 */ /* 0x010fe200078f08ff */
[----:B------:R-:W-:Y:S01]  /*1b60*/  UIMAD UR17, UR9, UR5, UR17 ;  /* 0x00000005091172a4 */ /* 0x000fe2000f8e0211 */
[----:B------:R-:W-:Y:S01]  /*1b70*/  ISETP.GE.AND P5, PT, R16, c[0x0][0x1d4], PT ;  /* 0x0000750010007a0c */ /* 0x000fe20003fa6270 */
[----:B------:R-:W-:Y:S01]  /*1b80*/  IMAD R245, R5, c[0x0][0x2b8], R11 ;  /* 0x0000ae0005f57a24 */ /* 0x000fe200078e020b */
[----:B------:R-:W-:Y:S01]  /*1b90*/  LOP3.LUT R8, R8, 0xfffffffe, RZ, 0xc0, !PT ;  /* 0xfffffffe08087812 */ /* 0x000fe200078ec0ff */
[----:B------:R-:W-:Y:S01]  /*1ba0*/  ULDC.64 UR4, c[0x0][0x210] ;  /* 0x0000840000047ab9 */ /* 0x000fe20000000a00 */
[----:B------:R-:W-:Y:S01]  /*1bb0*/  ISETP.GE.AND P4, PT, R41, c[0x0][0x1d4], PT ;  /* 0x0000750029007a0c */ /* 0x000fe20003f86270 */
[----:B------:R-:W-:Y:S01]  /*1bc0*/  STL [R1+0x58], R170 ;  /* 0x000058aa01007387 */ /* 0x000fe20000100800 */
[----:B------:R-:W-:Y:S01]  /*1bd0*/  SHF.R.S32.HI R9, RZ, 0x1f, R245 ;  /* 0x0000001fff097819 */ /* 0x000fe200000114f5 */
[----:B------:R-:W-:-:S04]  /*1be0*/  IMAD.IADD R12, R12, 0x1, -R8 ;  /* 0x000000010c0c7824 */ /* 0x000fc800078e0a08 */
[----:B------:R-:W-:Y:S01]  /*1bf0*/  IMAD R8, R9, c[0x0][0x208], RZ ;  /* 0x0000820009087a24 */ /* 0x000fe200078e02ff */
[----:B------:R-:W-:Y:S01]  /*1c00*/  UIMAD.WIDE.U32 UR22, UR9, UR4, URZ ;  /* 0x00000004091672a5 */ /* 0x000fe2000f8e003f */
[----:B------:R1:W2:Y:S01]  /*1c10*/  @!P6 LDG.E R237, [R6.64] ;  /* 0x0000000e06ede981 */ /* 0x0002a2000c1e1900 */
[----:B------:R-:W-:Y:S01]  /*1c20*/  LOP3.LUT R0, R21, 0xfffffff8, RZ, 0xc0, !PT ;  /* 0xfffffff815007812 */ /* 0x000fe200078ec0ff */
[----:B------:R-:W-:Y:S01]  /*1c30*/  IMAD R8, R245, c[0x0][0x20c], R8 ;  /* 0x00008300f5087a24 */ /* 0x000fe200078e0208 */
[----:B------:R-:W-:Y:S01]  /*1c40*/  UIMAD UR4, UR8, UR4, URZ ;  /* 0x00000004080472a4 */ /* 0x000fe2000f8e023f */
[----:B------:R-:W-:Y:S01]  /*1c50*/  ISETP.GE.AND P6, PT, R100, c[0x0][0x1d4], PT ;  /* 0x0000750064007a0c */ /* 0x000fe20003fc6270 */
[----:B------:R-:W-:Y:S01]  /*1c60*/  UIADD3 UR8, UR21, UR17, URZ ;  /* 0x0000001115087290 */ /* 0x000fe2000fffe03f */
[----:B------:R-:W-:Y:S01]  /*1c70*/  IMAD.IADD R4, R169, 0x1, -R0 ;  /* 0x00000001a9047824 */ /* 0x000fe200078e0a00 */
[----:B------:R-:W-:Y:S01]  /*1c80*/  UIMAD UR4, UR9, UR5, UR4 ;  /* 0x00000005090472a4 */ /* 0x000fe2000f8e0204 */
[----:B------:R-:W-:Y:S01]  /*1c90*/  SHF.R.S32.HI R172, RZ, 0x1f, R100 ;  /* 0x0000001fffac7819 */ /* 0x000fe20000011464 */
[----:B------:R-:W-:Y:S01]  /*1ca0*/  UISETP.GE.AND UP0, UPT, UR6, 0x2, UPT ;  /* 0x000000020600788c */ /* 0x000fe2000bf06270 */
[----:B------:R-:W-:Y:S01]  /*1cb0*/  SEL R168, RZ, 0x10, P4 ;  /* 0x00000010ffa87807 */ /* 0x000fe20002000000 */
[----:B------:R-:W-:Y:S01]  /*1cc0*/  UIADD3 UR17, UR23, UR4, URZ ;  /* 0x0000000417117290 */ /* 0x000fe2000fffe03f */
[----:B------:R-:W-:Y:S01]  /*1cd0*/  LEA.HI R3, R4, R4, RZ, 0x1 ;  /* 0x0000000404037211 */ /* 0x000fe200078f08ff */
[----:B------:R-:W-:-:S04]  /*1ce0*/  ULEA UR4, UR6, 0xffffffc0, 0x6 ;  /* 0xffffffc006047891 */ /* 0x000fc8000f8e303f */
[----:B------:R-:W-:-:S06]  /*1cf0*/  UIADD3 UR4, UR7, -UR4, URZ ;  /* 0x8000000407047290 */ /* 0x000fcc000fffe03f */
[----:B------:R-:W-:Y:S02]  /*1d00*/  IADD3 R40, -R40, UR4, RZ ;  /* 0x0000000428287c10 */ /* 0x000fe4000fffe1ff */
[----:B-1----:R-:W-:Y:S01]  /*1d10*/  SHF.R.S32.HI R6, RZ, 0x1, R3 ;  /* 0x00000001ff067819 */ /* 0x002fe20000011403 */
[----:B------:R-:W-:Y:S01]  /*1d20*/  IMAD.SHL.U32 R7, R19, 0x8, RZ ;  /* 0x0000000813077824 */ /* 0x000fe200078e00ff */
[----:B------:R-:W-:Y:S02]  /*1d30*/  LOP3.LUT R3, R3, 0x3fffffe, RZ, 0xc0, !PT ;  /* 0x03fffffe03037812 */ /* 0x000fe400078ec0ff */
[C---:B------:R-:W-:Y:S01]  /*1d40*/  LOP3.LUT P2, RZ, R6.reuse, 0x2, RZ, 0xc0, !PT ;  /* 0x0000000206ff7812 */ /* 0x040fe2000784c0ff */
[----:B------:R-:W-:-:S05]  /*1d50*/  IMAD.SHL.U32 R0, R6, 0x40, RZ ;  /* 0x0000004006007824 */ /* 0x000fca00078e00ff */
[----:B------:R-:W-:-:S04]  /*1d60*/  LOP3.LUT R0, R0, 0xc0, RZ, 0xc0, !PT ;  /* 0x000000c000007812 */ /* 0x000fc800078ec0ff */
[----:B------:R-:W-:Y:S02]  /*1d70*/  LOP3.LUT R7, R0, 0x8, R7, 0xf8, !PT ;  /* 0x0000000800077812 */ /* 0x000fe400078ef807 */
[----:B------:R-:W-:Y:S01]  /*1d80*/  SHF.R.U32.HI R5, RZ, 0x3, R0 ;  /* 0x00000003ff057819 */ /* 0x000fe20000011600 */
[----:B------:R-:W-:Y:S02]  /*1d90*/  IMAD.IADD R0, R4, 0x1, -R3 ;  /* 0x0000000104007824 */ /* 0x000fe400078e0a03 */
[----:B------:R-:W-:Y:S01]  /*1da0*/  IMAD R3, R9, c[0x0][0x1e0], RZ ;  /* 0x0000780009037a24 */ /* 0x000fe200078e02ff */
[----:B------:R-:W-:Y:S01]  /*1db0*/  LOP3.LUT R5, R7, R5, RZ, 0x3c, !PT ;  /* 0x0000000507057212 */ /* 0x000fe200078e3cff */
[----:B------:R-:W-:-:S04]  /*1dc0*/  IMAD.WIDE.U32 R6, R245, c[0x0][0x1e0], RZ ;  /* 0x00007800f5067a25 */ /* 0x000fc800078e00ff */
[----:B------:R-:W-:Y:S02]  /*1dd0*/  IMAD R3, R245, c[0x0][0x1e4], R3 ;  /* 0x00007900f5037a24 */ /* 0x000fe400078e0203 */
[----:B------:R-:W-:Y:S02]  /*1de0*/  IMAD R0, R12, 0x8, R0 ;  /* 0x000000080c007824 */ /* 0x000fe400078e0200 */
[----:B------:R-:W-:Y:S02]  /*1df0*/  IMAD.IADD R7, R7, 0x1, R3 ;  /* 0x0000000107077824 */ /* 0x000fe400078e0203 */
[----:B------:R-:W-:Y:S02]  /*1e00*/  IMAD.U32 R0, R0, 0x20, R5 ;  /* 0x0000002000007824 */ /* 0x000fe400078e0005 */
[----:B------:R-:W-:-:S04]  /*1e10*/  IMAD.WIDE.U32 R4, R245, c[0x0][0x208], RZ ;  /* 0x00008200f5047a25 */ /* 0x000fc800078e00ff */
[----:B------:R-:W-:Y:S02]  /*1e20*/  IMAD.IADD R5, R5, 0x1, R8 ;  /* 0x0000000105057824 */ /* 0x000fe400078e0208 */
[----:B------:R-:W-:-:S05]  /*1e30*/  IMAD.SHL.U32 R220, R0, 0x2, RZ ;  /* 0x0000000200dc7824 */ /* 0x000fca00078e00ff */
[C---:B------:R-:W-:Y:S02]  /*1e40*/  IADD3 R0, R220.reuse, 0x3100, RZ ;  /* 0x00003100dc007810 */ /* 0x040fe40007ffe0ff */
[----:B------:R-:W-:Y:S02]  /*1e50*/  IADD3 R225, R220, 0x3120, RZ ;  /* 0x00003120dce17810 */ /* 0x000fe40007ffe0ff */
[----:B------:R-:W-:Y:S01]  /*1e60*/  @P2 IADD3 R225, R0, -0x20, RZ ;  /* 0xffffffe000e12810 */ /* 0x000fe20007ffe0ff */
[----:B------:R-:W-:-:S03]  /*1e70*/  IMAD.SHL.U32 R0, R18, 0x40, RZ ;  /* 0x0000004012007824 */ /* 0x000fc600078e00ff */
[C---:B------:R-:W-:Y:S02]  /*1e80*/  IADD3 R236, R225.reuse, 0x400, RZ ;  /* 0x00000400e1ec7810 */ /* 0x040fe40007ffe0ff */
[----:B------:R-:W-:Y:S02]  /*1e90*/  LOP3.LUT R0, R0, 0xc0, RZ, 0xc0, !PT ;  /* 0x000000c000007812 */ /* 0x000fe400078ec0ff */
[C---:B------:R-:W-:Y:S02]  /*1ea0*/  IADD3 R235, R225.reuse, 0x800, RZ ;  /* 0x00000800e1eb7810 */ /* 0x040fe40007ffe0ff */
[C---:B------:R-:W-:Y:S02]  /*1eb0*/  IADD3 R234, R225.reuse, 0xc00, RZ ;  /* 0x00000c00e1ea7810 */ /* 0x040fe40007ffe0ff */
[C---:B------:R-:W-:Y:S02]  /*1ec0*/  IADD3 R233, R225.reuse, 0x1000, RZ ;  /* 0x00001000e1e97810 */ /* 0x040fe40007ffe0ff */
[----:B------:R-:W-:-:S02]  /*1ed0*/  IADD3 R232, R225, 0x1400, RZ ;  /* 0x00001400e1e87810 */ /* 0x000fc40007ffe0ff */
[C---:B------:R-:W-:Y:S02]  /*1ee0*/  IADD3 R231, R225.reuse, 0x1800, RZ ;  /* 0x00001800e1e77810 */ /* 0x040fe40007ffe0ff */
[C---:B------:R-:W-:Y:S02]  /*1ef0*/  IADD3 R230, R225.reuse, 0x1c00, RZ ;  /* 0x00001c00e1e67810 */ /* 0x040fe40007ffe0ff */
[C---:B------:R-:W-:Y:S02]  /*1f00*/  IADD3 R229, R225.reuse, 0x2000, RZ ;  /* 0x00002000e1e57810 */ /* 0x040fe40007ffe0ff */
[C---:B------:R-:W-:Y:S02]  /*1f10*/  IADD3 R228, R225.reuse, 0x2400, RZ ;  /* 0x00002400e1e47810 */ /* 0x040fe40007ffe0ff */
[C---:B------:R-:W-:Y:S02]  /*1f20*/  IADD3 R227, R225.reuse, 0x2800, RZ ;  /* 0x00002800e1e37810 */ /* 0x040fe40007ffe0ff */
[----:B------:R-:W-:-:S02]  /*1f30*/  IADD3 R226, R225, 0x2c00, RZ ;  /* 0x00002c00e1e27810 */ /* 0x000fc40007ffe0ff */
[----:B--2---:R-:W-:Y:S01]  /*1f40*/  SHF.R.S32.HI R3, RZ, 0x1f, R237 ;  /* 0x0000001fff037819 */ /* 0x004fe200000114ed */
[----:B------:R-:W-:-:S04]  /*1f50*/  IMAD.WIDE.U32 R6, R237, c[0x0][0x1f0], R6 ;  /* 0x00007c00ed067a25 */ /* 0x000fc800078e0006 */
[C---:B------:R-:W-:Y:S01]  /*1f60*/  IMAD R9, R3.reuse, c[0x0][0x1f0], RZ ;  /* 0x00007c0003097a24 */ /* 0x040fe200078e02ff */
[----:B------:R-:W-:Y:S01]  /*1f70*/  IADD3 R8, P0, R6, UR20, RZ ;  /* 0x0000001406087c10 */ /* 0x000fe2000ff1e0ff */
[----:B------:R-:W-:Y:S02]  /*1f80*/  IMAD R3, R3, c[0x0][0x218], RZ ;  /* 0x0000860003037a24 */ /* 0x000fe400078e02ff */
[C---:B------:R-:W-:Y:S02]  /*1f90*/  IMAD R9, R237.reuse, c[0x0][0x1f4], R9 ;  /* 0x00007d00ed097a24 */ /* 0x040fe400078e0209 */
[----:B------:R-:W-:-:S03]  /*1fa0*/  IMAD.WIDE.U32 R4, R237, c[0x0][0x218], R4 ;  /* 0x00008600ed047a25 */ /* 0x000fc600078e0004 */
[----:B------:R-:W-:Y:S01]  /*1fb0*/  IADD3.X R6, R7, UR8, R9, P0, !PT ;  /* 0x0000000807067c10 */ /* 0x000fe200087fe409 */
[----:B------:R-:W-:Y:S01]  /*1fc0*/  IMAD R3, R237, c[0x0][0x21c], R3 ;  /* 0x00008700ed037a24 */ /* 0x000fe200078e0203 */
[----:B------:R-:W-:Y:S02]  /*1fd0*/  LEA R9, P1, R8, c[0x0][0x1c8], 0x1 ;  /* 0x0000720008097a11 */ /* 0x000fe400078208ff */
[----:B------:R-:W-:Y:S02]  /*1fe0*/  IADD3 R7, P0, R4, UR22, RZ ;  /* 0x0000001604077c10 */ /* 0x000fe4000ff1e0ff */
[----:B------:R-:W-:Y:S01]  /*1ff0*/  LEA.HI.X R8, R8, c[0x0][0x1cc], R6, 0x1, P1 ;  /* 0x0000730008087a11 */ /* 0x000fe200008f0c06 */
[----:B------:R-:W-:Y:S01]  /*2000*/  SHFL.IDX PT, R4, R9, RZ, 0x1c1f ;  /* 0x001c1fff09047589 */ /* 0x000fe200000e0000 */
[----:B------:R-:W-:Y:S02]  /*2010*/  IADD3.X R3, R5, UR17, R3, P0, !PT ;  /* 0x0000001105037c10 */ /* 0x000fe400087fe403 */
[----:B------:R-:W-:Y:S01]  /*2020*/  LEA R11, P0, R7, c[0x0][0x1f8], 0x1 ;  /* 0x00007e00070b7a11 */ /* 0x000fe200078008ff */
[----:B------:R-:W1:Y:S01]  /*2030*/  SHFL.IDX PT, R5, R8, RZ, 0x1c1f ;  /* 0x001c1fff08057589 */ /* 0x000e6200000e0000 */
[----:B------:R-:W-:-:S02]  /*2040*/  ISETP.GE.AND P1, PT, R40, 0x1, PT ;  /* 0x000000012800780c */ /* 0x000fc40003f26270 */
[----:B------:R-:W-:Y:S01]  /*2050*/  LEA.HI.X R10, R7, c[0x0][0x1fc], R3, 0x1, P0 ;  /* 0x00007f00070a7a11 */ /* 0x000fe200000f0c03 */
[----:B------:R-:W-:Y:S01]  /*2060*/  SHFL.IDX PT, R6, R9, 0x1, 0x1c1f ;  /* 0x003c1f0009067f89 */ /* 0x000fe200000e0000 */
[----:B------:R-:W-:Y:S01]  /*2070*/  ISETP.GT.AND P0, PT, R40, 0x20, PT ;  /* 0x000000202800780c */ /* 0x000fe20003f04270 */
[----:B------:R-:W-:Y:S02]  /*2080*/  IMAD.SHL.U32 R3, R12, 0x8, RZ ;  /* 0x000000080c037824 */ /* 0x000fe400078e00ff */
[----:B------:R2:W3:Y:S03]  /*2090*/  SHFL.IDX PT, R7, R8, 0x1, 0x1c1f ;  /* 0x003c1f0008077f89 */ /* 0x0004e600000e0000 */
[----:B------:R-:W-:Y:S01]  /*20a0*/  LOP3.LUT R3, R0, 0x8, R3, 0xf8, !PT ;  /* 0x0000000800037812 */ /* 0x000fe200078ef803 */
[----:B------:R-:W4:Y:S01]  /*20b0*/  SHFL.IDX PT, R14, R11, RZ, 0x1c1f ;  /* 0x001c1fff0b0e7589 */ /* 0x000f2200000e0000 */
[----:B------:R-:W-:-:S03]  /*20c0*/  SHF.R.U32.HI R0, RZ, 0x3, R0 ;  /* 0x00000003ff007819 */ /* 0x000fc60000011600 */
[----:B------:R-:W-:Y:S01]  /*20d0*/  SHFL.IDX PT, R13, R11, 0x1, 0x1c1f ;  /* 0x003c1f000b0d7f89 */ /* 0x000fe200000e0000 */
[----:B------:R-:W-:-:S03]  /*20e0*/  LOP3.LUT R103, R3, R0, RZ, 0x3c, !PT ;  /* 0x0000000003677212 */ /* 0x000fc600078e3cff */
[----:B------:R-:W5:Y:S04]  /*20f0*/  SHFL.IDX PT, R12, R10, RZ, 0x1c1f ;  /* 0x001c1fff0a0c7589 */ /* 0x000f6800000e0000 */
[----:B------:R3:W4:Y:S01]  /*2100*/  SHFL.IDX PT, R3, R10, 0x1, 0x1c1f ;  /* 0x003c1f000a037f89 */ /* 0x00072200000e0000 */
[----:B--2---:R-:W-:Y:S02]  /*2110*/  LOP3.LUT R8, R15, 0x7fffffe, RZ, 0xc0, !PT ;  /* 0x07fffffe0f087812 */ /* 0x004fe400078ec0ff */
[----:B------:R-:W-:-:S03]  /*2120*/  SHF.R.S32.HI R15, RZ, 0x1f, R17 ;  /* 0x0000001fff0f7819 */ /* 0x000fc60000011411 */
[----:B------:R-:W-:Y:S01]  /*2130*/  IMAD.IADD R164, R17, 0x1, -R8 ;  /* 0x0000000111a47824 */ /* 0x000fe200078e0a08 */
[----:B------:R-:W-:Y:S01]  /*2140*/  LEA.HI R15, R15, R17, RZ, 0x3 ;  /* 0x000000110f0f7211 */ /* 0x000fe200078f18ff */
[----:B-1----:R-:W-:-:S04]  /*2150*/  @P1 IMAD.WIDE R8, R100, 0x2, R4 ;  /* 0x0000000264081825 */ /* 0x002fc800078e0204 */
[----:B------:R-:W-:Y:S01]  /*2160*/  IMAD.SHL.U32 R0, R15, 0x20, RZ ;  /* 0x000000200f007824 */ /* 0x000fe200078e00ff */
[----:B------:R1:W-:Y:S01]  /*2170*/  @P1 LDGSTS.E.BYPASS.LTC128B.128 [R167+0x3100], [R8.64], !P6 ;  /* 0x0310000008a71fae */ /* 0x0003e2000f101d4e */
[----:B---3--:R-:W-:-:S03]  /*2180*/  @P0 IMAD.WIDE R10, R100, 0x2, R6 ;  /* 0x00000002640a0825 */ /* 0x008fc600078e0206 */
[----:B------:R-:W-:-:S05]  /*2190*/  LOP3.LUT R102, R0, 0xffffff00, RZ, 0xc0, !PT ;  /* 0xffffff0000667812 */ /* 0x000fca00078ec0ff */
[----:B------:R-:W-:-:S04]  /*21a0*/  IMAD R0, R165, 0x200, R102 ;  /* 0x00000200a5007824 */ /* 0x000fc800078e0266 */
[----:B------:R-:W-:-:S04]  /*21b0*/  IMAD R0, R164, 0x20, R0 ;  /* 0x00000020a4007824 */ /* 0x000fc800078e0200 */
[----:B------:R-:W-:-:S04]  /*21c0*/  IMAD.IADD R0, R103, 0x1, R0 ;  /* 0x0000000167007824 */ /* 0x000fc800078e0200 */
[----:B------:R-:W-:Y:S02]  /*21d0*/  IMAD.SHL.U32 R223, R0, 0x2, RZ ;  /* 0x0000000200df7824 */ /* 0x000fe400078e00ff */
[----:B------:R-:W-:Y:S02]  /*21e0*/  IMAD R0, R164, 0x20, R102 ;  /* 0x00000020a4007824 */ /* 0x000fe400078e0266 */
[----:B------:R-:W-:Y:S02]  /*21f0*/  IMAD R224, R2, 0x2, R223 ;  /* 0x0000000202e07824 */ /* 0x000fe400078e02df */
[----:B-1----:R-:W-:-:S04]  /*2200*/  @P1 IMAD.WIDE R8, R171, 0x2, R4 ;  /* 0x00000002ab081825 */ /* 0x002fc800078e0204 */
[----:B------:R-:W-:Y:S01]  /*2210*/  @P1 IMAD.WIDE R4, R170, 0x2, R4 ;  /* 0x00000002aa041825 */ /* 0x000fe200078e0204 */
[----:B------:R1:W-:Y:S03]  /*2220*/  @P1 LDGSTS.E.BYPASS.LTC128B.128 [R167+0x4100], [R8.64], !P5 ;  /* 0x0410000008a71fae */ /* 0x0003e6000e901d4e */
[----:B------:R-:W-:Y:S01]  /*2230*/  IMAD.IADD R0, R103, 0x1, R0 ;  /* 0x0000000167007824 */ /* 0x000fe200078e0200 */
[----:B------:R2:W-:Y:S04]  /*2240*/  @P1 LDGSTS.E.BYPASS.LTC128B.128 [R167+0x5100], [R4.64], !P4 ;  /* 0x0510000004a71fae */ /* 0x0005e8000e101d4e */
[----:B------:R3:W-:Y:S01]  /*2250*/  @P0 LDGSTS.E.BYPASS.LTC128B.128 [R167+0x3900], [R10.64], !P6 ;  /* 0x039000000aa70fae */ /* 0x0007e2000f101d4e */
[----:B-1----:R-:W-:-:S04]  /*2260*/  @P0 IMAD.WIDE R8, R171, 0x2, R6 ;  /* 0x00000002ab080825 */ /* 0x002fc800078e0206 */
[----:B------:R-:W-:Y:S01]  /*2270*/  @P0 IMAD.WIDE R6, R170, 0x2, R6 ;  /* 0x00000002aa060825 */ /* 0x000fe200078e0206 */
[----:B------:R1:W-:Y:S03]  /*2280*/  @P0 LDGSTS.E.BYPASS.LTC128B.128 [R167+0x4900], [R8.64], !P5 ;  /* 0x0490000008a70fae */ /* 0x0003e6000e901d4e */
[----:B--2---:R-:W-:Y:S01]  /*2290*/  IMAD.WIDE R4, R171, 0x2, RZ ;  /* 0x00000002ab047825 */ /* 0x004fe200078e02ff */
[----:B------:R2:W-:Y:S04]  /*22a0*/  @P0 LDGSTS.E.BYPASS.LTC128B.128 [R167+0x5900], [R6.64], !P4 ;  /* 0x0590000006a70fae */ /* 0x0005e8000e101d4e */
[----:B------:R-:W0:Y:S01]  /*22b0*/  LDGDEPBAR ;  /* 0x00000000000079af */ /* 0x000e220000000000 */
[----:B----4-:R-:W-:-:S05]  /*22c0*/  IADD3 R46, P2, R14, R4, RZ ;  /* 0x000000040e2e7210 */ /* 0x010fca0007f5e0ff */
[----:B-----5:R-:W-:Y:S01]  /*22d0*/  IMAD.X R47, R12, 0x1, R5, P2 ;  /* 0x000000010c2f7824 */ /* 0x020fe200010e0605 */
[----:B------:R-:W-:Y:S01]  /*22e0*/  ISETP.GE.AND P2, PT, R16, c[0x0][0x1d4], PT ;  /* 0x0000750010007a0c */ /* 0x000fe20003f46270 */
[----:B-1----:R-:W-:-:S04]  /*22f0*/  IMAD.WIDE R8, R100, 0x2, RZ ;  /* 0x0000000264087825 */ /* 0x002fc800078e02ff */
[----:B--2---:R-:W-:Y:S01]  /*2300*/  IMAD.WIDE R6, R170, 0x2, RZ ;  /* 0x00000002aa067825 */ /* 0x004fe200078e02ff */
[----:B------:R-:W-:Y:S01]  /*2310*/  IADD3 R48, P0, R14, R8, RZ ;  /* 0x000000080e307210 */ /* 0x000fe20007f1e0ff */
[----:B------:R-:W-:-:S04]  /*2320*/  DEPBAR.LE SB0, 0x1 ;  /* 0x000080400000791a */ /* 0x000fc80000000000 */
[----:B------:R-:W-:Y:S01]  /*2330*/  IADD3 R44, P1, R8, R13, RZ ;  /* 0x0000000d082c7210 */ /* 0x000fe20007f3e0ff */
[----:B------:R-:W-:Y:S01]  /*2340*/  IMAD.X R49, R12, 0x1, R9, P0 ;  /* 0x000000010c317824 */ /* 0x000fe200000e0609 */
[----:B------:R-:W-:-:S04]  /*2350*/  DEPBAR.LE SB0, 0x0 ;  /* 0x000080000000791a */ /* 0x000fc80000000000 */
[----:B------:R-:W-:Y:S01]  /*2360*/  BAR.SYNC.DEFER_BLOCKING 0x0 ;  /* 0x0000000000007b1d */ /* 0x000fe20000010000 */
[----:B------:R-:W-:Y:S01]  /*2370*/  IADD3 R42, P0, R4, R13, RZ ;  /* 0x0000000d042a7210 */ /* 0x000fe20007f1e0ff */
[----:B------:R-:W-:Y:S01]  /*2380*/  IMAD.X R45, R9, 0x1, R3, P1 ;  /* 0x00000001092d7824 */ /* 0x000fe200008e0603 */
[----:B------:R-:W-:-:S03]  /*2390*/  IADD3 R38, P1, R14, R6, RZ ;  /* 0x000000060e267210 */ /* 0x000fc60007f3e0ff */
[----:B------:R-:W-:Y:S01]  /*23a0*/  IMAD.X R43, R5, 0x1, R3, P0 ;  /* 0x00000001052b7824 */ /* 0x000fe200000e0603 */
[----:B------:R-:W-:Y:S01]  /*23b0*/  IADD3 R36, P0, R6, R13, RZ ;  /* 0x0000000d06247210 */ /* 0x000fe20007f1e0ff */
[----:B------:R-:W-:Y:S01]  /*23c0*/  IMAD.X R39, R12, 0x1, R7, P1 ;  /* 0x000000010c277824 */ /* 0x000fe200008e0607 */
[----:B------:R-:W-:-:S03]  /*23d0*/  ISETP.GE.AND P1, PT, R100, c[0x0][0x1d4], PT ;  /* 0x0000750064007a0c */ /* 0x000fc60003f26270 */
[----:B------:R-:W-:Y:S01]  /*23e0*/  IMAD.X R37, R7, 0x1, R3, P0 ;  /* 0x0000000107257824 */ /* 0x000fe200000e0603 */
[----:B------:R-:W-:Y:S02]  /*23f0*/  ISETP.LT.OR P0, PT, R40, 0x1, P1 ;  /* 0x000000012800780c */ /* 0x000fe40000f01670 */
[----:B------:R-:W-:Y:S02]  /*2400*/  ISETP.GE.AND P1, PT, R41, c[0x0][0x1d4], PT ;  /* 0x0000750029007a0c */ /* 0x000fe40003f26270 */
[----:B------:R-:W-:-:S05]  /*2410*/  IADD3 R3, R167, 0x100, RZ ;  /* 0x00000100a7037810 */ /* 0x000fca0007ffe0ff */
[----:B------:R-:W-:Y:S04]  /*2420*/  STL [R1+0x1c], R3 ;  /* 0x00001c0301007387 */ /* 0x000fe80000100800 */
[----:B---3--:R-:W-:Y:S04]  /*2430*/  LDSM.16.M88.4 R8, [R223+0x6100] ;  /* 0x00610000df08783b */ /* 0x008fe80000000200 */
[----:B------:R-:W-:Y:S04]  /*2440*/  LDSM.16.M88.4 R4, [R223+0x7100] ;  /* 0x00710000df04783b */ /* 0x000fe80000000200 */
[----:B------:R-:W-:Y:S04]  /*2450*/  LDSM.16.M88.4 R16, [R224+0x6100] ;  /* 0x00610000e010783b */ /* 0x000fe80000000200 */
[----:B------:R-:W-:Y:S04]  /*2460*/  LDSM.16.M88.4 R12, [R224+0x7100] ;  /* 0x00710000e00c783b */ /* 0x000fe80000000200 */
[----:B------:R-:W1:Y:S04]  /*2470*/  LDSM.16.M88.4 R32, [R220+0x3100] ;  /* 0x00310000dc20783b */ /* 0x000e680000000200 */
[----:B------:R-:W-:Y:S04]  /*2480*/  LDSM.16.M88.4 R28, [R220+0x3500] ;  /* 0x00350000dc1c783b */ /* 0x000fe80000000200 */
[----:B------:R-:W2:Y:S04]  /*2490*/  LDSM.16.M88.4 R24, [R220+0x3900] ;  /* 0x00390000dc18783b */ /* 0x000ea80000000200 */
[----:B------:R-:W3:Y:S04]  /*24a0*/  LDSM.16.M88.4 R20, [R220+0x3d00] ;  /* 0x003d0000dc14783b */ /* 0x000ee80000000200 */
[----:B------:R-:W-:Y:S04]  /*24b0*/  LDSM.16.M88.4 R60, [R225] ;  /* 0x00000000e13c783b */ /* 0x000fe80000000200 */
[----:B------:R-:W-:Y:S04]  /*24c0*/  LDSM.16.M88.4 R56, [R225+0x400] ;  /* 0x00040000e138783b */ /* 0x000fe80000000200 */
[----:B------:R-:W4:Y:S04]  /*24d0*/  LDSM.16.M88.4 R52, [R225+0x800] ;  /* 0x00080000e134783b */ /* 0x000f280000000200 */
[----:B------:R-:W5:Y:S04]  /*24e0*/  LDSM.16.M88.4 R64, [R225+0xc00] ;  /* 0x000c0000e140783b */ /* 0x000f680000000200 */
[----:B------:R-:W-:Y:S01]  /*24f0*/  @!PT LDS RZ, [RZ] ;  /* 0x00000000fffff984 */ /* 0x000fe20000000800 */
[----:B------:R-:W-:Y:S01]  /*2500*/  @!PT LDS RZ, [RZ] ;  /* 0x00000000fffff984 */ /* 0x000fe20000000800 */
[----:B------:R-:W-:Y:S01]  /*2510*/  @!PT LDS RZ, [RZ] ;  /* 0x00000000fffff984 */ /* 0x000fe20000000800 */
[----:B------:R3:W-:Y:S01]  /*2520*/  LDGSTS.E.BYPASS.LTC128B.128 [R167+0x100], [R48.64], !P0 ;  /* 0x0010000030a77fae */ /* 0x0007e2000c101d4e */
[----:B------:R-:W-:-:S02]  /*2530*/  ISETP.LT.OR P0, PT, R40, 0x1, P2 ;  /* 0x000000012800780c */ /* 0x000fc40001701670 */
[C---:B------:R-:W-:Y:S01]  /*2540*/  ISETP.LT.OR P2, PT, R40.reuse, 0x21, P2 ;  /* 0x000000212800780c */ /* 0x040fe20001741670 */
[C---:B-1----:R-:W-:Y:S10]  /*2550*/  HMMA.16816.F32.BF16 R84, R4.reuse, R32, RZ ;  /* 0x000000200454723c */ /* 0x042ff400000418ff */
[----:B------:R1:W-:Y:S01]  /*2560*/  LDGSTS.E.BYPASS.LTC128B.128 [R167+0x1100], [R46.64], !P0 ;  /* 0x011000002ea77fae */ /* 0x0003e2000c101d4e */
[C---:B------:R-:W-:Y:S01]  /*2570*/  ISETP.LT.OR P0, PT, R40.reuse, 0x1, P1 ;  /* 0x000000012800780c */ /* 0x040fe20000f01670 */
[----:B--2---:R-:W-:Y:S01]  /*2580*/  HMMA.16816.F32.BF16 R68, R4, R24, RZ ;  /* 0x000000180444723c */ /* 0x004fe200000418ff */
[----:B------:R-:W-:-:S07]  /*2590*/  ISETP.LT.OR P1, PT, R40, 0x21, P1 ;  /* 0x000000212800780c */ /* 0x000fce0000f21670 */
[----:B------:R-:W-:Y:S04]  /*25a0*/  HMMA.16816.F32.BF16 R76, R4, R28, RZ ;  /* 0x0000001c044c723c */ /* 0x000fe800000418ff */
[----:B------:R2:W-:Y:S01]  /*25b0*/  LDGSTS.E.BYPASS.LTC128B.128 [R167+0x2100], [R38.64], !P0 ;  /* 0x0210000026a77fae */ /* 0x0005e2000c101d4e */
[----:B------:R-:W-:-:S03]  /*25c0*/  ISETP.GE.AND P0, PT, R100, c[0x0][0x1d4], PT ;  /* 0x0000750064007a0c */ /* 0x000fc60003f06270 */
[----:B---3--:R-:W-:Y:S01]  /*25d0*/  HMMA.16816.F32.BF16 R48, R4, R20, RZ ;  /* 0x000000140430723c */ /* 0x008fe200000418ff */
[----:B------:R-:W-:-:S07]  /*25e0*/  ISETP.LT.OR P0, PT, R40, 0x21, P0 ;  /* 0x000000212800780c */ /* 0x000fce0000701670 */
[C---:B------:R-:W-:Y:S06]  /*25f0*/  HMMA.16816.F32.BF16 R80, R4.reuse, R34, RZ ;  /* 0x000000220450723c */ /* 0x040fec00000418ff */
[----:B------:R1:W-:Y:S01]  /*2600*/  LDGSTS.E.BYPASS.LTC128B.128 [R167+0x900], [R44.64], !P0 ;  /* 0x009000002ca77fae */ /* 0x0003e2000c101d4e */
[----:B------:R-:W-:Y:S01]  /*2610*/  PLOP3.LUT P0, PT, PT, PT, UP0, 0x80, 0x0 ;  /* 0x000000000000781c */ /* 0x000fe20003f0f008 */
[----:B------:R-:W-:Y:S02]  /*2620*/  HMMA.16816.F32.BF16 R72, R4, R30, RZ ;  /* 0x0000001e0448723c */ /* 0x000fe400000418ff */
[----:B------:R3:W-:Y:S01]  /*2630*/  LDGSTS.E.BYPASS.LTC128B.128 [R167+0x1900], [R42.64], !P2 ;  /* 0x019000002aa77fae */ /* 0x0007e2000d101d4e */
[----:B------:R-:W-:-:S03]  /*2640*/  ISETP.GT.AND P2, PT, R173, 0x3f, PT ;  /* 0x0000003fad00780c */ /* 0x000fc60003f44270 */
[----:B------:R2:W-:Y:S02]  /*2650*/  LDGSTS.E.BYPASS.LTC128B.128 [R167+0x2900], [R36.64], !P1 ;  /* 0x0290000024a77fae */ /* 0x0005e4000c901d4e */
[C---:B------:R-:W-:Y:S02]  /*2660*/  HMMA.16816.F32.BF16 R92, R4.reuse, R26, RZ ;  /* 0x0000001a045c723c */ /* 0x040fe400000418ff */
[----:B------:R-:W0:Y:S06]  /*2670*/  LDGDEPBAR ;  /* 0x00000000000079af */ /* 0x000e2c0000000000 */
[----:B------:R-:W-:Y:S08]  /*2680*/  HMMA.16816.F32.BF16 R120, R4, R22, RZ ;  /* 0x000000160478723c */ /* 0x000ff000000418ff */
[C---:B------:R-:W-:Y:S08]  /*2690*/  HMMA.16816.F32.BF16 R4, R8.reuse, R20, RZ ;  /* 0x000000140804723c */ /* 0x040ff000000418ff */
[C---:B------:R-:W-:Y:S01]  /*26a0*/  HMMA.16816.F32.BF16 R116, R8.reuse, R32, RZ ;  /* 0x000000200874723c */ /* 0x040fe200000418ff */
[----:B--2---:R-:W-:Y:S07]  /*26b0*/  LDSM.16.M88.4 R36, [R220+0x4100] ;  /* 0x00410000dc24783b */ /* 0x004fee0000000200 */
[C---:B------:R-:W-:Y:S01]  /*26c0*/  HMMA.16816.F32.BF16 R112, R8.reuse, R34, RZ ;  /* 0x000000220870723c */ /* 0x040fe200000418ff */
[----:B------:R-:W-:Y:S07]  /*26d0*/  LDSM.16.M88.4 R32, [R220+0x4500] ;  /* 0x00450000dc20783b */ /* 0x000fee0000000200 */
[C---:B------:R-:W-:Y:S08]  /*26e0*/  HMMA.16816.F32.BF16 R96, R8.reuse, R28, RZ ;  /* 0x0000001c0860723c */ /* 0x040ff000000418ff */
[C---:B------:R-:W-:Y:S01]  /*26f0*/  HMMA.16816.F32.BF16 R108, R8.reuse, R30, RZ ;  /* 0x0000001e086c723c */ /* 0x040fe200000418ff */
[----:B------:R-:W-:Y:S07]  /*2700*/  LDSM.16.M88.4 R28, [R220+0x4900] ;  /* 0x00490000dc1c783b */ /* 0x000fee0000000200 */
[C---:B------:R-:W-:Y:S08]  /*2710*/  HMMA.16816.F32.BF16 R88, R8.reuse, R24, RZ ;  /* 0x000000180858723c */ /* 0x040ff000000418ff */
[C---:B------:R-:W-:Y:S01]  /*2720*/  HMMA.16816.F32.BF16 R104, R8.reuse, R26, RZ ;  /* 0x0000001a0868723c */ /* 0x040fe200000418ff */
[----:B------:R-:W-:Y:S07]  /*2730*/  LDSM.16.M88.4 R24, [R220+0x4d00] ;  /* 0x004d0000dc18783b */ /* 0x000fee0000000200 */
[----:B------:R-:W-:Y:S01]  /*2740*/  HMMA.16816.F32.BF16 R20, R8, R22, RZ ;  /* 0x000000160814723c */ /* 0x000fe200000418ff */
[----:B------:R-:W2:Y:S07]  /*2750*/  LDSM.16.M88.4 R8, [R223+0x9100] ;  /* 0x00910000df08783b */ /* 0x000eae0000000200 */
[C---:B----4-:R-:W-:Y:S08]  /*2760*/  HMMA.16816.F32.BF16 R148, R12.reuse, R52, R68 ;  /* 0x000000340c94723c */ /* 0x050ff00000041844 */
[C---:B------:R-:W-:Y:S08]  /*2770*/  HMMA.16816.F32.BF16 R136, R12.reuse, R60, R84 ;  /* 0x0000003c0c88723c */ /* 0x040ff00000041854 */
[C---:B------:R-:W-:Y:S08]  /*2780*/  HMMA.16816.F32.BF16 R152, R12.reuse, R56, R76 ;  /* 0x000000380c98723c */ /* 0x040ff0000004184c */
[C---:B-----5:R-:W-:Y:S01]  /*2790*/  HMMA.16816.F32.BF16 R144, R12.reuse, R64, R48 ;  /* 0x000000400c90723c */ /* 0x060fe20000041830 */
[----:B------:R-:W-:Y:S07]  /*27a0*/  LDSM.16.M88.4 R48, [R225+0x1800] ;  /* 0x00180000e130783b */ /* 0x000fee0000000200 */
[C---:B------:R-:W-:Y:S08]  /*27b0*/  HMMA.16816.F32.BF16 R68, R12.reuse, R62, R80 ;  /* 0x0000003e0c44723c */ /* 0x040ff00000041850 */
[C---:B-1----:R-:W-:Y:S08]  /*27c0*/  HMMA.16816.F32.BF16 R44, R12.reuse, R58, R72 ;  /* 0x0000003a0c2c723c */ /* 0x042ff00000041848 */
[C---:B------:R-:W-:Y:S08]  /*27d0*/  HMMA.16816.F32.BF16 R124, R12.reuse, R54, R92 ;  /* 0x000000360c7c723c */ /* 0x040ff0000004185c */
[----:B------:R-:W-:Y:S01]  /*27e0*/  HMMA.16816.F32.BF16 R120, R12, R66, R120 ;  /* 0x000000420c78723c */ /* 0x000fe20000041878 */
[----:B------:R-:W1:Y:S07]  /*27f0*/  LDSM.16.M88.4 R12, [R223+0x8100] ;  /* 0x00810000df0c783b */ /* 0x000e6e0000000200 */
[C---:B------:R-:W-:Y:S08]  /*2800*/  HMMA.16816.F32.BF16 R132, R16.reuse, R52, R88 ;  /* 0x000000341084723c */ /* 0x040ff00000041858 */
[C---:B------:R-:W-:Y:S01]  /*2810*/  HMMA.16816.F32.BF16 R140, R16.reuse, R64, R4 ;  /* 0x00000040108c723c */ /* 0x040fe20000041804 */
[----:B------:R-:W-:Y:S07]  /*2820*/  LDSM.16.M88.4 R4, [R224+0x9100] ;  /* 0x00910000e004783b */ /* 0x000fee0000000200 */
[C---:B------:R-:W-:Y:S01]  /*2830*/  HMMA.16816.F32.BF16 R80, R16.reuse, R54, R104 ;  /* 0x000000361050723c */ /* 0x040fe20000041868 */
[----:B------:R-:W4:Y:S07]  /*2840*/  LDSM.16.M88.4 R52, [R225+0x1400] ;  /* 0x00140000e134783b */ /* 0x000f2e0000000200 */
[C---:B------:R-:W-:Y:S01]  /*2850*/  HMMA.16816.F32.BF16 R76, R16.reuse, R66, R20 ;  /* 0x00000042104c723c */ /* 0x040fe20000041814 */
[----:B------:R-:W5:Y:S04]  /*2860*/  LDSM.16.M88.4 R64, [R225+0x1c00] ;  /* 0x001c0000e140783b */ /* 0x000f680000000200 */
[----:B------:R-:W-:Y:S03]  /*2870*/  LDSM.16.M88.4 R20, [R224+0x8100] ;  /* 0x00810000e014783b */ /* 0x000fe60000000200 */
[C---:B------:R-:W-:Y:S08]  /*2880*/  HMMA.16816.F32.BF16 R88, R16.reuse, R62, R112 ;  /* 0x0000003e1058723c */ /* 0x040ff00000041870 */
[C---:B------:R-:W-:Y:S08]  /*2890*/  HMMA.16816.F32.BF16 R116, R16.reuse, R60, R116 ;  /* 0x0000003c1074723c */ /* 0x040ff00000041874 */
[C---:B------:R-:W-:Y:S08]  /*28a0*/  HMMA.16816.F32.BF16 R128, R16.reuse, R56, R96 ;  /* 0x000000381080723c */ /* 0x040ff00000041860 */
[----:B------:R-:W-:Y:S01]  /*28b0*/  HMMA.16816.F32.BF16 R84, R16, R58, R108 ;  /* 0x0000003a1054723c */ /* 0x000fe2000004186c */
[----:B------:R-:W1:Y:S07]  /*28c0*/  LDSM.16.M88.4 R56, [R225+0x1000] ;  /* 0x00100000e138783b */ /* 0x000e6e0000000200 */
[C---:B--2---:R-:W-:Y:S08]  /*28d0*/  HMMA.16816.F32.BF16 R72, R8.reuse, R36, R136 ;  /* 0x000000240848723c */ /* 0x044ff00000041888 */
[C---:B------:R-:W-:Y:S08]  /*28e0*/  HMMA.16816.F32.BF16 R60, R8.reuse, R32, R152 ;  /* 0x00000020083c723c */ /* 0x040ff00000041898 */
[C---:B---3--:R-:W-:Y:S08]  /*28f0*/  HMMA.16816.F32.BF16 R40, R8.reuse, R28, R148 ;  /* 0x0000001c0828723c */ /* 0x048ff00000041894 */
[C---:B------:R-:W-:Y:S08]  /*2900*/  HMMA.16816.F32.BF16 R92, R8.reuse, R24, R144 ;  /* 0x00000018085c723c */ /* 0x040ff00000041890 */
[C---:B------:R-:W-:Y:S08]  /*2910*/  HMMA.16816.F32.BF16 R68, R8.reuse, R38, R68 ;  /* 0x000000260844723c */ /* 0x040ff00000041844 */
[C---:B------:R-:W-:Y:S08]  /*2920*/  HMMA.16816.F32.BF16 R44, R8.reuse, R34, R44 ;  /* 0x00000022082c723c */ /* 0x040ff0000004182c */
[C---:B------:R-:W-:Y:S08]  /*2930*/  HMMA.16816.F32.BF16 R16, R8.reuse, R30, R124 ;  /* 0x0000001e0810723c */ /* 0x040ff0000004187c */
[----:B------:R-:W-:Y:S08]  /*2940*/  HMMA.16816.F32.BF16 R8, R8, R26, R120 ;  /* 0x0000001a0808723c */ /* 0x000ff00000041878 */
[C---:B-1----:R-:W-:Y:S08]  /*2950*/  HMMA.16816.F32.BF16 R96, R12.reuse, R38, R88 ;  /* 0x000000260c60723c */ /* 0x042ff00000041858 */
[C---:B------:R-:W-:Y:S01]  /*2960*/  HMMA.16816.F32.BF16 R104, R12.reuse, R36, R116 ;  /* 0x000000240c68723c */ /* 0x040fe20000041874 */
[----:B------:R-:W-:Y:S07]  /*2970*/  LDSM.16.M88.4 R36, [R220+0x5900] ;  /* 0x00590000dc24783b */ /* 0x000fee0000000200 */
[C---:B------:R-:W-:Y:S08]  /*2980*/  HMMA.16816.F32.BF16 R88, R12.reuse, R32, R128 ;  /* 0x000000200c58723c */ /* 0x040ff00000041880 */
[C---:B------:R-:W-:Y:S08]  /*2990*/  HMMA.16816.F32.BF16 R84, R12.reuse, R34, R84 ;  /* 0x000000220c54723c */ /* 0x040ff00000041854 */
[C---:B------:R-:W-:Y:S08]  /*29a0*/  HMMA.16816.F32.BF16 R32, R12.reuse, R28, R132 ;  /* 0x0000001c0c20723c */ /* 0x040ff00000041884 */
[C---:B------:R-:W-:Y:S08]  /*29b0*/  HMMA.16816.F32.BF16 R80, R12.reuse, R30, R80 ;  /* 0x0000001e0c50723c */ /* 0x040ff00000041850 */
[C---:B------:R-:W-:Y:S08]  /*29c0*/  HMMA.16816.F32.BF16 R28, R12.reuse, R24, R140 ;  /* 0x000000180c1c723c */ /* 0x040ff0000004188c */
[----:B------:R-:W-:Y:S01]  /*29d0*/  HMMA.16816.F32.BF16 R76, R12, R26, R76 ;  /* 0x0000001a0c4c723c */ /* 0x000fe2000004184c */
[----:B------:R-:W-:Y:S04]  /*29e0*/  LDSM.16.M88.4 R12, [R224+0xa100] ;  /* 0x00a10000e00c783b */ /* 0x000fe80000000200 */
[----:B------:R-:W-:Y:S03]  /*29f0*/  LDSM.16.M88.4 R24, [R225+0x2800] ;  /* 0x00280000e118783b */ /* 0x000fe60000000200 */
[C---:B----4-:R-:W-:Y:S01]  /*2a00*/  HMMA.16816.F32.BF16 R148, R4.reuse, R54, R44 ;  /* 0x000000360494723c */ /* 0x050fe2000004182c */
[----:B------:R-:W-:Y:S07]  /*2a10*/  LDSM.16.M88.4 R44, [R220+0x5100] ;  /* 0x00510000dc2c783b */ /* 0x000fee0000000200 */
[C---:B------:R-:W-:Y:S01]  /*2a20*/  HMMA.16816.F32.BF16 R140, R4.reuse, R50, R16 ;  /* 0x00000032048c723c */ /* 0x040fe20000041810 */
[----:B------:R-:W1:Y:S07]  /*2a30*/  LDSM.16.M88.4 R16, [R223+0xb100] ;  /* 0x00b10000df10783b */ /* 0x000e6e0000000200 */
[C---:B-----5:R-:W-:Y:S01]  /*2a40*/  HMMA.16816.F32.BF16 R132, R4.reuse, R66, R8 ;  /* 0x000000420484723c */ /* 0x060fe20000041808 */
[----:B------:R-:W2:Y:S07]  /*2a50*/  LDSM.16.M88.4 R8, [R223+0xa100] ;  /* 0x00a10000df08783b */ /* 0x000eae0000000200 */
[C---:B------:R-:W-:Y:S01]  /*2a60*/  HMMA.16816.F32.BF16 R152, R4.reuse, R52, R60 ;  /* 0x000000340498723c */ /* 0x040fe2000004183c */
[----:B------:R-:W-:Y:S07]  /*2a70*/  LDSM.16.M88.4 R60, [R220+0x5d00] ;  /* 0x005d0000dc3c783b */ /* 0x000fee0000000200 */
[C---:B------:R-:W-:Y:S01]  /*2a80*/  HMMA.16816.F32.BF16 R144, R4.reuse, R48, R40 ;  /* 0x000000300490723c */ /* 0x040fe20000041828 */
[----:B------:R-:W3:Y:S07]  /*2a90*/  LDSM.16.M88.4 R40, [R220+0x5500] ;  /* 0x00550000dc28783b */ /* 0x000eee0000000200 */
[C---:B------:R-:W-:Y:S08]  /*2aa0*/  HMMA.16816.F32.BF16 R160, R4.reuse, R56, R72 ;  /* 0x0000003804a0723c */ /* 0x040ff00000041848 */
[----:B------:R-:W-:Y:S08]  /*2ab0*/  HMMA.16816.F32.BF16 R156, R4, R58, R68 ;  /* 0x0000003a049c723c */ /* 0x000ff00000041844 */
[C---:B------:R-:W-:Y:S08]  /*2ac0*/  HMMA.16816.F32.BF16 R128, R20.reuse, R56, R104 ;  /* 0x000000381480723c */ /* 0x040ff00000041868 */
[----:B------:R-:W-:Y:S08]  /*2ad0*/  HMMA.16816.F32.BF16 R124, R20, R58, R96 ;  /* 0x0000003a147c723c */ /* 0x000ff00000041860 */
[----:B------:R-:W-:Y:S01]  /*2ae0*/  HMMA.16816.F32.BF16 R136, R4, R64, R92 ;  /* 0x000000400488723c */ /* 0x000fe2000004185c */
[----:B------:R-:W-:Y:S07]  /*2af0*/  LDSM.16.M88.4 R4, [R224+0xb100] ;  /* 0x00b10000e004783b */ /* 0x000fee0000000200 */
[C---:B------:R-:W-:Y:S08]  /*2b00*/  HMMA.16816.F32.BF16 R120, R20.reuse, R52, R88 ;  /* 0x000000341478723c */ /* 0x040ff00000041858 */
[C---:B------:R-:W-:Y:S01]  /*2b10*/  HMMA.16816.F32.BF16 R112, R20.reuse, R48, R32 ;  /* 0x000000301470723c */ /* 0x040fe20000041820 */
[----:B------:R-:W4:Y:S07]  /*2b20*/  LDSM.16.M88.4 R32, [R225+0x2000] ;  /* 0x00200000e120783b */ /* 0x000f2e0000000200 */
[C---:B------:R-:W-:Y:S08]  /*2b30*/  HMMA.16816.F32.BF16 R116, R20.reuse, R54, R84 ;  /* 0x000000361474723c */ /* 0x040ff00000041854 */
[C---:B------:R-:W-:Y:S01]  /*2b40*/  HMMA.16816.F32.BF16 R108, R20.reuse, R50, R80 ;  /* 0x00000032146c723c */ /* 0x040fe20000041850 */
[----:B------:R-:W-:Y:S07]  /*2b50*/  LDSM.16.M88.4 R48, [R225+0x2c00] ;  /* 0x002c0000e130783b */ /* 0x000fee0000000200 */
[----:B------:R-:W-:Y:S01]  /*2b60*/  HMMA.16816.F32.BF16 R72, R20, R64, R28 ;  /* 0x000000401448723c */ /* 0x000fe2000004181c */
[----:B------:R-:W5:Y:S01]  /*2b70*/  LDSM.16.M88.4 R28, [R225+0x2400] ;  /* 0x00240000e11c783b */ /* 0x000f620000000200 */
[----:B------:R-:W-:-:S06]  /*2b80*/  DEPBAR.LE SB0, 0x0 ;  /* 0x000080000000791a */ /* 0x000fcc0000000000 */
[----:B------:R-:W-:Y:S08]  /*2b90*/  HMMA.16816.F32.BF16 R68, R20, R66, R76 ;  /* 0x000000421444723c */ /* 0x000ff0000004184c */
[C---:B-1----:R-:W-:Y:S08]  /*2ba0*/  HMMA.16816.F32.BF16 R104, R16.reuse, R44, R160 ;  /* 0x0000002c1068723c */ /* 0x042ff000000418a0 */
[----:B------:R-:W-:Y:S08]  /*2bb0*/  HMMA.16816.F32.BF16 R96, R16, R46, R156 ;  /* 0x0000002e1060723c */ /* 0x000ff0000004189c */
[C---:B--2---:R-:W-:Y:S08]  /*2bc0*/  HMMA.16816.F32.BF16 R56, R8.reuse, R44, R128 ;  /* 0x0000002c0838723c */ /* 0x044ff00000041880 */
[----:B------:R-:W-:Y:S08]  /*2bd0*/  HMMA.16816.F32.BF16 R52, R8, R46, R124 ;  /* 0x0000002e0834723c */ /* 0x000ff0000004187c */
[C---:B---3--:R-:W-:Y:S08]  /*2be0*/  HMMA.16816.F32.BF16 R92, R16.reuse, R40, R152 ;  /* 0x00000028105c723c */ /* 0x048ff00000041898 */
[C---:B------:R-:W-:Y:S08]  /*2bf0*/  HMMA.16816.F32.BF16 R88, R16.reuse, R42, R148 ;  /* 0x0000002a1058723c */ /* 0x040ff00000041894 */
        /* <DEDUP_REMOVED lines=8> */
[C---:B------:R-:W-:Y:S08]  /*2c80*/  HMMA.16816.F32.BF16 R16, R8.reuse, R60, R72 ;  /* 0x0000003c0810723c */ /* 0x040ff00000041848 */
[----:B------:R-:W-:Y:S08]  /*2c90*/  HMMA.16816.F32.BF16 R8, R8, R62, R68 ;  /* 0x0000003e0808723c */ /* 0x000ff00000041844 */
[C---:B----4-:R-:W-:Y:S08]  /*2ca0*/  HMMA.16816.F32.BF16 R104, R4.reuse, R32, R104 ;  /* 0x000000200468723c */ /* 0x050ff00000041868 */
[----:B------:R-:W-:Y:S08]  /*2cb0*/  HMMA.16816.F32.BF16 R96, R4, R34, R96 ;  /* 0x000000220460723c */ /* 0x000ff00000041860 */
[C---:B------:R-:W-:Y:S08]  /*2cc0*/  HMMA.16816.F32.BF16 R56, R12.reuse, R32, R56 ;  /* 0x000000200c38723c */ /* 0x040ff00000041838 */
[----:B------:R-:W-:Y:S08]  /*2cd0*/  HMMA.16816.F32.BF16 R52, R12, R34, R52 ;  /* 0x000000220c34723c */ /* 0x000ff00000041834 */
[C---:B-----5:R-:W-:Y:S08]  /*2ce0*/  HMMA.16816.F32.BF16 R92, R4.reuse, R28, R92 ;  /* 0x0000001c045c723c */ /* 0x060ff0000004185c */
[----:B------:R-:W-:Y:S08]  /*2cf0*/  HMMA.16816.F32.BF16 R88, R4, R30, R88 ;  /* 0x0000001e0458723c */ /* 0x000ff00000041858 */
[C---:B------:R-:W-:Y:S08]  /*2d00*/  HMMA.16816.F32.BF16 R44, R12.reuse, R28, R44 ;  /* 0x0000001c0c2c723c */ /* 0x040ff0000004182c */
[C---:B------:R-:W-:Y:S08]  /*2d10*/  HMMA.16816.F32.BF16 R40, R12.reuse, R30, R40 ;  /* 0x0000001e0c28723c */ /* 0x040ff00000041828 */
[C---:B------:R-:W-:Y:S07]  /*2d20*/  HMMA.16816.F32.BF16 R32, R12.reuse, R50, R8 ;  /* 0x000000320c20723c */ /* 0x040fee0000041808 */
[----:B------:R-:W-:Y:S01]  /*2d30*/  SHF.R.S32.HI R9, RZ, 0x1f, R171 ;  /* 0x0000001fff097819 */ /* 0x000fe200000114ab */
[-C--:B------:R-:W-:Y:S04]  /*2d40*/  HMMA.16816.F32.BF16 R28, R12, R24.reuse, R20 ;  /* 0x000000180c1c723c */ /* 0x080fe80000041814 */
[----:B------:R1:W-:Y:S03]  /*2d50*/  STL [R1+0x5c], R9 ;  /* 0x00005c0901007387 */ /* 0x0003e60000100800 */
[----:B------:R-:W-:Y:S01]  /*2d60*/  SHF.R.S32.HI R22, RZ, 0x1f, R170 ;  /* 0x0000001fff167819 */ /* 0x000fe200000114aa */
[C---:B------:R-:W-:Y:S04]  /*2d70*/  HMMA.16816.F32.BF16 R84, R4.reuse, R24, R84 ;  /* 0x000000180454723c */ /* 0x040fe80000041854 */
[----:B------:R1:W-:Y:S04]  /*2d80*/  STL [R1+0x60], R22 ;  /* 0x0000601601007387 */ /* 0x0003e80000100800 */
[-C--:B------:R-:W-:Y:S08]  /*2d90*/  HMMA.16816.F32.BF16 R80, R4, R26.reuse, R80 ;  /* 0x0000001a0450723c */ /* 0x080ff00000041850 */
[----:B------:R-:W-:Y:S08]  /*2da0*/  HMMA.16816.F32.BF16 R36, R12, R26, R36 ;  /* 0x0000001a0c24723c */ /* 0x000ff00000041824 */
[C---:B------:R-:W-:Y:S08]  /*2db0*/  HMMA.16816.F32.BF16 R76, R4.reuse, R48, R76 ;  /* 0x00000030044c723c */ /* 0x040ff0000004184c */
[----:B------:R-:W-:Y:S08]  /*2dc0*/  HMMA.16816.F32.BF16 R64, R4, R50, R64 ;  /* 0x000000320440723c */ /* 0x000ff00000041840 */
[----:B------:R-:W-:Y:S01]  /*2dd0*/  HMMA.16816.F32.BF16 R24, R12, R48, R16 ;  /* 0x000000300c18723c */ /* 0x000fe20000041810 */
[----:B------:R-:W-:Y:S06]  /*2de0*/  BAR.SYNC.DEFER_BLOCKING 0x0 ;  /* 0x0000000000007b1d */ /* 0x000fec0000010000 */
[----:B------:R-:W-:Y:S09]  /*2df0*/  @!P0 BRA `(.L_x_713) ;  /* 0x0000042000008947 */ /* 0x000ff20003800000 */
[----:B-1----:R-:W-:Y:S01]  /*2e00*/  ULEA UR5, UR6, UR11, 0x6 ;  /* 0x0000000b06057291 */ /* 0x002fe2000f8e303f */
[----:B------:R-:W-:-:S05]  /*2e10*/  IMAD.MOV.U32 R237, RZ, RZ, RZ ;  /* 0x000000ffffed7224 */ /* 0x000fca00078e00ff */
[----:B------:R-:W-:-:S05]  /*2e20*/  IMAD.U32 R3, RZ, RZ, UR5 ;  /* 0x00000005ff037e24 */ /* 0x000fca000f8e00ff */
[----:B------:R-:W-:-:S05]  /*2e30*/  IADD3 R4, R3, -0x80, R173 ;  /* 0xffffff8003047810 */ /* 0x000fca0007ffe0ad */
        /* <DEDUP_REMOVED lines=9> */
[----:B------:R-:W-:Y:S01]  /*2ed0*/  SEL R20, RZ, 0x10, P6 ;  /* 0x00000010ff147807 */ /* 0x000fe20003000000 */
[C---:B------:R-:W-:Y:S01]  /*2ee0*/  IMAD.SHL.U32 R21, R100.reuse, 0x2, RZ ;  /* 0x0000000264157824 */ /* 0x040fe200078e00ff */
[----:B------:R-:W-:Y:S01]  /*2ef0*/  SEL R19, RZ, 0x10, P5 ;  /* 0x00000010ff137807 */ /* 0x000fe20002800000 */
[----:B------:R-:W-:Y:S01]  /*2f00*/  IMAD R245, R3, c[0x0][0x2b8], R4 ;  /* 0x0000ae0003f57a24 */ /* 0x000fe200078e0204 */
[----:B------:R-:W-:Y:S01]  /*2f10*/  SHF.L.U64.HI R11, R100, 0x1, R172 ;  /* 0x00000001640b7819 */ /* 0x000fe200000102ac */
[----:B------:R-:W-:Y:S01]  /*2f20*/  IMAD.SHL.U32 R18, R170, 0x2, RZ ;  /* 0x00000002aa127824 */ /* 0x000fe200078e00ff */
[----:B------:R-:W-:Y:S01]  /*2f30*/  IADD3 R10, -R19, 0x10, RZ ;  /* 0x00000010130a7810 */ /* 0x000fe20007ffe1ff */
[----:B------:R-:W-:Y:S01]  /*2f40*/  IMAD.WIDE.U32 R4, R245, c[0x0][0x1e0], RZ ;  /* 0x00007800f5047a25 */ /* 0x000fe200078e00ff */
[----:B------:R-:W-:-:S02]  /*2f50*/  SHF.R.S32.HI R3, RZ, 0x1f, R245 ;  /* 0x0000001fff037819 */ /* 0x000fc400000114f5 */
[----:B------:R-:W-:-:S03]  /*2f60*/  SHF.L.U64.HI R9, R171, 0x1, R9 ;  /* 0x00000001ab097819 */ /* 0x000fc60000010209 */
[----:B------:R-:W-:-:S04]  /*2f70*/  IMAD R3, R3, c[0x0][0x1e0], RZ ;  /* 0x0000780003037a24 */ /* 0x000fc800078e02ff */
[----:B------:R-:W-:-:S04]  /*2f80*/  IMAD R3, R245, c[0x0][0x1e4], R3 ;  /* 0x00007900f5037a24 */ /* 0x000fc800078e0203 */
[----:B------:R-:W-:Y:S01]  /*2f90*/  IMAD.IADD R5, R5, 0x1, R3 ;  /* 0x0000000105057824 */ /* 0x000fe200078e0203 */
[----:B-1----:R-:W-:-:S04]  /*2fa0*/  IADD3 R7, -R20, 0x10, RZ ;  /* 0x0000001014077810 */ /* 0x002fc80007ffe1ff */
[----:B------:R-:W-:Y:S01]  /*2fb0*/  LOP3.LUT R8, R7, 0xf, RZ, 0xc0, !PT ;  /* 0x0000000f07087812 */ /* 0x000fe200078ec0ff */
[----:B------:R-:W-:Y:S01]  /*2fc0*/  IMAD.SHL.U32 R7, R171, 0x2, RZ ;  /* 0x00000002ab077824 */ /* 0x000fe200078e00ff */
[----:B--2---:R-:W-:Y:S01]  /*2fd0*/  SHF.R.S32.HI R3, RZ, 0x1f, R237 ;  /* 0x0000001fff037819 */ /* 0x004fe200000114ed */
[----:B------:R-:W-:-:S04]  /*2fe0*/  IMAD.WIDE.U32 R4, R237, c[0x0][0x1f0], R4 ;  /* 0x00007c00ed047a25 */ /* 0x000fc800078e0004 */
[----:B------:R-:W-:-:S04]  /*2ff0*/  IMAD R3, R3, c[0x0][0x1f0], RZ ;  /* 0x00007c0003037a24 */ /* 0x000fc800078e02ff */
[----:B------:R-:W-:Y:S01]  /*3000*/  IMAD R6, R237, c[0x0][0x1f4], R3 ;  /* 0x00007d00ed067a24 */ /* 0x000fe200078e0203 */
[----:B------:R-:W-:-:S04]  /*3010*/  IADD3 R3, P0, R4, UR20, RZ ;  /* 0x0000001404037c10 */ /* 0x000fc8000ff1e0ff */
[----:B------:R-:W-:Y:S02]  /*3020*/  IADD3.X R6, R5, UR8, R6, P0, !PT ;  /* 0x0000000805067c10 */ /* 0x000fe400087fe406 */
[----:B------:R-:W-:-:S04]  /*3030*/  LEA R5, P0, R3, c[0x0][0x1c8], 0x1 ;  /* 0x0000720003057a11 */ /* 0x000fc800078008ff */
[----:B------:R-:W-:Y:S02]  /*3040*/  LEA.HI.X R6, R3, c[0x0][0x1cc], R6, 0x1, P0 ;  /* 0x0000730003067a11 */ /* 0x000fe400000f0c06 */
[----:B------:R-:W1:Y:S04]  /*3050*/  SHFL.IDX PT, R3, R5, 0x1, 0x1c1f ;  /* 0x003c1f0005037f89 */ /* 0x000e6800000e0000 */
[----:B------:R-:W2:Y:S04]  /*3060*/  SHFL.IDX PT, R4, R6, 0x1, 0x1c1f ;  /* 0x003c1f0006047f89 */ /* 0x000ea800000e0000 */
[----:B------:R-:W3:Y:S04]  /*3070*/  SHFL.IDX PT, R5, R5, RZ, 0x1c1f ;  /* 0x001c1fff05057589 */ /* 0x000ee800000e0000 */
[----:B------:R-:W4:Y:S01]  /*3080*/  SHFL.IDX PT, R6, R6, RZ, 0x1c1f ;  /* 0x001c1fff06067589 */ /* 0x000f2200000e0000 */
[----:B-1----:R-:W-:-:S02]  /*3090*/  IADD3 R16, P1, P0, R8, R3, R21 ;  /* 0x0000000308107210 */ /* 0x002fc4000783e015 */
[----:B------:R-:W-:Y:S02]  /*30a0*/  LOP3.LUT R8, R10, 0xf, RZ, 0xc0, !PT ;  /* 0x0000000f0a087812 */ /* 0x000fe400078ec0ff */
[----:B------:R-:W-:Y:S02]  /*30b0*/  IADD3 R10, -R168, 0x10, RZ ;  /* 0x00000010a80a7810 */ /* 0x000fe40007ffe1ff */
[-C--:B--2---:R-:W-:Y:S02]  /*30c0*/  IADD3.X R17, RZ, R4.reuse, R11, P1, P0 ;  /* 0x00000004ff117210 */ /* 0x084fe40000fe040b */
[----:B------:R-:W-:Y:S02]  /*30d0*/  IADD3 R14, P1, P0, R8, R3, R7 ;  /* 0x00000003080e7210 */ /* 0x000fe4000783e007 */
[----:B------:R-:W-:Y:S02]  /*30e0*/  LOP3.LUT R8, R10, 0xf, RZ, 0xc0, !PT ;  /* 0x0000000f0a087812 */ /* 0x000fe400078ec0ff */
[----:B------:R-:W-:-:S02]  /*30f0*/  IADD3.X R15, RZ, R4, R9, P1, P0 ;  /* 0x00000004ff0f7210 */ /* 0x000fc40000fe0409 */
[----:B------:R-:W-:Y:S02]  /*3100*/  IADD3 R12, P1, P0, R8, R3, R18 ;  /* 0x00000003080c7210 */ /* 0x000fe4000783e012 */
[----:B------:R-:W-:-:S04]  /*3110*/  SHF.L.U64.HI R3, R170, 0x1, R22 ;  /* 0x00000001aa037819 */ /* 0x000fc80000010216 */
[----:B------:R-:W-:Y:S02]  /*3120*/  IADD3.X R13, RZ, R4, R3, P1, P0 ;  /* 0x00000004ff0d7210 */ /* 0x000fe40000fe0403 */
[C---:B---3--:R-:W-:Y:S02]  /*3130*/  IADD3 R10, P1, R5.reuse, R21, RZ ;  /* 0x00000015050a7210 */ /* 0x048fe40007f3e0ff */
[----:B------:R-:W-:-:S03]  /*3140*/  IADD3 R8, P0, R5, R7, RZ ;  /* 0x0000000705087210 */ /* 0x000fc60007f1e0ff */
[----:B----4-:R-:W-:Y:S01]  /*3150*/  IMAD.X R11, R6, 0x1, R11, P1 ;  /* 0x00000001060b7824 */ /* 0x010fe200008e060b */
[----:B------:R-:W-:Y:S01]  /*3160*/  ISETP.NE.U32.AND P1, PT, R20, RZ, PT ;  /* 0x000000ff1400720c */ /* 0x000fe20003f25070 */
[C---:B------:R-:W-:Y:S01]  /*3170*/  IMAD.X R9, R6.reuse, 0x1, R9, P0 ;  /* 0x0000000106097824 */ /* 0x040fe200000e0609 */
[----:B------:R-:W-:Y:S02]  /*3180*/  IADD3 R4, P0, R5, R18, RZ ;  /* 0x0000001205047210 */ /* 0x000fe40007f1e0ff */
[----:B------:R1:W-:Y:S03]  /*3190*/  LDGSTS.E.BYPASS.LTC128B.128 [R167+0x3100], [R10.64], !P6 ;  /* 0x031000000aa77fae */ /* 0x0003e6000f101d4e */
[----:B------:R-:W-:Y:S01]  /*31a0*/  IMAD.X R5, R6, 0x1, R3, P0 ;  /* 0x0000000106057824 */ /* 0x000fe200000e0603 */
[----:B------:R1:W-:Y:S01]  /*31b0*/  LDGSTS.E.BYPASS.LTC128B.128 [R167+0x4100], [R8.64], !P5 ;  /* 0x0410000008a77fae */ /* 0x0003e2000e901d4e */
[----:B------:R-:W-:-:S03]  /*31c0*/  ISETP.NE.U32.AND P0, PT, R19, RZ, PT ;  /* 0x000000ff1300720c */ /* 0x000fc60003f05070 */
[----:B------:R1:W-:Y:S04]  /*31d0*/  LDGSTS.E.BYPASS.LTC128B.128 [R167+0x5100], [R4.64], !P4 ;  /* 0x0510000004a77fae */ /* 0x0003e8000e101d4e */
[----:B------:R1:W-:Y:S01]  /*31e0*/  LDGSTS.E.BYPASS.LTC128B.128.ZFILL [R167+0x3900], [R16.64], P1 ;  /* 0x0390000010a77fae */ /* 0x0003e20008941d4e */
[----:B------:R-:W-:-:S05]  /*31f0*/  ISETP.NE.U32.AND P1, PT, R168, RZ, PT ;  /* 0x000000ffa800720c */ /* 0x000fca0003f25070 */
[----:B------:R1:W-:Y:S08]  /*3200*/  LDGSTS.E.BYPASS.LTC128B.128.ZFILL [R167+0x4900], [R14.64], P0 ;  /* 0x049000000ea77fae */ /* 0x0003f00008141d4e */
[----:B------:R1:W-:Y:S02]  /*3210*/  LDGSTS.E.BYPASS.LTC128B.128.ZFILL [R167+0x5900], [R12.64], P1 ;  /* 0x059000000ca77fae */ /* 0x0003e40008941d4e */
.L_x_713:
[----:B-1----:R-:W-:Y:S01]  /*3220*/  FMUL.FTZ R3, R33, c[0x0][0x320] ;  /* 0x0000c80021037a20 */ /* 0x002fe20000410000 */
[----:B------:R-:W-:Y:S01]  /*3230*/  LOP3.LUT R4, R166, 0xffffffe0, RZ, 0xc0, !PT ;  /* 0xffffffe0a6047812 */ /* 0x000fe200078ec0ff */
[----:B------:R-:W-:Y:S01]  /*3240*/  UMOV UR5, 0xffffffc0 ;  /* 0xffffffc000057882 */ /* 0x000fe20000000000 */
[----:B------:R-:W-:Y:S01]  /*3250*/  SHF.R.S32.HI R5, RZ, 0x1f, R165 ;  /* 0x0000001fff057819 */ /* 0x000fe200000114a5 */
[----:B------:R1:W-:Y:S01]  /*3260*/  MUFU.TANH R242, R3 ;  /* 0x0000000300f27308 */ /* 0x0003e20000002400 */
[----:B------:R-:W-:Y:S01]  /*3270*/  PLOP3.LUT P1, PT, PT, PT, UP1, 0x80, 0x0 ;  /* 0x000000000000781c */ /* 0x000fe20003f2f018 */
[----:B------:R-:W-:Y:S01]  /*3280*/  UIMAD UR5, UR6, UR5, 0x41 ;  /* 0x00000041060574a4 */ /* 0x000fe2000f8e0205 */
[----:B------:R-:W-:Y:S01]  /*3290*/  LEA.HI R5, R5, R165, RZ, 0x2 ;  /* 0x000000a505057211 */ /* 0x000fe200078f10ff */
[----:B------:R-:W-:Y:S01]  /*32a0*/  FMUL.FTZ R19, R26, c[0x0][0x320] ;  /* 0x0000c8001a137a20 */ /* 0x000fe20000410000 */
[----:B------:R-:W-:Y:S01]  /*32b0*/  PLOP3.LUT P0, PT, PT, PT, UP1, 0x80, 0x0 ;  /* 0x000000000000781c */ /* 0x000fe20003f0f018 */
[----:B------:R-:W-:Y:S01]  /*32c0*/  FMUL.FTZ R10, R83, c[0x0][0x320] ;  /* 0x0000c800530a7a20 */ /* 0x000fe20000410000 */
[----:B------:R-:W-:Y:S01]  /*32d0*/  LOP3.LUT R5, R5, 0xffffffc, RZ, 0xc0, !PT ;  /* 0x0ffffffc05057812 */ /* 0x000fe200078ec0ff */
[----:B------:R-:W-:Y:S01]  /*32e0*/  FMUL.FTZ R16, R39, c[0x0][0x320] ;  /* 0x0000c80027107a20 */ /* 0x000fe20000410000 */
[----:B------:R-:W-:Y:S01]  /*32f0*/  UIADD3 UR6, UR6, -0x2, URZ ;  /* 0xfffffffe06067890 */ /* 0x000fe2000fffe03f */
[----:B------:R-:W-:Y:S01]  /*3300*/  FMUL.FTZ R21, R27, c[0x0][0x320] ;  /* 0x0000c8001b157a20 */ /* 0x000fe20000410000 */
[----:B------:R-:W-:Y:S01]  /*3310*/  MUFU.TANH R19, R19 ;  /* 0x0000001300137308 */ /* 0x000fe20000002400 */
[----:B------:R-:W-:Y:S01]  /*3320*/  IMAD.IADD R8, R165, 0x1, -R5 ;  /* 0x00000001a5087824 */ /* 0x000fe200078e0a05 */
[----:B------:R-:W0:Y:S01]  /*3330*/  LDGDEPBAR ;  /* 0x00000000000079af */ /* 0x000e220000000000 */
[----:B------:R-:W-:-:S02]  /*3340*/  FMUL.FTZ R5, R82, c[0x0][0x320] ;  /* 0x0000c80052057a20 */ /* 0x000fc40000410000 */
[----:B-1----:R-:W-:Y:S02]  /*3350*/  FMUL.FTZ R3, R56, c[0x0][0x320] ;  /* 0x0000c80038037a20 */ /* 0x002fe40000410000 */
[----:B------:R-:W-:Y:S01]  /*3360*/  IMAD.SHL.U32 R221, R0, 0x2, RZ ;  /* 0x0000000200dd7824 */ /* 0x000fe200078e00ff */
[----:B------:R-:W-:Y:S03]  /*3370*/  MUFU.TANH R21, R21 ;  /* 0x0000001500157308 */ /* 0x000fe60000002400 */
[----:B------:R-:W-:-:S05]  /*3380*/  IMAD R222, R2, 0x2, R221 ;  /* 0x0000000202de7824 */ /* 0x000fca00078e02dd */
[----:B------:R1:W2:Y:S02]  /*3390*/  MUFU.TANH R33, R3 ;  /* 0x0000000300217308 */ /* 0x0002a40000002400 */
[----:B-1----:R-:W-:-:S06]  /*33a0*/  FMUL.FTZ R3, R57, c[0x0][0x320] ;  /* 0x0000c80039037a20 */ /* 0x002fcc0000410000 */
[----:B------:R1:W3:Y:S02]  /*33b0*/  MUFU.TANH R18, R3 ;  /* 0x0000000300127308 */ /* 0x0002e40000002400 */
[----:B-1----:R-:W-:-:S06]  /*33c0*/  FMUL.FTZ R3, R52, c[0x0][0x320] ;  /* 0x0000c80034037a20 */ /* 0x002fcc0000410000 */
[----:B------:R1:W4:Y:S02]  /*33d0*/  MUFU.TANH R12, R3 ;  /* 0x00000003000c7308 */ /* 0x0003240000002400 */
[----:B-1----:R-:W-:-:S06]  /*33e0*/  FMUL.FTZ R3, R53, c[0x0][0x320] ;  /* 0x0000c80035037a20 */ /* 0x002fcc0000410000 */
[----:B------:R1:W-:Y:S02]  /*33f0*/  MUFU.TANH R69, R3 ;  /* 0x0000000300457308 */ /* 0x0003e40000002400 */
[----:B-1----:R-:W-:-:S06]  /*3400*/  FMUL.FTZ R3, R44, c[0x0][0x320] ;  /* 0x0000c8002c037a20 */ /* 0x002fcc0000410000 */
[----:B------:R1:W-:Y:S02]  /*3410*/  MUFU.TANH R72, R3 ;  /* 0x0000000300487308 */ /* 0x0003e40000002400 */
[----:B-1----:R-:W-:-:S06]  /*3420*/  FMUL.FTZ R3, R45, c[0x0][0x320] ;  /* 0x0000c8002d037a20 */ /* 0x002fcc0000410000 */
[----:B------:R1:W-:Y:S02]  /*3430*/  MUFU.TANH R68, R3 ;  /* 0x0000000300447308 */ /* 0x0003e40000002400 */
[----:B-1----:R-:W-:-:S06]  /*3440*/  FMUL.FTZ R3, R40, c[0x0][0x320] ;  /* 0x0000c80028037a20 */ /* 0x002fcc0000410000 */
[----:B------:R-:W-:Y:S08]  /*3450*/  MUFU.TANH R40, R5 ;  /* 0x0000000500287308 */ /* 0x000ff00000002400 */
[----:B------:R1:W-:Y:S02]  /*3460*/  MUFU.TANH R71, R3 ;  /* 0x0000000300477308 */ /* 0x0003e40000002400 */
[----:B-1----:R-:W-:-:S06]  /*3470*/  FMUL.FTZ R3, R41, c[0x0][0x320] ;  /* 0x0000c80029037a20 */ /* 0x002fcc0000410000 */
        /* <DEDUP_REMOVED lines=8> */
[----:B------:R1:W-:Y:S08]  /*3500*/  MUFU.TANH R37, R10 ;  /* 0x0000000a00257308 */ /* 0x0003f00000002400 */
[----:B------:R5:W-:Y:S01]  /*3510*/  MUFU.TANH R172, R3 ;  /* 0x0000000300ac7308 */ /* 0x000be20000002400 */
[----:B-1----:R-:W-:-:S07]  /*3520*/  FMUL.FTZ R10, R89, c[0x0][0x320] ;  /* 0x0000c800590a7a20 */ /* 0x002fce0000410000 */
[----:B------:R-:W-:Y:S01]  /*3530*/  MUFU.TANH R10, R10 ;  /* 0x0000000a000a7308 */ /* 0x000fe20000002400 */
[----:B-----5:R-:W-:-:S07]  /*3540*/  FMUL.FTZ R3, R24, c[0x0][0x320] ;  /* 0x0000c80018037a20 */ /* 0x020fce0000410000 */
        /* <DEDUP_REMOVED lines=8> */
[----:B------:R1:W5:Y:S02]  /*35d0*/  MUFU.TANH R15, R3 ;  /* 0x00000003000f7308 */ /* 0x0003640000002400 */
[----:B-1----:R-:W-:-:S06]  /*35e0*/  FMUL.FTZ R3, R105, c[0x0][0x320] ;  /* 0x0000c80069037a20 */ /* 0x002fcc0000410000 */
[----:B------:R1:W1:Y:S02]  /*35f0*/  MUFU.TANH R17, R3 ;  /* 0x0000000300117308 */ /* 0x0002640000002400 */
        /* <DEDUP_REMOVED lines=50> */
[----:B-1----:R-:W-:Y:S02]  /*3920*/  IMAD.IADD R3, R169, 0x1, -R4 ;  /* 0x00000001a9037824 */ /* 0x002fe400078e0a04 */
[----:B------:R-:W-:-:S03]  /*3930*/  FMUL.FTZ R4, R81, c[0x0][0x320] ;  /* 0x0000c80051047a20 */ /* 0x000fc60000410000 */
[----:B------:R-:W-:Y:S01]  /*3940*/  SHF.R.S32.HI R6, RZ, 0x1f, R3 ;  /* 0x0000001fff067819 */ /* 0x000fe20000011403 */
[----:B------:R1:W-:Y:S03]  /*3950*/  MUFU.TANH R28, R4 ;  /* 0x00000004001c7308 */ /* 0x0003e60000002400 */
[----:B------:R-:W-:-:S04]  /*3960*/  LEA.HI R6, R6, R3, RZ, 0x2 ;  /* 0x0000000306067211 */ /* 0x000fc800078f10ff */
[----:B------:R-:W-:-:S05]  /*3970*/  LEA.HI.SX32 R7, R6, UR10, 0x1e ;  /* 0x0000000a06077c11 */ /* 0x000fca000f8ff2ff */
[----:B------:R-:W-:Y:S01]  /*3980*/  IMAD R7, R8, 0x10, R7 ;  /* 0x0000001008077824 */ /* 0x000fe200078e0207 */
[----:B-1----:R-:W-:-:S04]  /*3990*/  LEA.HI R4, R101, R101, RZ, 0x1 ;  /* 0x0000006565047211 */ /* 0x002fc800078f08ff */
[C---:B------:R-:W-:Y:S01]  /*39a0*/  LOP3.LUT R5, R4.reuse, 0x1ffffffe, RZ, 0xc0, !PT ;  /* 0x1ffffffe04057812 */ /* 0x040fe200078ec0ff */
[----:B------:R-:W-:-:S04]  /*39b0*/  IMAD.SHL.U32 R9, R4, 0x20, RZ ;  /* 0x0000002004097824 */ /* 0x000fc800078e00ff */
[----:B------:R-:W-:Y:S01]  /*39c0*/  IMAD.IADD R8, R101, 0x1, -R5 ;  /* 0x0000000165087824 */ /* 0x000fe200078e0a05 */
[----:B------:R-:W-:-:S05]  /*39d0*/  LOP3.LUT R4, R9, 0xffffffc0, RZ, 0xc0, !PT ;  /* 0xffffffc009047812 */ /* 0x000fca00078ec0ff */
[----:B------:R-:W-:Y:S02]  /*39e0*/  IMAD.IADD R5, R4, 0x1, R7 ;  /* 0x0000000104057824 */ /* 0x000fe400078e0207 */
[----:B------:R-:W-:Y:S02]  /*39f0*/  FMUL.FTZ R4, R96, c[0x0][0x320] ;  /* 0x0000c80060047a20 */ /* 0x000fe40000410000 */
[----:B------:R-:W-:Y:S02]  /*3a00*/  IMAD R11, R8, 0x8, R5 ;  /* 0x00000008080b7824 */ /* 0x000fe400078e0205 */
[----:B------:R1:W1:Y:S02]  /*3a10*/  MUFU.TANH R14, R4 ;  /* 0x00000004000e7308 */ /* 0x0002640000002400 */
[----:B------:R-:W-:Y:S01]  /*3a20*/  @P1 IMAD.HI.U32 R7, R11, c[0x0][0x2c8], RZ ;  /* 0x0000b2000b071a27 */ /* 0x000fe200078e00ff */
[----:B------:R-:W-:Y:S03]  /*3a30*/  STL [R1+0x3c], R11 ;  /* 0x00003c0b01007387 */ /* 0x000fe60000100800 */
[----:B------:R-:W-:Y:S01]  /*3a40*/  IMAD.MOV.U32 R5, RZ, RZ, R11 ;  /* 0x000000ffff057224 */ /* 0x000fe200078e000b */
[----:B------:R-:W-:Y:S01]  /*3a50*/  @P0 SHF.R.U32.HI R5, RZ, c[0x0][0x2cc], R7 ;  /* 0x0000b300ff050a19 */ /* 0x000fe20000011607 */
[----:B------:R-:W-:-:S04]  /*3a60*/  FMUL.FTZ R7, R77, c[0x0][0x320] ;  /* 0x0000c8004d077a20 */ /* 0x000fc80000410000 */
[----:B------:R-:W2:Y:S01]  /*3a70*/  SHFL.IDX PT, R8, R5, RZ, 0x1c1f ;  /* 0x001c1fff05087589 */ /* 0x000ea200000e0000 */
[----:B------:R-:W-:Y:S01]  /*3a80*/  MUFU.TANH R23, R7 ;  /* 0x0000000700177308 */ /* 0x000fe20000002400 */
[----:B-1----:R-:W-:Y:S02]  /*3a90*/  FMUL.FTZ R4, R97, c[0x0][0x320] ;  /* 0x0000c80061047a20 */ /* 0x002fe40000410000 */
[----:B------:R-:W1:Y:S05]  /*3aa0*/  SHFL.IDX PT, R11, R5, 0x2, 0x1c1f ;  /* 0x005c1f00050b7f89 */ /* 0x000e6a00000e0000 */
[----:B------:R2:W1:Y:S02]  /*3ab0*/  MUFU.TANH R13, R4 ;  /* 0x00000004000d7308 */ /* 0x0004640000002400 */
[----:B--2---:R-:W-:-:S06]  /*3ac0*/  FMUL.FTZ R4, R76, c[0x0][0x320] ;  /* 0x0000c8004c047a20 */ /* 0x004fcc0000410000 */
[----:B------:R2:W1:Y:S02]  /*3ad0*/  MUFU.TANH R25, R4 ;  /* 0x0000000400197308 */ /* 0x0004640000002400 */
[----:B--2---:R-:W-:Y:S01]  /*3ae0*/  LOP3.LUT R4, R6, 0x7ffffffc, RZ, 0xc0, !PT ;  /* 0x7ffffffc06047812 */ /* 0x004fe200078ec0ff */
[----:B------:R-:W-:-:S04]  /*3af0*/  IMAD.U32 R6, RZ, RZ, UR5 ;  /* 0x00000005ff067e24 */ /* 0x000fc8000f8e00ff */
[----:B------:R-:W-:Y:S02]  /*3b00*/  IMAD.IADD R4, R3, 0x1, -R4 ;  /* 0x0000000103047824 */ /* 0x000fe400078e0a04 */
[----:B------:R-:W-:Y:S02]  /*3b10*/  FMUL.FTZ R3, R78, c[0x0][0x320] ;  /* 0x0000c8004e037a20 */ /* 0x000fe40000410000 */
[----:B------:R-:W-:Y:S02]  /*3b20*/  IMAD.SHL.U32 R9, R4, 0x2, RZ ;  /* 0x0000000204097824 */ /* 0x000fe400078e00ff */
[----:B------:R2:W-:Y:S01]  /*3b30*/  MUFU.TANH R36, R3 ;  /* 0x0000000300247308 */ /* 0x0005e20000002400 */
[----:B------:R-:W-:Y:S02]  /*3b40*/  FMUL.FTZ R4, R79, c[0x0][0x320] ;  /* 0x0000c8004f047a20 */ /* 0x000fe40000410000 */
[----:B------:R-:W-:Y:S01]  /*3b50*/  IADD3 R7, -R9, UR4, RZ ;  /* 0x0000000409077c10 */ /* 0x000fe2000fffe1ff */
[----:B------:R1:W-:Y:S01]  /*3b60*/  STL [R1+0x40], R9 ;  /* 0x0000400901007387 */ /* 0x0003e20000100800 */
[----:B------:R-:W-:-:S02]  /*3b70*/  ULDC.64 UR4, c[0x0][0x2c8] ;  /* 0x0000b20000047ab9 */ /* 0x000fc40000000a00 */
[----:B------:R-:W-:Y:S01]  /*3b80*/  UIMAD.WIDE.U32 UR24, UR10, UR4, URZ ;  /* 0x000000040a1872a5 */ /* 0x000fe2000f8e003f */
[----:B------:R1:W-:Y:S03]  /*3b90*/  MUFU.TANH R26, R4 ;  /* 0x00000004001a7308 */ /* 0x0003e60000002400 */
[----:B------:R-:W-:-:S04]  /*3ba0*/  @UP1 USHF.R.U32.HI UR10, URZ, UR5, UR25 ;  /* 0x000000053f0a1299 */ /* 0x000fc80008011619 */
[----:B------:R-:W-:Y:S01]  /*3bb0*/  UIADD3 UR10, UR10, UR7, -UR12 ;  /* 0x000000070a0a7290 */ /* 0x000fe2000fffe80c */
[----:B--2---:R-:W-:-:S03]  /*3bc0*/  IADD3 R3, -R9, UR7, R6 ;  /* 0x0000000709037c10 */ /* 0x004fc6000fffe106 */
[----:B------:R-:W-:Y:S01]  /*3bd0*/  USHF.R.S32.HI UR4, URZ, 0x1f, UR10 ;  /* 0x0000001f3f047899 */ /* 0x000fe2000801140a */
[----:B------:R-:W-:-:S03]  /*3be0*/  IADD3 R6, R3, -UR12, RZ ;  /* 0x8000000c03067c10 */ /* 0x000fc6000fffe0ff */
[----:B------:R-:W-:Y:S02]  /*3bf0*/  ULEA.HI UR4, UR4, UR10, URZ, 0x6 ;  /* 0x0000000a04047291 */ /* 0x000fe4000f8f303f */
[----:B------:R-:W-:Y:S02]  /*3c00*/  IMAD.IADD R3, R6, 0x1, R8 ;  /* 0x0000000106037824 */ /* 0x000fe400078e0208 */
[----:B------:R-:W-:Y:S01]  /*3c10*/  FMUL.FTZ R8, R98, c[0x0][0x320] ;  /* 0x0000c80062087a20 */ /* 0x000fe20000410000 */
[----:B------:R-:W-:Y:S01]  /*3c20*/  USHF.R.S32.HI UR4, URZ, 0x6, UR4 ;  /* 0x000000063f047899 */ /* 0x000fe20008011404 */
[----:B-1----:R-:W-:Y:S01]  /*3c30*/  FMUL.FTZ R9, R64, c[0x0][0x320] ;  /* 0x0000c80040097a20 */ /* 0x002fe20000410000 */
[----:B------:R-:W-:Y:S01]  /*3c40*/  IMNMX R4, R7, R3, PT ;  /* 0x0000000307047217 */ /* 0x000fe20003800200 */
[----:B------:R-:W-:Y:S01]  /*3c50*/  IMAD.IADD R3, R6, 0x1, R11 ;  /* 0x0000000106037824 */ /* 0x000fe200078e020b */
[----:B------:R1:W-:Y:S01]  /*3c60*/  MUFU.TANH R24, R8 ;  /* 0x0000000800187308 */ /* 0x0003e20000002400 */
[----:B------:R-:W-:Y:S01]  /*3c70*/  FMUL.FTZ R11, R66, c[0x0][0x320] ;  /* 0x0000c800420b7a20 */ /* 0x000fe20000410000 */
[C---:B------:R-:W-:Y:S01]  /*3c80*/  ISETP.GT.AND P0, PT, R4.reuse, RZ, PT ;  /* 0x000000ff0400720c */ /* 0x040fe20003f04270 */
[----:B------:R-:W-:Y:S01]  /*3c90*/  UISETP.LT.AND UP0, UPT, URZ, UR4, UPT ;  /* 0x000000043f00728c */ /* 0x000fe2000bf01270 */
[----:B------:R-:W-:-:S02]  /*3ca0*/  ISETP.GT.AND P1, PT, R4, 0x1, PT ;  /* 0x000000010400780c */ /* 0x000fc40003f24270 */
[----:B------:R-:W-:Y:S01]  /*3cb0*/  FSEL R33, R33, -INF , P0 ;  /* 0xff80000021217808 */ /* 0x000fe20000000000 */
[----:B------:R-:W-:Y:S01]  /*3cc0*/  USEL UR4, URZ, UR4, !UP0 ;  /* 0x000000043f047287 */ /* 0x000fe2000c000000 */
[----:B------:R-:W-:Y:S02]  /*3cd0*/  ISETP.GT.AND P0, PT, R4, 0x8, PT ;  /* 0x000000080400780c */ /* 0x000fe40003f04270 */
[----:B------:R-:W-:Y:S02]  /*3ce0*/  IMNMX R3, R7, R3, PT ;  /* 0x0000000307037217 */ /* 0x000fe40003800200 */
[----:B---3--:R-:W-:Y:S02]  /*3cf0*/  FSEL R38, R18, -INF , P1 ;  /* 0xff80000012267808 */ /* 0x008fe40000800000 */
[----:B----4-:R-:W-:Y:S01]  /*3d00*/  FSEL R45, R12, -INF , P0 ;  /* 0xff8000000c2d7808 */ /* 0x010fe20000000000 */
[----:B------:R2:W3:Y:S01]  /*3d10*/  MUFU.TANH R18, R9 ;  /* 0x0000000900127308 */ /* 0x0004e20000002400 */
[----:B------:R-:W-:Y:S01]  /*3d20*/  ISETP.GT.AND P1, PT, R3, RZ, PT ;  /* 0x000000ff0300720c */ /* 0x000fe20003f24270 */
[----:B-1----:R-:W-:Y:S01]  /*3d30*/  FMUL.FTZ R8, R65, c[0x0][0x320] ;  /* 0x0000c80041087a20 */ /* 0x002fe20000410000 */
[----:B------:R-:W-:Y:S01]  /*3d40*/  ISETP.GT.AND P0, PT, R3, 0x1, PT ;  /* 0x000000010300780c */ /* 0x000fe20003f04270 */
[----:B------:R-:W-:Y:S01]  /*3d50*/  FMUL.FTZ R12, R67, c[0x0][0x320] ;  /* 0x0000c800430c7a20 */ /* 0x000fe20000410000 */
[----:B-----5:R-:W-:-:S02]  /*3d60*/  FSEL R15, R15, -INF , P1 ;  /* 0xff8000000f0f7808 */ /* 0x020fc40000800000 */
[----:B------:R-:W-:Y:S02]  /*3d70*/  FSEL R17, R17, -INF , P0 ;  /* 0xff80000011117808 */ /* 0x000fe40000000000 */
[C---:B------:R-:W-:Y:S01]  /*3d80*/  ISETP.GT.AND P1, PT, R3.reuse, 0x8, PT ;  /* 0x000000080300780c */ /* 0x040fe20003f24270 */
[----:B------:R-:W-:Y:S01]  /*3d90*/  MUFU.TANH R12, R12 ;  /* 0x0000000c000c7308 */ /* 0x000fe20000002400 */
[----:B------:R-:W-:Y:S02]  /*3da0*/  ISETP.GT.AND P0, PT, R3, 0x9, PT ;  /* 0x000000090300780c */ /* 0x000fe40003f04270 */
[----:B------:R-:W-:Y:S02]  /*3db0*/  FSEL R20, R14, -INF , P1 ;  /* 0xff8000000e147808 */ /* 0x000fe40000800000 */
[----:B------:R-:W-:Y:S01]  /*3dc0*/  FSEL R22, R13, -INF , P0 ;  /* 0xff8000000d167808 */ /* 0x000fe20000000000 */
[----:B--2---:R-:W1:Y:S01]  /*3dd0*/  SHFL.IDX PT, R9, R5, 0x3, 0x1c1f ;  /* 0x007c1f0005097f89 */ /* 0x004e6200000e0000 */
[C---:B------:R-:W-:Y:S01]  /*3de0*/  ISETP.GT.AND P1, PT, R3.reuse, 0x10, PT ;  /* 0x000000100300780c */ /* 0x040fe20003f24270 */
[----:B------:R2:W4:Y:S01]  /*3df0*/  MUFU.TANH R14, R8 ;  /* 0x00000008000e7308 */ /* 0x0005220000002400 */
[----:B------:R-:W-:Y:S01]  /*3e00*/  ISETP.GT.AND P0, PT, R3, 0x11, PT ;  /* 0x000000110300780c */ /* 0x000fe20003f04270 */
[----:B------:R-:W-:Y:S01]  /*3e10*/  FMUL.FTZ R13, R34, c[0x0][0x320] ;  /* 0x0000c800220d7a20 */ /* 0x000fe20000410000 */
[----:B------:R-:W-:-:S02]  /*3e20*/  FSEL R48, R44, -INF , P1 ;  /* 0xff8000002c307808 */ /* 0x000fc40000800000 */
[----:B------:R-:W-:Y:S02]  /*3e30*/  FSEL R50, R41, -INF , P0 ;  /* 0xff80000029327808 */ /* 0x000fe40000000000 */
[C---:B------:R-:W-:Y:S02]  /*3e40*/  ISETP.GT.AND P1, PT, R3.reuse, 0x18, PT ;  /* 0x000000180300780c */ /* 0x040fe40003f24270 */
[----:B------:R-:W-:Y:S02]  /*3e50*/  ISETP.GT.AND P0, PT, R3, 0x19, PT ;  /* 0x000000190300780c */ /* 0x000fe40003f04270 */
[----:B------:R-:W-:Y:S02]  /*3e60*/  FSEL R49, R32, -INF , P1 ;  /* 0xff80000020317808 */ /* 0x000fe40000800000 */
[----:B------:R-:W-:Y:S01]  /*3e70*/  FSEL R51, R10, -INF , P0 ;  /* 0xff8000000a337808 */ /* 0x000fe20000000000 */
[----:B------:R-:W-:Y:S01]  /*3e80*/  FMUL.FTZ R10, R35, c[0x0][0x320] ;  /* 0x0000c800230a7a20 */ /* 0x000fe20000410000 */
[----:B------:R-:W-:-:S02]  /*3e90*/  ISETP.GT.AND P1, PT, R3, 0x20, PT ;  /* 0x000000200300780c */ /* 0x000fc40003f24270 */
[----:B------:R-:W-:Y:S02]  /*3ea0*/  ISETP.GT.AND P0, PT, R3, 0x21, PT ;  /* 0x000000210300780c */ /* 0x000fe40003f04270 */
[----:B--2---:R-:W-:Y:S02]  /*3eb0*/  FMNMX.FTZ R8, R15, R17, !PT ;  /* 0x000000110f087209 */ /* 0x004fe40007810000 */
[----:B------:R-:W-:Y:S02]  /*3ec0*/  FSEL R165, R31, -INF , P1 ;  /* 0xff8000001fa57808 */ /* 0x000fe40000800000 */
[----:B------:R-:W-:Y:S02]  /*3ed0*/  FSEL R164, R30, -INF , P0 ;  /* 0xff8000001ea47808 */ /* 0x000fe40000000000 */
[----:B------:R-:W-:Y:S02]  /*3ee0*/  FMNMX.FTZ R8, R20, R8, !PT ;  /* 0x0000000814087209 */ /* 0x000fe40007810000 */
[----:B------:R-:W-:-:S02]  /*3ef0*/  ISETP.GT.AND P1, PT, R3, 0x28, PT ;  /* 0x000000280300780c */ /* 0x000fc40003f24270 */
[----:B------:R-:W-:Y:S02]  /*3f00*/  ISETP.GT.AND P0, PT, R3, 0x29, PT ;  /* 0x000000290300780c */ /* 0x000fe40003f04270 */
[----:B------:R-:W-:Y:S02]  /*3f10*/  FMNMX.FTZ R8, R22, R8, !PT ;  /* 0x0000000816087209 */ /* 0x000fe40007810000 */
[----:B------:R-:W-:Y:S02]  /*3f20*/  FSEL R159, R29, -INF , P1 ;  /* 0xff8000001d9f7808 */ /* 0x000fe40000800000 */
[----:B------:R-:W-:Y:S02]  /*3f30*/  FSEL R166, R28, -INF , P0 ;  /* 0xff8000001ca67808 */ /* 0x000fe40000000000 */
[C---:B------:R-:W-:Y:S01]  /*3f40*/  ISETP.GT.AND P1, PT, R3.reuse, 0x30, PT ;  /* 0x000000300300780c */ /* 0x040fe20003f24270 */
[----:B------:R-:W-:Y:S01]  /*3f50*/  LDSM.16.MT88.4 R28, [R221+0x100] ;  /* 0x00010000dd1c783b */ /* 0x000fe20000004200 */
[----:B------:R-:W-:-:S02]  /*3f60*/  ISETP.GT.AND P0, PT, R3, 0x31, PT ;  /* 0x000000310300780c */ /* 0x000fc40003f04270 */
[----:B------:R-:W-:Y:S02]  /*3f70*/  FMNMX.FTZ R8, R48, R8, !PT ;  /* 0x0000000830087209 */ /* 0x000fe40007810000 */
[----:B------:R-:W-:Y:S02]  /*3f80*/  FSEL R213, R25, -INF , P1 ;  /* 0xff80000019d57808 */ /* 0x000fe40000800000 */
[----:B------:R-:W-:Y:S02]  /*3f90*/  FSEL R219, R23, -INF , P0 ;  /* 0xff80000017db7808 */ /* 0x000fe40000000000 */
[C---:B------:R-:W-:Y:S01]  /*3fa0*/  ISETP.GT.AND P1, PT, R3.reuse, 0x38, PT ;  /* 0x000000380300780c */ /* 0x040fe20003f24270 */
[----:B------:R2:W5:Y:S01]  /*3fb0*/  MUFU.TANH R23, R11 ;  /* 0x0000000b00177308 */ /* 0x0005620000002400 */
[----:B------:R-:W-:Y:S02]  /*3fc0*/  ISETP.GT.AND P0, PT, R3, 0x39, PT ;  /* 0x000000390300780c */ /* 0x000fe40003f04270 */
[----:B------:R-:W-:Y:S01]  /*3fd0*/  FMNMX.FTZ R3, R50, R8, !PT ;  /* 0x0000000832037209 */ /* 0x000fe20007810000 */
[----:B-1----:R-:W-:Y:S01]  /*3fe0*/  IMAD.IADD R8, R6, 0x1, R9 ;  /* 0x0000000106087824 */ /* 0x002fe200078e0209 */
[----:B---3--:R-:W-:Y:S01]  /*3ff0*/  FSEL R215, R18, -INF , P1 ;  /* 0xff80000012d77808 */ /* 0x008fe20000800000 */
[----:B------:R-:W1:Y:S01]  /*4000*/  SHFL.IDX PT, R9, R5, 0x1, 0x1c1f ;  /* 0x003c1f0005097f89 */ /* 0x000e6200000e0000 */
[----:B------:R-:W-:-:S02]  /*4010*/  FMNMX.FTZ R104, R49, R3, !PT ;  /* 0x0000000331687209 */ /* 0x000fc40007810000 */
[----:B------:R-:W-:Y:S02]  /*4020*/  IMNMX R3, R7, R8, PT ;  /* 0x0000000807037217 */ /* 0x000fe40003800200 */
[----:B----4-:R-:W-:Y:S02]  /*4030*/  FSEL R239, R14, -INF , P0 ;  /* 0xff8000000eef7808 */ /* 0x010fe40000000000 */
[C---:B------:R-:W-:Y:S02]  /*4040*/  ISETP.GT.AND P1, PT, R3.reuse, RZ, PT ;  /* 0x000000ff0300720c */ /* 0x040fe40003f24270 */
[----:B------:R-:W-:Y:S02]  /*4050*/  ISETP.GT.AND P0, PT, R3, 0x1, PT ;  /* 0x000000010300780c */ /* 0x000fe40003f04270 */
[----:B--2---:R-:W-:Y:S02]  /*4060*/  FSEL R11, R47, -INF , P1 ;  /* 0xff8000002f0b7808 */ /* 0x004fe40000800000 */
[----:B------:R-:W-:-:S02]  /*4070*/  ISETP.GT.AND P1, PT, R3, 0x8, PT ;  /* 0x000000080300780c */ /* 0x000fc40003f24270 */
[----:B------:R-:W-:Y:S02]  /*4080*/  FSEL R14, R46, -INF , P0 ;  /* 0xff8000002e0e7808 */ /* 0x000fe40000000000 */
[----:B------:R-:W-:Y:S02]  /*4090*/  FSEL R18, R24, -INF , P1 ;  /* 0xff80000018127808 */ /* 0x000fe40000800000 */
[C---:B------:R-:W-:Y:S01]  /*40a0*/  ISETP.GT.AND P0, PT, R3.reuse, 0x9, PT ;  /* 0x000000090300780c */ /* 0x040fe20003f04270 */
[----:B------:R-:W2:Y:S01]  /*40b0*/  MUFU.TANH R24, R16 ;  /* 0x0000001000187308 */ /* 0x000ea20000002400 */
[----:B------:R-:W-:Y:S02]  /*40c0*/  ISETP.GT.AND P1, PT, R3, 0x10, PT ;  /* 0x000000100300780c */ /* 0x000fe40003f24270 */
[----:B------:R-:W-:Y:S01]  /*40d0*/  FMNMX.FTZ R104, R51, R104, !PT ;  /* 0x0000006833687209 */ /* 0x000fe20007810000 */
[----:B-1----:R-:W-:Y:S01]  /*40e0*/  IMAD.IADD R6, R6, 0x1, R9 ;  /* 0x0000000106067824 */ /* 0x002fe200078e0209 */
[----:B------:R-:W-:-:S02]  /*40f0*/  FMNMX.FTZ R5, R11, R14, !PT ;  /* 0x0000000e0b057209 */ /* 0x000fc40007810000 */
[----:B------:R-:W-:Y:S01]  /*4100*/  FSEL R32, R57, -INF , P0 ;  /* 0xff80000039207808 */ /* 0x000fe20000000000 */
[----:B------:R1:W3:Y:S01]  /*4110*/  MUFU.TANH R16, R13 ;  /* 0x0000000d00107308 */ /* 0x0002e20000002400 */
[----:B------:R-:W-:Y:S02]  /*4120*/  FSEL R39, R53, -INF , P1 ;  /* 0xff80000035277808 */ /* 0x000fe40000800000 */
[C---:B------:R-:W-:Y:S02]  /*4130*/  ISETP.GT.AND P0, PT, R3.reuse, 0x11, PT ;  /* 0x000000110300780c */ /* 0x040fe40003f04270 */
[----:B------:R-:W-:Y:S02]  /*4140*/  ISETP.GT.AND P1, PT, R3, 0x18, PT ;  /* 0x000000180300780c */ /* 0x000fe40003f24270 */
[----:B------:R-:W-:Y:S02]  /*4150*/  FMNMX.FTZ R104, R165, R104, !PT ;  /* 0x00000068a5687209 */ /* 0x000fe40007810000 */
[----:B------:R-:W-:-:S02]  /*4160*/  FMNMX.FTZ R5, R18, R5, !PT ;  /* 0x0000000512057209 */ /* 0x000fc40007810000 */
[----:B------:R-:W-:Y:S02]  /*4170*/  FSEL R46, R56, -INF , P0 ;  /* 0xff800000382e7808 */ /* 0x000fe40000000000 */
[----:B------:R-:W-:Y:S02]  /*4180*/  FSEL R47, R43, -INF , P1 ;  /* 0xff8000002b2f7808 */ /* 0x000fe40000800000 */
[C---:B------:R-:W-:Y:S02]  /*4190*/  ISETP.GT.AND P0, PT, R3.reuse, 0x19, PT ;  /* 0x000000190300780c */ /* 0x040fe40003f04270 */
[----:B------:R-:W-:Y:S02]  /*41a0*/  ISETP.GT.AND P1, PT, R3, 0x20, PT ;  /* 0x000000200300780c */ /* 0x000fe40003f24270 */
[----:B------:R-:W-:Y:S02]  /*41b0*/  FMNMX.FTZ R104, R164, R104, !PT ;  /* 0x00000068a4687209 */ /* 0x000fe40007810000 */
[----:B------:R-:W-:-:S02]  /*41c0*/  FMNMX.FTZ R5, R32, R5, !PT ;  /* 0x0000000520057209 */ /* 0x000fc40007810000 */
[----:B------:R-:W-:Y:S02]  /*41d0*/  FSEL R82, R52, -INF , P0 ;  /* 0xff80000034527808 */ /* 0x000fe40000000000 */
[----:B------:R-:W-:Y:S02]  /*41e0*/  FSEL R101, R42, -INF , P1 ;  /* 0xff8000002a657808 */ /* 0x000fe40000800000 */
[----:B------:R-:W-:Y:S02]  /*41f0*/  FMNMX.FTZ R104, R159, R104, !PT ;  /* 0x000000689f687209 */ /* 0x000fe40007810000 */
[C---:B------:R-:W-:Y:S02]  /*4200*/  ISETP.GT.AND P0, PT, R3.reuse, 0x21, PT ;  /* 0x000000210300780c */ /* 0x040fe40003f04270 */
[----:B------:R-:W-:Y:S02]  /*4210*/  ISETP.GT.AND P1, PT, R3, 0x28, PT ;  /* 0x000000280300780c */ /* 0x000fe40003f24270 */
[----:B------:R-:W-:-:S02]  /*4220*/  FMNMX.FTZ R5, R39, R5, !PT ;  /* 0x0000000527057209 */ /* 0x000fc40007810000 */
[----:B------:R-:W-:Y:S02]  /*4230*/  FMNMX.FTZ R104, R166, R104, !PT ;  /* 0x00000068a6687209 */ /* 0x000fe40007810000 */
[----:B------:R-:W-:Y:S02]  /*4240*/  FSEL R103, R103, -INF , P0 ;  /* 0xff80000067677808 */ /* 0x000fe40000000000 */
[----:B------:R-:W-:Y:S02]  /*4250*/  FSEL R156, R40, -INF , P1 ;  /* 0xff800000289c7808 */ /* 0x000fe40000800000 */
[----:B------:R-:W-:Y:S01]  /*4260*/  FMNMX.FTZ R5, R46, R5, !PT ;  /* 0x000000052e057209 */ /* 0x000fe20007810000 */
[----:B------:R-:W-:Y:S01]  /*4270*/  LDSM.16.MT88.4 R40, [R222+0x2100] ;  /* 0x00210000de28783b */ /* 0x000fe20000004200 */
[C---:B------:R-:W-:Y:S02]  /*4280*/  ISETP.GT.AND P0, PT, R3.reuse, 0x29, PT ;  /* 0x000000290300780c */ /* 0x040fe40003f04270 */
[----:B------:R-:W-:-:S02]  /*4290*/  ISETP.GT.AND P1, PT, R3, 0x30, PT ;  /* 0x000000300300780c */ /* 0x000fc40003f24270 */
[----:B------:R-:W-:Y:S02]  /*42a0*/  FMNMX.FTZ R104, R213, R104, !PT ;  /* 0x00000068d5687209 */ /* 0x000fe40007810000 */
[----:B------:R-:W-:Y:S02]  /*42b0*/  FMNMX.FTZ R5, R47, R5, !PT ;  /* 0x000000052f057209 */ /* 0x000fe40007810000 */
[----:B------:R-:W-:Y:S02]  /*42c0*/  FSEL R158, R37, -INF , P0 ;  /* 0xff800000259e7808 */ /* 0x000fe40000000000 */
[----:B------:R-:W-:Y:S02]  /*42d0*/  FSEL R173, R36, -INF , P1 ;  /* 0xff80000024ad7808 */ /* 0x000fe40000800000 */
[C---:B------:R-:W-:Y:S02]  /*42e0*/  ISETP.GT.AND P0, PT, R3.reuse, 0x31, PT ;  /* 0x000000310300780c */ /* 0x040fe40003f04270 */
[----:B------:R-:W-:-:S02]  /*42f0*/  ISETP.GT.AND P1, PT, R3, 0x38, PT ;  /* 0x000000380300780c */ /* 0x000fc40003f24270 */
[----:B------:R-:W-:Y:S02]  /*4300*/  FMNMX.FTZ R104, R219, R104, !PT ;  /* 0x00000068db687209 */ /* 0x000fe40007810000 */
[----:B------:R-:W-:Y:S02]  /*4310*/  FMNMX.FTZ R5, R82, R5, !PT ;  /* 0x0000000552057209 */ /* 0x000fe40007810000 */
[----:B------:R-:W-:Y:S02]  /*4320*/  FSEL R175, R26, -INF , P0 ;  /* 0xff8000001aaf7808 */ /* 0x000fe40000000000 */
[----:B-----5:R-:W-:Y:S02]  /*4330*/  FSEL R174, R23, -INF , P1 ;  /* 0xff80000017ae7808 */ /* 0x020fe40000800000 */
[----:B------:R-:W-:Y:S02]  /*4340*/  ISETP.GT.AND P0, PT, R3, 0x39, PT ;  /* 0x000000390300780c */ /* 0x000fe40003f04270 */
[----:B------:R-:W-:-:S02]  /*4350*/  ISETP.GT.AND P1, PT, R4, 0x9, PT ;  /* 0x000000090400780c */ /* 0x000fc40003f24270 */
[----:B------:R-:W-:Y:S02]  /*4360*/  FMNMX.FTZ R104, R215, R104, !PT ;  /* 0x00000068d7687209 */ /* 0x000fe40007810000 */
[----:B------:R-:W-:Y:S02]  /*4370*/  FMNMX.FTZ R5, R101, R5, !PT ;  /* 0x0000000565057209 */ /* 0x000fe40007810000 */
[----:B------:R-:W-:Y:S02]  /*4380*/  FSEL R208, R12, -INF , P0 ;  /* 0xff8000000cd07808 */ /* 0x000fe40000000000 */
[----:B------:R-:W-:Y:S02]  /*4390*/  FSEL R37, R69, -INF , P1 ;  /* 0xff80000045257808 */ /* 0x000fe40000800000 */
[----:B------:R-:W-:Y:S02]  /*43a0*/  FMNMX.FTZ R104, R239, R104, !PT ;  /* 0x00000068ef687209 */ /* 0x000fe40007810000 */
[----:B------:R-:W-:-:S02]  /*43b0*/  ISETP.GT.AND P1, PT, R4, 0x10, PT ;  /* 0x000000100400780c */ /* 0x000fc40003f24270 */
[----:B------:R-:W-:Y:S01]  /*43c0*/  ISETP.GT.AND P0, PT, R4, 0x11, PT ;  /* 0x000000110400780c */ /* 0x000fe20003f04270 */
[----:B------:R-:W4:Y:S01]  /*43d0*/  SHFL.BFLY PT, R8, R104, 0x2, 0x1f ;  /* 0x0c401f0068087f89 */ /* 0x000f2200000e0000 */
[----:B------:R-:W-:Y:S02]  /*43e0*/  FMNMX.FTZ R5, R103, R5, !PT ;  /* 0x0000000567057209 */ /* 0x000fe40007810000 */
        /* <DEDUP_REMOVED lines=8> */
[C---:B------:R-:W-:Y:S02]  /*4470*/  ISETP.GT.AND P1, PT, R4.reuse, 0x20, PT ;  /* 0x000000200400780c */ /* 0x040fe40003f24270 */
[----:B------:R-:W-:-:S02]  /*4480*/  ISETP.GT.AND P0, PT, R4, 0x21, PT ;  /* 0x000000210400780c */ /* 0x000fc40003f04270 */
[----:B------:R-:W-:Y:S02]  /*4490*/  FMNMX.FTZ R5, R173, R5, !PT ;  /* 0x00000005ad057209 */ /* 0x000fe40007810000 */
[----:B------:R-:W-:Y:S02]  /*44a0*/  IMNMX R3, R7, R6, PT ;  /* 0x0000000607037217 */ /* 0x000fe40003800200 */
[----:B------:R-:W-:Y:S01]  /*44b0*/  FSEL R107, R63, -INF , P1 ;  /* 0xff8000003f6b7808 */ /* 0x000fe20000800000 */
[----:B------:R5:W1:Y:S01]  /*44c0*/  MUFU.TANH R7, R10 ;  /* 0x0000000a00077308 */ /* 0x000a620000002400 */
[----:B------:R-:W-:Y:S02]  /*44d0*/  FSEL R157, R157, -INF , P0 ;  /* 0xff8000009d9d7808 */ /* 0x000fe40000000000 */
[----:B------:R-:W-:Y:S02]  /*44e0*/  FMNMX.FTZ R6, R33, R38, !PT ;  /* 0x0000002621067209 */ /* 0x000fe40007810000 */
[----:B------:R-:W-:-:S02]  /*44f0*/  ISETP.GT.AND P1, PT, R4, 0x28, PT ;  /* 0x000000280400780c */ /* 0x000fc40003f24270 */
[----:B------:R-:W-:Y:S02]  /*4500*/  ISETP.GT.AND P0, PT, R4, 0x29, PT ;  /* 0x000000290400780c */ /* 0x000fe40003f04270 */
[----:B------:R-:W-:Y:S02]  /*4510*/  FMNMX.FTZ R5, R175, R5, !PT ;  /* 0x00000005af057209 */ /* 0x000fe40007810000 */
[----:B------:R-:W-:Y:S02]  /*4520*/  FMNMX.FTZ R6, R45, R6, !PT ;  /* 0x000000062d067209 */ /* 0x000fe40007810000 */
[----:B------:R-:W-:Y:S02]  /*4530*/  FSEL R167, R167, -INF , P1 ;  /* 0xff800000a7a77808 */ /* 0x000fe40000800000 */
[----:B------:R-:W-:Y:S02]  /*4540*/  FSEL R172, R172, -INF , P0 ;  /* 0xff800000acac7808 */ /* 0x000fe40000000000 */
[----:B------:R-:W-:-:S02]  /*4550*/  ISETP.GT.AND P1, PT, R4, 0x30, PT ;  /* 0x000000300400780c */ /* 0x000fc40003f24270 */
[----:B------:R-:W-:Y:S02]  /*4560*/  ISETP.GT.AND P0, PT, R4, 0x31, PT ;  /* 0x000000310400780c */ /* 0x000fe40003f04270 */
[----:B------:R-:W-:Y:S02]  /*4570*/  FMNMX.FTZ R5, R174, R5, !PT ;  /* 0x00000005ae057209 */ /* 0x000fe40007810000 */
[----:B------:R-:W-:Y:S02]  /*4580*/  FMNMX.FTZ R6, R37, R6, !PT ;  /* 0x0000000625067209 */ /* 0x000fe40007810000 */
[----:B------:R-:W-:Y:S02]  /*4590*/  FSEL R209, R209, -INF , P1 ;  /* 0xff800000d1d17808 */ /* 0x000fe40000800000 */
[----:B------:R-:W-:Y:S02]  /*45a0*/  FSEL R210, R210, -INF , P0 ;  /* 0xff800000d2d27808 */ /* 0x000fe40000000000 */
[----:B------:R-:W-:-:S02]  /*45b0*/  FMNMX.FTZ R5, R208, R5, !PT ;  /* 0x00000005d0057209 */ /* 0x000fc40007810000 */
[C---:B------:R-:W-:Y:S02]  /*45c0*/  ISETP.GT.AND P1, PT, R4.reuse, 0x38, PT ;  /* 0x000000380400780c */ /* 0x040fe40003f24270 */
[----:B------:R-:W-:Y:S02]  /*45d0*/  ISETP.GT.AND P0, PT, R4, 0x39, PT ;  /* 0x000000390400780c */ /* 0x000fe40003f04270 */
[----:B------:R-:W-:Y:S02]  /*45e0*/  FMNMX.FTZ R4, R44, R6, !PT ;  /* 0x000000062c047209 */ /* 0x000fe40007810000 */
[----:B----4-:R-:W-:Y:S02]  /*45f0*/  FMNMX.FTZ R104, R104, R8, !PT ;  /* 0x0000000868687209 */ /* 0x010fe40007810000 */
[----:B------:R-:W4:Y:S01]  /*4600*/  SHFL.BFLY PT, R8, R5, 0x2, 0x1f ;  /* 0x0c401f0005087f89 */ /* 0x000f2200000e0000 */
[----:B------:R-:W-:Y:S02]  /*4610*/  FMNMX.FTZ R4, R80, R4, !PT ;  /* 0x0000000450047209 */ /* 0x000fe40007810000 */
[----:B------:R-:W-:Y:S01]  /*4620*/  FSEL R241, R241, -INF , P1 ;  /* 0xff800000f1f17808 */ /* 0x000fe20000800000 */
[----:B------:R-:W2:Y:S01]  /*4630*/  SHFL.BFLY PT, R9, R104, 0x1, 0x1f ;  /* 0x0c201f0068097f89 */ /* 0x000ea200000e0000 */
[----:B------:R-:W-:-:S02]  /*4640*/  FMNMX.FTZ R4, R83, R4, !PT ;  /* 0x0000000453047209 */ /* 0x000fc40007810000 */
[----:B------:R-:W-:Y:S02]  /*4650*/  ISETP.GT.AND P1, PT, R3, RZ, PT ;  /* 0x000000ff0300720c */ /* 0x000fe40003f24270 */
[----:B------:R-:W-:Y:S02]  /*4660*/  FMNMX.FTZ R4, R81, R4, !PT ;  /* 0x0000000451047209 */ /* 0x000fe40007810000 */
[----:B------:R-:W-:Y:S02]  /*4670*/  FSEL R242, R242, -INF , P0 ;  /* 0xff800000f2f27808 */ /* 0x000fe40000000000 */
[----:B------:R-:W-:Y:S02]  /*4680*/  FMNMX.FTZ R4, R107, R4, !PT ;  /* 0x000000046b047209 */ /* 0x000fe40007810000 */
[----:B------:R-:W-:Y:S02]  /*4690*/  ISETP.GT.AND P0, PT, R3, 0x1, PT ;  /* 0x000000010300780c */ /* 0x000fe40003f04270 */
[----:B------:R-:W-:-:S02]  /*46a0*/  FMNMX.FTZ R4, R157, R4, !PT ;  /* 0x000000049d047209 */ /* 0x000fc40007810000 */
[----:B------:R-:W-:Y:S02]  /*46b0*/  FSEL R36, R60, -INF , P1 ;  /* 0xff8000003c247808 */ /* 0x000fe40000800000 */
[----:B------:R-:W-:Y:S02]  /*46c0*/  FMNMX.FTZ R4, R167, R4, !PT ;  /* 0x00000004a7047209 */ /* 0x000fe40007810000 */
[----:B------:R-:W-:Y:S02]  /*46d0*/  ISETP.GT.AND P1, PT, R3, 0x8, PT ;  /* 0x000000080300780c */ /* 0x000fe40003f24270 */
[----:B-1----:R-:W-:Y:S02]  /*46e0*/  FSEL R13, R58, -INF , P0 ;  /* 0xff8000003a0d7808 */ /* 0x002fe40000000000 */
[----:B----4-:R-:W-:Y:S02]  /*46f0*/  FMNMX.FTZ R8, R5, R8, !PT ;  /* 0x0000000805087209 */ /* 0x010fe40007810000 */
[----:B------:R-:W-:-:S02]  /*4700*/  FMNMX.FTZ R4, R172, R4, !PT ;  /* 0x00000004ac047209 */ /* 0x000fc40007810000 */
[----:B------:R-:W-:Y:S01]  /*4710*/  ISETP.GT.AND P0, PT, R3, 0x9, PT ;  /* 0x000000090300780c */ /* 0x000fe20003f04270 */
[----:B------:R-:W-:Y:S01]  /*4720*/  SHFL.BFLY PT, R102, R8, 0x1, 0x1f ;  /* 0x0c201f0008667f89 */ /* 0x000fe200000e0000 */
[----:B-----5:R-:W-:Y:S02]  /*4730*/  FSEL R10, R54, -INF , P1 ;  /* 0xff800000360a7808 */ /* 0x020fe40000800000 */
[----:B------:R-:W-:Y:S02]  /*4740*/  FMNMX.FTZ R5, R36, R13, !PT ;  /* 0x0000000d24057209 */ /* 0x000fe40007810000 */
[----:B--2---:R-:W-:Y:S02]  /*4750*/  FMNMX.FTZ R104, R104, R9, !PT ;  /* 0x0000000968687209 */ /* 0x004fe40007810000 */
[----:B------:R-:W-:Y:S02]  /*4760*/  FMNMX.FTZ R4, R209, R4, !PT ;  /* 0x00000004d1047209 */ /* 0x000fe40007810000 */
[----:B------:R-:W-:Y:S01]  /*4770*/  ISETP.GT.AND P1, PT, R3, 0x10, PT ;  /* 0x000000100300780c */ /* 0x000fe20003f24270 */
[----:B------:R-:W-:Y:S01]  /*4780*/  FMUL.FTZ R12, R104, c[0x0][0x2d0] ;  /* 0x0000b400680c7a20 */ /* 0x000fe20000410000 */
[----:B------:R-:W-:-:S02]  /*4790*/  FSEL R9, R55, -INF , P0 ;  /* 0xff80000037097808 */ /* 0x000fc40000000000 */
[----:B------:R-:W-:Y:S02]  /*47a0*/  FMNMX.FTZ R5, R10, R5, !PT ;  /* 0x000000050a057209 */ /* 0x000fe40007810000 */
[----:B------:R-:W-:Y:S02]  /*47b0*/  FMNMX.FTZ R4, R210, R4, !PT ;  /* 0x00000004d2047209 */ /* 0x000fe40007810000 */
[----:B------:R-:W-:Y:S02]  /*47c0*/  ISETP.GT.AND P0, PT, R3, 0x11, PT ;  /* 0x000000110300780c */ /* 0x000fe40003f04270 */
[----:B------:R-:W-:Y:S02]  /*47d0*/  FSEL R67, R73, -INF , P1 ;  /* 0xff80000049437808 */ /* 0x000fe40000800000 */
[----:B------:R-:W-:Y:S02]  /*47e0*/  FMNMX.FTZ R5, R9, R5, !PT ;  /* 0x0000000509057209 */ /* 0x000fe40007810000 */
[----:B------:R-:W-:-:S02]  /*47f0*/  FMNMX.FTZ R4, R241, R4, !PT ;  /* 0x00000004f1047209 */ /* 0x000fc40007810000 */
[----:B------:R-:W-:Y:S02]  /*4800*/  ISETP.GT.AND P1, PT, R3, 0x18, PT ;  /* 0x000000180300780c */ /* 0x000fe40003f24270 */
[----:B------:R-:W-:Y:S02]  /*4810*/  FSEL R66, R74, -INF , P0 ;  /* 0xff8000004a427808 */ /* 0x000fe40000000000 */
[----:B------:R-:W-:Y:S02]  /*4820*/  FMNMX.FTZ R5, R67, R5, !PT ;  /* 0x0000000543057209 */ /* 0x000fe40007810000 */
[----:B------:R-:W-:Y:S02]  /*4830*/  FMNMX.FTZ R4, R242, R4, !PT ;  /* 0x00000004f2047209 */ /* 0x000fe40007810000 */
[----:B------:R-:W-:Y:S02]  /*4840*/  ISETP.GT.AND P0, PT, R3, 0x19, PT ;  /* 0x000000190300780c */ /* 0x000fe40003f04270 */
[----:B------:R-:W-:Y:S01]  /*4850*/  FSEL R65, R61, -INF , P1 ;  /* 0xff8000003d417808 */ /* 0x000fe20000800000 */
[----:B------:R-:W1:Y:S01]  /*4860*/  SHFL.BFLY PT, R6, R4, 0x2, 0x1f ;  /* 0x0c401f0004067f89 */ /* 0x000e6200000e0000 */
[----:B------:R-:W-:-:S02]  /*4870*/  FMNMX.FTZ R5, R66, R5, !PT ;  /* 0x0000000542057209 */ /* 0x000fc40007810000 */
[----:B------:R-:W-:Y:S02]  /*4880*/  ISETP.GT.AND P1, PT, R3, 0x20, PT ;  /* 0x000000200300780c */ /* 0x000fe40003f24270 */
[----:B------:R-:W-:Y:S02]  /*4890*/  FSEL R64, R62, -INF , P0 ;  /* 0xff8000003e407808 */ /* 0x000fe40000000000 */
[----:B------:R-:W-:Y:S02]  /*48a0*/  FMNMX.FTZ R5, R65, R5, !PT ;  /* 0x0000000541057209 */ /* 0x000fe40007810000 */
[----:B------:R-:W-:Y:S02]  /*48b0*/  ISETP.GT.AND P0, PT, R3, 0x21, PT ;  /* 0x000000210300780c */ /* 0x000fe40003f04270 */
[----:B------:R-:W-:Y:S02]  /*48c0*/  FSEL R154, R154, -INF , P1 ;  /* 0xff8000009a9a7808 */ /* 0x000fe40000800000 */
[----:B------:R-:W-:-:S02]  /*48d0*/  FMNMX.FTZ R5, R64, R5, !PT ;  /* 0x0000000540057209 */ /* 0x000fc40007810000 */
[----:B------:R-:W-:Y:S02]  /*48e0*/  ISETP.GT.AND P1, PT, R3, 0x28, PT ;  /* 0x000000280300780c */ /* 0x000fe40003f24270 */
[----:B------:R-:W-:Y:S02]  /*48f0*/  FSEL R153, R153, -INF , P0 ;  /* 0xff80000099997808 */ /* 0x000fe40000000000 */
[----:B------:R-:W-:Y:S02]  /*4900*/  FMNMX.FTZ R5, R154, R5, !PT ;  /* 0x000000059a057209 */ /* 0x000fe40007810000 */
[----:B------:R-:W-:Y:S02]  /*4910*/  ISETP.GT.AND P0, PT, R3, 0x29, PT ;  /* 0x000000290300780c */ /* 0x000fe40003f04270 */
[----:B------:R-:W-:Y:S02]  /*4920*/  FSEL R152, R152, -INF , P1 ;  /* 0xff80000098987808 */ /* 0x000fe40000800000 */
[----:B------:R-:W-:-:S02]  /*4930*/  FMNMX.FTZ R5, R153, R5, !PT ;  /* 0x0000000599057209 */ /* 0x000fc40007810000 */
[----:B------:R-:W-:Y:S02]  /*4940*/  FSEL R155, R24, -INF , P0 ;  /* 0xff800000189b7808 */ /* 0x000fe40000000000 */
[C---:B------:R-:W-:Y:S02]  /*4950*/  ISETP.GT.AND P0, PT, R3.reuse, 0x31, PT ;  /* 0x000000310300780c */ /* 0x040fe40003f04270 */
[----:B------:R-:W-:Y:S02]  /*4960*/  ISETP.GT.AND P1, PT, R3, 0x30, PT ;  /* 0x000000300300780c */ /* 0x000fe40003f24270 */
[----:B------:R-:W-:Y:S02]  /*4970*/  FMNMX.FTZ R5, R152, R5, !PT ;  /* 0x0000000598057209 */ /* 0x000fe40007810000 */
[----:B------:R-:W-:Y:S02]  /*4980*/  FSEL R216, R21, -INF , P0 ;  /* 0xff80000015d87808 */ /* 0x000fe40000000000 */
[----:B------:R-:W-:-:S02]  /*4990*/  FSETP.NEU.FTZ.AND P0, PT, R104, -INF , PT ;  /* 0xff8000006800780b */ /* 0x000fc40003f1d000 */
[----:B------:R-:W-:Y:S02]  /*49a0*/  FSEL R211, R19, -INF , P1 ;  /* 0xff80000013d37808 */ /* 0x000fe40000800000 */
[----:B------:R-:W-:Y:S02]  /*49b0*/  FMNMX.FTZ R5, R155, R5, !PT ;  /* 0x000000059b057209 */ /* 0x000fe40007810000 */
[----:B------:R-:W-:Y:S02]  /*49c0*/  ISETP.GT.AND P1, PT, R3, 0x38, PT ;  /* 0x000000380300780c */ /* 0x000fe40003f24270 */
[----:B------:R-:W-:Y:S02]  /*49d0*/  FSEL R12, R12, RZ, P0 ;  /* 0x000000ff0c0c7208 */ /* 0x000fe40000000000 */
[----:B------:R-:W-:Y:S02]  /*49e0*/  FMNMX.FTZ R5, R211, R5, !PT ;  /* 0x00000005d3057209 */ /* 0x000fe40007810000 */
[----:B-1----:R-:W-:Y:S01]  /*49f0*/  FMNMX.FTZ R4, R6, R4, !PT ;  /* 0x0000000406047209 */ /* 0x002fe20007810000 */
[----:B------:R-:W-:Y:S01]  /*4a00*/  FFMA.FTZ R6, R20, c[0x0][0x2d0], -R12 ;  /* 0x0000b40014067a23 */ /* 0x000fe2000001080c */
[----:B---3--:R-:W-:-:S02]  /*4a10*/  FSEL R238, R16, -INF , P1 ;  /* 0xff80000010ee7808 */ /* 0x008fc40000800000 */
[----:B------:R-:W-:Y:S01]  /*4a20*/  ISETP.GT.AND P1, PT, R3, 0x39, PT ;  /* 0x000000390300780c */ /* 0x000fe20003f24270 */
[----:B------:R-:W-:Y:S01]  /*4a30*/  FFMA.FTZ R3, R15, c[0x0][0x2d0], -R12 ;  /* 0x0000b4000f037a23 */ /* 0x000fe2000001080c */
[----:B------:R-:W-:Y:S01]  /*4a40*/  FMNMX.FTZ R5, R216, R5, !PT ;  /* 0x00000005d8057209 */ /* 0x000fe20007810000 */
[----:B------:R-:W1:Y:S01]  /*4a50*/  SHFL.BFLY PT, R106, R4, 0x1, 0x1f ;  /* 0x0c201f00046a7f89 */ /* 0x000e6200000e0000 */
[----:B------:R-:W-:Y:S01]  /*4a60*/  FSEL R240, R7, -INF , P1 ;  /* 0xff80000007f07808 */ /* 0x000fe20000800000 */
[----:B------:R2:W-:Y:S01]  /*4a70*/  MUFU.EX2 R188, R3 ;  /* 0x0000000300bc7308 */ /* 0x0005e20000000800 */
[----:B------:R-:W-:Y:S02]  /*4a80*/  FMNMX.FTZ R5, R238, R5, !PT ;  /* 0x00000005ee057209 */ /* 0x000fe40007810000 */
[----:B------:R-:W-:Y:S02]  /*4a90*/  FMNMX.FTZ R102, R102, R8, !PT ;  /* 0x0000000866667209 */ /* 0x000fe40007810000 */
[----:B------:R-:W-:-:S02]  /*4aa0*/  FMNMX.FTZ R5, R240, R5, !PT ;  /* 0x00000005f0057209 */ /* 0x000fc40007810000 */
[----:B------:R-:W-:Y:S01]  /*4ab0*/  FSETP.NEU.FTZ.AND P0, PT, R102, -INF , PT ;  /* 0xff8000006600780b */ /* 0x000fe20003f1d000 */
[----:B------:R3:W-:Y:S02]  /*4ac0*/  MUFU.EX2 R196, R6 ;  /* 0x0000000600c47308 */ /* 0x0007e40000000800 */
[----:B------:R-:W4:Y:S01]  /*4ad0*/  SHFL.BFLY PT, R7, R5, 0x2, 0x1f ;  /* 0x0c401f0005077f89 */ /* 0x000f2200000e0000 */
[----:B--2---:R-:W-:-:S05]  /*4ae0*/  FFMA.FTZ R3, R17, c[0x0][0x2d0], -R12 ;  /* 0x0000b40011037a23 */ /* 0x004fca000001080c */
[----:B------:R2:W5:Y:S01]  /*4af0*/  MUFU.EX2 R27, R3 ;  /* 0x00000003001b7308 */ /* 0x0005620000000800 */
[----:B-1----:R-:W-:Y:S01]  /*4b00*/  FMNMX.FTZ R106, R4, R106, !PT ;  /* 0x0000006a046a7209 */ /* 0x002fe20007810000 */
[----:B---3--:R-:W-:Y:S02]  /*4b10*/  FFMA.FTZ R6, R22, c[0x0][0x2d0], -R12 ;  /* 0x0000b40016067a23 */ /* 0x008fe4000001080c */
[----:B------:R-:W-:Y:S04]  /*4b20*/  LDSM.16.MT88.4 R20, [R221+0x1100] ;  /* 0x00110000dd14783b */ /* 0x000fe80000004200 */
[----:B------:R1:W3:Y:S01]  /*4b30*/  MUFU.EX2 R194, R6 ;  /* 0x0000000600c27308 */ /* 0x0002e20000000800 */
[----:B----4-:R-:W-:Y:S01]  /*4b40*/  FMNMX.FTZ R5, R5, R7, !PT ;  /* 0x0000000705057209 */ /* 0x010fe20007810000 */
[----:B--2---:R-:W-:-:S04]  /*4b50*/  FMUL.FTZ R3, R102, c[0x0][0x2d0] ;  /* 0x0000b40066037a20 */ /* 0x004fc80000410000 */
[----:B------:R-:W2:Y:S01]  /*4b60*/  SHFL.BFLY PT, R4, R5, 0x1, 0x1f ;  /* 0x0c201f0005047f89 */ /* 0x000ea200000e0000 */
[----:B------:R-:W-:Y:S02]  /*4b70*/  FSEL R3, R3, RZ, P0 ;  /* 0x000000ff03037208 */ /* 0x000fe40000000000 */
[----:B------:R-:W-:-:S03]  /*4b80*/  FSETP.NEU.FTZ.AND P0, PT, R106, -INF , PT ;  /* 0xff8000006a00780b */ /* 0x000fc60003f1d000 */
[--C-:B------:R-:W-:Y:S02]  /*4b90*/  FFMA.FTZ R0, R14, c[0x0][0x2d0], -R3.reuse ;  /* 0x0000b4000e007a23 */ /* 0x100fe40000010803 */
[----:B------:R-:W-:Y:S02]  /*4ba0*/  FFMA.FTZ R2, R32, c[0x0][0x2d0], -R3 ;  /* 0x0000b40020027a23 */ /* 0x000fe40000010803 */
[----:B------:R4:W-:Y:S01]  /*4bb0*/  MUFU.EX2 R189, R0 ;  /* 0x0000000000bd7308 */ /* 0x0009e20000000800 */
[----:B-----5:R-:W-:Y:S02]  /*4bc0*/  IMAD.MOV.U32 R14, RZ, RZ, R27 ;  /* 0x000000ffff0e7224 */ /* 0x020fe400078e001b */
[----:B------:R-:W5:Y:S01]  /*4bd0*/  LDSM.16.MT88.4 R24, [R222+0x100] ;  /* 0x00010000de18783b */ /* 0x000f620000004200 */
[----:B-1----:R-:W-:-:S04]  /*4be0*/  FFMA.FTZ R6, R11, c[0x0][0x2d0], -R3 ;  /* 0x0000b4000b067a23 */ /* 0x002fc80000010803 */
[----:B------:R-:W-:Y:S01]  /*4bf0*/  MUFU.EX2 R176, R2 ;  /* 0x0000000200b07308 */ /* 0x000fe20000000800 */
[----:B--2---:R-:W-:Y:S02]  /*4c00*/  FMNMX.FTZ R105, R5, R4, !PT ;  /* 0x0000000405697209 */ /* 0x004fe40007810000 */
[----:B------:R-:W-:Y:S01]  /*4c10*/  F2FP.BF16.PACK_AB R4, R14, R188 ;  /* 0x000000bc0e04723e */ /* 0x000fe200000010ff */
[----:B----4-:R-:W-:-:S04]  /*4c20*/  FFMA.FTZ R0, R18, c[0x0][0x2d0], -R3 ;  /* 0x0000b40012007a23 */ /* 0x010fc80000010803 */
[----:B------:R3:W1:Y:S01]  /*4c30*/  MUFU.EX2 R190, R6 ;  /* 0x0000000600be7308 */ /* 0x0006620000000800 */
[----:B------:R-:W2:Y:S07]  /*4c40*/  LDSM.16.MT88.4 R16, [R222+0x1100] ;  /* 0x00110000de10783b */ /* 0x000eae0000004200 */
[----:B------:R4:W4:Y:S01]  /*4c50*/  MUFU.EX2 R195, R0 ;  /* 0x0000000000c37308 */ /* 0x0009220000000800 */
[----:B---3--:R-:W-:Y:S02]  /*4c60*/  F2FP.BF16.PACK_AB R6, R194, R196 ;  /* 0x000000c4c206723e */ /* 0x008fe400000010ff */
[----:B-1----:R-:W-:Y:S01]  /*4c70*/  F2FP.BF16.PACK_AB R5, R189, R190 ;  /* 0x000000bebd05723e */ /* 0x002fe200000010ff */
[----:B----4-:R-:W-:Y:S01]  /*4c80*/  FMUL.FTZ R0, R106, c[0x0][0x2d0] ;  /* 0x0000b4006a007a20 */ /* 0x010fe20000410000 */
[----:B------:R-:W-:-:S04]  /*4c90*/  F2FP.BF16.PACK_AB R7, R176, R195 ;  /* 0x000000c3b007723e */ /* 0x000fc800000010ff */
[----:B------:R-:W-:Y:S02]  /*4ca0*/  FSEL R0, R0, RZ, P0 ;  /* 0x000000ff00007208 */ /* 0x000fe40000000000 */
[----:B------:R-:W-:Y:S01]  /*4cb0*/  FSETP.NEU.FTZ.AND P0, PT, R105, -INF , PT ;  /* 0xff8000006900780b */ /* 0x000fe20003f1d000 */
[C---:B------:R-:W-:Y:S02]  /*4cc0*/  HMMA.16816.F32.BF16 R120, R4.reuse, R28, RZ ;  /* 0x0000001c0478723c */ /* 0x040fe400000418ff */
[--C-:B------:R-:W-:Y:S02]  /*4cd0*/  FFMA.FTZ R2, R33, c[0x0][0x2d0], -R0.reuse ;  /* 0x0000b40021027a23 */ /* 0x100fe40000010800 */
[----:B------:R-:W1:Y:S01]  /*4ce0*/  LDSM.16.MT88.4 R32, [R221+0x2100] ;  /* 0x00210000dd20783b */ /* 0x000e620000004200 */
[--C-:B------:R-:W-:Y:S01]  /*4cf0*/  FFMA.FTZ R8, R45, c[0x0][0x2d0], -R0.reuse ;  /* 0x0000b4002d087a23 */ /* 0x100fe20000010800 */
[----:B------:R3:W-:Y:S02]  /*4d00*/  MUFU.EX2 R15, R2 ;  /* 0x00000002000f7308 */ /* 0x0007e40000000800 */
[C---:B-----5:R-:W-:Y:S06]  /*4d10*/  HMMA.16816.F32.BF16 R116, R4.reuse, R24, RZ ;  /* 0x000000180474723c */ /* 0x060fec00000418ff */
[----:B------:R4:W-:Y:S02]  /*4d20*/  MUFU.EX2 R191, R8 ;  /* 0x0000000800bf7308 */ /* 0x0009e40000000800 */
[----:B------:R-:W-:Y:S01]  /*4d30*/  HMMA.16816.F32.BF16 R112, R4, R20, RZ ;  /* 0x000000140470723c */ /* 0x000fe200000418ff */
[----:B---3--:R-:W-:-:S07]  /*4d40*/  FFMA.FTZ R2, R38, c[0x0][0x2d0], -R0 ;  /* 0x0000b40026027a23 */ /* 0x008fce0000010800 */
[----:B--2---:R-:W-:Y:S01]  /*4d50*/  HMMA.16816.F32.BF16 R108, R4, R16, RZ ;  /* 0x00000010046c723c */ /* 0x004fe200000418ff */
[----:B------:R2:W-:Y:S01]  /*4d60*/  MUFU.EX2 R252, R2 ;  /* 0x0000000200fc7308 */ /* 0x0005e20000000800 */
[----:B----4-:R-:W-:-:S06]  /*4d70*/  FFMA.FTZ R8, R37, c[0x0][0x2d0], -R0 ;  /* 0x0000b40025087a23 */ /* 0x010fcc0000010800 */
[C---:B------:R-:W-:Y:S01]  /*4d80*/  HMMA.16816.F32.BF16 R92, R4.reuse, R40, RZ ;  /* 0x00000028045c723c */ /* 0x040fe200000418ff */
[----:B------:R3:W4:Y:S07]  /*4d90*/  MUFU.EX2 R193, R8 ;  /* 0x0000000800c17308 */ /* 0x00072e0000000800 */
[----:B------:R-:W-:Y:S01]  /*4da0*/  HMMA.16816.F32.BF16 R88, R4, R30, RZ ;  /* 0x0000001e0458723c */ /* 0x000fe200000418ff */
[----:B--2---:R-:W-:-:S05]  /*4db0*/  FMUL.FTZ R2, R105, c[0x0][0x2d0] ;  /* 0x0000b40069027a20 */ /* 0x004fca0000410000 */
[----:B------:R-:W-:Y:S02]  /*4dc0*/  FSEL R2, R2, RZ, P0 ;  /* 0x000000ff02027208 */ /* 0x000fe40000000000 */
[----:B-1----:R-:W-:Y:S03]  /*4dd0*/  HMMA.16816.F32.BF16 R96, R4, R32, RZ ;  /* 0x000000200460723c */ /* 0x002fe600000418ff */
[----:B---3--:R-:W-:-:S05]  /*4de0*/  FFMA.FTZ R8, R36, c[0x0][0x2d0], -R2 ;  /* 0x0000b40024087a23 */ /* 0x008fca0000010802 */
[C---:B------:R-:W-:Y:S01]  /*4df0*/  HMMA.16816.F32.BF16 R84, R4.reuse, R26, RZ ;  /* 0x0000001a0454723c */ /* 0x040fe200000418ff */
[----:B------:R1:W-:Y:S07]  /*4e00*/  MUFU.EX2 R249, R8 ;  /* 0x0000000800f97308 */ /* 0x0003ee0000000800 */
[C---:B------:R-:W-:Y:S08]  /*4e10*/  HMMA.16816.F32.BF16 R76, R4.reuse, R22, RZ ;  /* 0x00000016044c723c */ /* 0x040ff000000418ff */
[----:B------:R-:W-:Y:S01]  /*4e20*/  HMMA.16816.F32.BF16 R72, R4, R18, RZ ;  /* 0x000000120448723c */ /* 0x000fe200000418ff */
[----:B-1----:R-:W-:-:S02]  /*4e30*/  FFMA.FTZ R8, R13, c[0x0][0x2d0], -R2 ;  /* 0x0000b4000d087a23 */ /* 0x002fc40000010802 */
[----:B------:R-:W-:Y:S02]  /*4e40*/  FFMA.FTZ R13, R158, c[0x0][0x2d0], -R3 ;  /* 0x0000b4009e0d7a23 */ /* 0x000fe40000010803 */
[----:B------:R1:W2:Y:S01]  /*4e50*/  MUFU.EX2 R248, R8 ;  /* 0x0000000800f87308 */ /* 0x0002a20000000800 */
[----:B----4-:R-:W-:Y:S02]  /*4e60*/  IMAD.MOV.U32 R158, RZ, RZ, R193 ;  /* 0x000000ffff9e7224 */ /* 0x010fe400078e00c1 */
[C---:B------:R-:W-:Y:S08]  /*4e70*/  HMMA.16816.F32.BF16 R68, R4.reuse, R34, RZ ;  /* 0x000000220444723c */ /* 0x040ff000000418ff */
[----:B------:R-:W-:Y:S01]  /*4e80*/  HMMA.16816.F32.BF16 R60, R4, R42, RZ ;  /* 0x0000002a043c723c */ /* 0x000fe200000418ff */
[----:B-1----:R-:W-:Y:S01]  /*4e90*/  FFMA.FTZ R8, R10, c[0x0][0x2d0], -R2 ;  /* 0x0000b4000a087a23 */ /* 0x002fe20000010802 */
[----:B------:R-:W-:-:S05]  /*4ea0*/  F2FP.BF16.PACK_AB R10, R193, R191 ;  /* 0x000000bfc10a723e */ /* 0x000fca00000010ff */
[----:B------:R-:W-:Y:S01]  /*4eb0*/  FFMA.FTZ R4, R48, c[0x0][0x2d0], -R12 ;  /* 0x0000b40030047a23 */ /* 0x000fe2000001080c */
[----:B------:R1:W-:Y:S08]  /*4ec0*/  MUFU.EX2 R251, R8 ;  /* 0x0000000800fb7308 */ /* 0x0003f00000000800 */
[----:B------:R3:W-:Y:S01]  /*4ed0*/  MUFU.EX2 R250, R4 ;  /* 0x0000000400fa7308 */ /* 0x0007e20000000800 */
[----:B-1----:R-:W-:Y:S01]  /*4ee0*/  FFMA.FTZ R8, R9, c[0x0][0x2d0], -R2 ;  /* 0x0000b40009087a23 */ /* 0x002fe20000010802 */
[----:B--2---:R-:W-:-:S06]  /*4ef0*/  F2FP.BF16.PACK_AB R9, R248, R249 ;  /* 0x000000f9f809723e */ /* 0x004fcc00000010ff */
[----:B------:R1:W2:Y:S01]  /*4f00*/  MUFU.EX2 R192, R8 ;  /* 0x0000000800c07308 */ /* 0x0002a20000000800 */
[----:B---3--:R-:W-:-:S07]  /*4f10*/  FFMA.FTZ R4, R50, c[0x0][0x2d0], -R12 ;  /* 0x0000b40032047a23 */ /* 0x008fce000001080c */
[----:B------:R3:W-:Y:S01]  /*4f20*/  MUFU.EX2 R179, R4 ;  /* 0x0000000400b37308 */ /* 0x0007e20000000800 */
[----:B-1----:R-:W-:Y:S02]  /*4f30*/  F2FP.BF16.PACK_AB R8, R252, R15 ;  /* 0x0000000ffc08723e */ /* 0x002fe400000010ff */
[----:B--2---:R-:W-:Y:S01]  /*4f40*/  F2FP.BF16.PACK_AB R11, R192, R251 ;  /* 0x000000fbc00b723e */ /* 0x004fe200000010ff */
[----:B---3--:R-:W-:-:S06]  /*4f50*/  FFMA.FTZ R4, R49, c[0x0][0x2d0], -R12 ;  /* 0x0000b40031047a23 */ /* 0x008fcc000001080c */
[C---:B------:R-:W-:Y:S01]  /*4f60*/  HMMA.16816.F32.BF16 R128, R8.reuse, R28, RZ ;  /* 0x0000001c0880723c */ /* 0x040fe200000418ff */
[----:B------:R1:W-:Y:S07]  /*4f70*/  MUFU.EX2 R178, R4 ;  /* 0x0000000400b27308 */ /* 0x0003ee0000000800 */
[C---:B------:R-:W-:Y:S01]  /*4f80*/  HMMA.16816.F32.BF16 R144, R8.reuse, R30, RZ ;  /* 0x0000001e0890723c */ /* 0x040fe200000418ff */
[----:B------:R-:W-:Y:S07]  /*4f90*/  LDSM.16.MT88.4 R28, [R222+0x1500] ;  /* 0x00150000de1c783b */ /* 0x000fee0000004200 */
[----:B------:R-:W-:Y:S01]  /*4fa0*/  HMMA.16816.F32.BF16 R124, R8, R24, RZ ;  /* 0x00000018087c723c */ /* 0x000fe200000418ff */
[----:B-1----:R-:W-:-:S04]  /*4fb0*/  FFMA.FTZ R4, R51, c[0x0][0x2d0], -R12 ;  /* 0x0000b40033047a23 */ /* 0x002fc8000001080c */
[----:B------:R1:W2:Y:S03]  /*4fc0*/  MUFU.EX2 R177, R4 ;  /* 0x0000000400b17308 */ /* 0x0002a60000000800 */
[C---:B------:R-:W-:Y:S01]  /*4fd0*/  HMMA.16816.F32.BF16 R140, R8.reuse, R26, RZ ;  /* 0x0000001a088c723c */ /* 0x040fe200000418ff */
[----:B------:R-:W3:Y:S07]  /*4fe0*/  LDSM.16.MT88.4 R24, [R221+0x500] ;  /* 0x00050000dd18783b */ /* 0x000eee0000004200 */
[----:B------:R-:W-:Y:S01]  /*4ff0*/  HMMA.16816.F32.BF16 R56, R8, R20, RZ ;  /* 0x000000140838723c */ /* 0x000fe200000418ff */
[----:B-1----:R-:W-:-:S07]  /*5000*/  FFMA.FTZ R4, R39, c[0x0][0x2d0], -R3 ;  /* 0x0000b40027047a23 */ /* 0x002fce0000010803 */
[C---:B------:R-:W-:Y:S01]  /*5010*/  HMMA.16816.F32.BF16 R132, R8.reuse, R22, RZ ;  /* 0x000000160884723c */ /* 0x040fe200000418ff */
[----:B------:R-:W1:Y:S01]  /*5020*/  LDSM.16.MT88.4 R20, [R222+0x500] ;  /* 0x00050000de14783b */ /* 0x000e620000004200 */
[----:B--2---:R-:W-:Y:S01]  /*5030*/  F2FP.BF16.PACK_AB R6, R177, R178 ;  /* 0x000000b2b106723e */ /* 0x004fe200000010ff */
[----:B------:R2:W-:Y:S02]  /*5040*/  MUFU.EX2 R243, R4 ;  /* 0x0000000400f37308 */ /* 0x0005e40000000800 */
[----:B------:R-:W-:Y:S03]  /*5050*/  LDSM.16.MT88.4 R36, [R222+0x2500] ;  /* 0x00250000de24783b */ /* 0x000fe60000004200 */
[C---:B------:R-:W-:Y:S08]  /*5060*/  HMMA.16816.F32.BF16 R52, R8.reuse, R16, RZ ;  /* 0x000000100834723c */ /* 0x040ff000000418ff */
[----:B------:R-:W-:Y:S01]  /*5070*/  HMMA.16816.F32.BF16 R148, R8, R18, RZ ;  /* 0x000000120894723c */ /* 0x000fe200000418ff */
[----:B------:R-:W-:Y:S01]  /*5080*/  LDSM.16.MT88.4 R16, [R221+0x1500] ;  /* 0x00150000dd10783b */ /* 0x000fe20000004200 */
[----:B--2---:R-:W-:-:S04]  /*5090*/  FFMA.FTZ R4, R46, c[0x0][0x2d0], -R3 ;  /* 0x0000b4002e047a23 */ /* 0x004fc80000010803 */
[----:B------:R2:W4:Y:S02]  /*50a0*/  MUFU.EX2 R247, R4 ;  /* 0x0000000400f77308 */ /* 0x0005240000000800 */
[C---:B------:R-:W-:Y:S08]  /*50b0*/  HMMA.16816.F32.BF16 R48, R8.reuse, R32, RZ ;  /* 0x000000200830723c */ /* 0x040ff000000418ff */
[----:B------:R-:W-:Y:S01]  /*50c0*/  HMMA.16816.F32.BF16 R160, R8, R34, RZ ;  /* 0x0000002208a0723c */ /* 0x000fe200000418ff */
[----:B------:R-:W5:Y:S01]  /*50d0*/  LDSM.16.MT88.4 R32, [R221+0x2500] ;  /* 0x00250000dd20783b */ /* 0x000f620000004200 */
[----:B--2---:R-:W-:-:S06]  /*50e0*/  FFMA.FTZ R4, R47, c[0x0][0x2d0], -R3 ;  /* 0x0000b4002f047a23 */ /* 0x004fcc0000010803 */
[----:B------:R-:W-:Y:S01]  /*50f0*/  HMMA.16816.F32.BF16 R168, R8, R42, RZ ;  /* 0x0000002a08a8723c */ /* 0x000fe200000418ff */
[----:B----4-:R-:W-:Y:S01]  /*5100*/  F2FP.BF16.PACK_AB R5, R247, R243 ;  /* 0x000000f3f705723e */ /* 0x010fe200000010ff */
[----:B------:R2:W-:Y:S02]  /*5110*/  MUFU.EX2 R246, R4 ;  /* 0x0000000400f67308 */ /* 0x0005e40000000800 */
[----:B--2---:R-:W-:-:S06]  /*5120*/  FFMA.FTZ R4, R82, c[0x0][0x2d0], -R3 ;  /* 0x0000b40052047a23 */ /* 0x004fcc0000010803 */
[----:B------:R2:W4:Y:S02]  /*5130*/  MUFU.EX2 R244, R4 ;  /* 0x0000000400f47308 */ /* 0x0005240000000800 */
[--C-:B--2---:R-:W-:Y:S01]  /*5140*/  FFMA.FTZ R4, R44, c[0x0][0x2d0], -R0.reuse ;  /* 0x0000b4002c047a23 */ /* 0x104fe20000010800 */
[----:B----4-:R-:W-:Y:S01]  /*5150*/  F2FP.BF16.PACK_AB R7, R244, R246 ;  /* 0x000000f6f407723e */ /* 0x010fe200000010ff */
[----:B------:R-:W-:Y:S04]  /*5160*/  HMMA.16816.F32.BF16 R44, R8, R40, RZ ;  /* 0x00000028082c723c */ /* 0x000fe800000418ff */
[----:B------:R2:W-:Y:S03]  /*5170*/  MUFU.EX2 R218, R4 ;  /* 0x0000000400da7308 */ /* 0x0005e60000000800 */
[----:B------:R-:W-:-:S05]  /*5180*/  FFMA.FTZ R8, R83, c[0x0][0x2d0], -R0 ;  /* 0x0000b40053087a23 */ /* 0x000fca0000010800 */
[----:B------:R4:W-:Y:S01]  /*5190*/  MUFU.EX2 R214, R8 ;  /* 0x0000000800d67308 */ /* 0x0009e20000000800 */
[----:B--2---:R-:W-:-:S07]  /*51a0*/  FFMA.FTZ R4, R80, c[0x0][0x2d0], -R0 ;  /* 0x0000b40050047a23 */ /* 0x004fce0000010800 */
[----:B------:R2:W1:Y:S01]  /*51b0*/  MUFU.EX2 R217, R4 ;  /* 0x0000000400d97308 */ /* 0x0004620000000800 */
[----:B----4-:R-:W-:-:S07]  /*51c0*/  FFMA.FTZ R8, R81, c[0x0][0x2d0], -R0 ;  /* 0x0000b40051087a23 */ /* 0x010fce0000010800 */
[----:B------:R4:W-:Y:S01]  /*51d0*/  MUFU.EX2 R212, R8 ;  /* 0x0000000800d47308 */ /* 0x0009e20000000800 */
[----:B--2---:R-:W-:-:S07]  /*51e0*/  F2FP.BF16.PACK_AB R4, R179, R250 ;  /* 0x000000fab304723e */ /* 0x004fce00000010ff */
[----:B---3--:R-:W-:Y:S01]  /*51f0*/  HMMA.16816.F32.BF16 R184, R4, R24, R120 ;  /* 0x0000001804b8723c */ /* 0x008fe20000041878 */
[----:B----4-:R-:W-:-:S04]  /*5200*/  FFMA.FTZ R8, R67, c[0x0][0x2d0], -R2 ;  /* 0x0000b40043087a23 */ /* 0x010fc80000010802 */
[----:B------:R2:W-:Y:S03]  /*5210*/  MUFU.EX2 R206, R8 ;  /* 0x0000000800ce7308 */ /* 0x0005e60000000800 */
[C---:B------:R-:W-:Y:S08]  /*5220*/  HMMA.16816.F32.BF16 R120, R4.reuse, R26, R88 ;  /* 0x0000001a0478723c */ /* 0x040ff00000041858 */
[----:B-1----:R-:W-:Y:S01]  /*5230*/  HMMA.16816.F32.BF16 R136, R4, R22, R84 ;  /* 0x000000160488723c */ /* 0x002fe20000041854 */
[----:B--2---:R-:W-:-:S07]  /*5240*/  FFMA.FTZ R8, R66, c[0x0][0x2d0], -R2 ;  /* 0x0000b40042087a23 */ /* 0x004fce0000010802 */
[C---:B-----5:R-:W-:Y:S01]  /*5250*/  HMMA.16816.F32.BF16 R80, R4.reuse, R34, R68 ;  /* 0x000000220450723c */ /* 0x060fe20000041844 */
[----:B------:R1:W2:Y:S07]  /*5260*/  MUFU.EX2 R207, R8 ;  /* 0x0000000800cf7308 */ /* 0x0002ae0000000800 */
        /* <DEDUP_REMOVED lines=8> */
[----:B------:R1:W3:Y:S07]  /*52f0*/  MUFU.EX2 R204, R8 ;  /* 0x0000000800cc7308 */ /* 0x0002ee0000000800 */
[C---:B------:R-:W-:Y:S08]  /*5300*/  HMMA.16816.F32.BF16 R88, R4.reuse, R18, R76 ;  /* 0x000000120458723c */ /* 0x040ff0000004184c */
[----:B------:R-:W-:Y:S01]  /*5310*/  HMMA.16816.F32.BF16 R84, R4, R30, R72 ;  /* 0x0000001e0454723c */ /* 0x000fe20000041848 */
[----:B-1----:R-:W-:-:S02]  /*5320*/  FFMA.FTZ R8, R165, c[0x0][0x2d0], -R12 ;  /* 0x0000b400a5087a23 */ /* 0x002fc4000001080c */
[----:B------:R-:W-:Y:S02]  /*5330*/  IMAD.MOV.U32 R165, RZ, RZ, R188 ;  /* 0x000000ffffa57224 */ /* 0x000fe400078e00bc */
[----:B------:R1:W-:Y:S03]  /*5340*/  MUFU.EX2 R199, R8 ;  /* 0x0000000800c77308 */ /* 0x0003e60000000800 */
[----:B------:R-:W-:Y:S07]  /*5350*/  HMMA.16816.F32.BF16 R68, R4, R38, R60 ;  /* 0x000000260444723c */ /* 0x000fee000004183c */
[----:B------:R-:W-:-:S02]  /*5360*/  F2FP.BF16.PACK_AB R4, R217, R218 ;  /* 0x000000dad904723e */ /* 0x000fc400000010ff */
[----:B--2---:R-:W-:Y:S02]  /*5370*/  F2FP.BF16.PACK_AB R5, R207, R206 ;  /* 0x000000cecf05723e */ /* 0x004fe400000010ff */
[----:B------:R-:W-:Y:S02]  /*5380*/  F2FP.BF16.PACK_AB R6, R212, R214 ;  /* 0x000000d6d406723e */ /* 0x000fe400000010ff */
[----:B---3--:R-:W-:Y:S01]  /*5390*/  F2FP.BF16.PACK_AB R7, R204, R205 ;  /* 0x000000cdcc07723e */ /* 0x008fe200000010ff */
[--C-:B-1----:R-:W-:Y:S02]  /*53a0*/  FFMA.FTZ R8, R164, c[0x0][0x2d0], -R12.reuse ;  /* 0x0000b400a4087a23 */ /* 0x102fe4000001080c */
[----:B------:R-:W-:Y:S02]  /*53b0*/  IMAD.MOV.U32 R164, RZ, RZ, R179 ;  /* 0x000000ffffa47224 */ /* 0x000fe400078e00b3 */
[----:B------:R1:W2:Y:S02]  /*53c0*/  MUFU.EX2 R198, R8 ;  /* 0x0000000800c67308 */ /* 0x0002a40000000800 */
[C---:B------:R-:W-:Y:S08]  /*53d0*/  HMMA.16816.F32.BF16 R200, R4.reuse, R36, R44 ;  /* 0x0000002404c8723c */ /* 0x040ff0000004182c */
[----:B------:R-:W-:Y:S01]  /*53e0*/  HMMA.16816.F32.BF16 R64, R4, R16, R56 ;  /* 0x000000100440723c */ /* 0x000fe20000041838 */
[----:B-1----:R-:W-:-:S07]  /*53f0*/  FFMA.FTZ R8, R159, c[0x0][0x2d0], -R12 ;  /* 0x0000b4009f087a23 */ /* 0x002fce000001080c */
[----:B------:R-:W-:Y:S01]  /*5400*/  HMMA.16816.F32.BF16 R44, R4, R18, R132 ;  /* 0x00000012042c723c */ /* 0x000fe20000041884 */
[----:B------:R-:W1:Y:S01]  /*5410*/  LDSM.16.MT88.4 R16, [R222+0x900] ;  /* 0x00090000de10783b */ /* 0x000e620000004200 */
[----:B------:R3:W-:Y:S01]  /*5420*/  MUFU.EX2 R197, R8 ;  /* 0x0000000800c57308 */ /* 0x0007e20000000800 */
[----:B------:R-:W-:-:S05]  /*5430*/  IMAD.MOV.U32 R159, RZ, RZ, R178 ;  /* 0x000000ffff9f7224 */ /* 0x000fca00078e00b2 */
[C---:B------:R-:W-:Y:S07]  /*5440*/  HMMA.16816.F32.BF16 R76, R4.reuse, R24, R128 ;  /* 0x00000018044c723c */ /* 0x040fee0000041880 */
[----:B------:R-:W-:Y:S01]  /*5450*/  IMAD.MOV.U32 R131, RZ, RZ, R196 ;  /* 0x000000ffff837224 */ /* 0x000fe200078e00c4 */
[----:B------:R-:W-:Y:S01]  /*5460*/  HMMA.16816.F32.BF16 R56, R4, R26, R144 ;  /* 0x0000001a0438723c */ /* 0x000fe20000041890 */
[----:B------:R-:W-:Y:S01]  /*5470*/  IMAD.MOV.U32 R130, RZ, RZ, R191 ;  /* 0x000000ffff827224 */ /* 0x000fe200078e00bf */
[----:B------:R-:W-:Y:S01]  /*5480*/  LDSM.16.MT88.4 R24, [R222+0x1900] ;  /* 0x00190000de18783b */ /* 0x000fe20000004200 */
[----:B---3--:R-:W-:-:S02]  /*5490*/  FFMA.FTZ R8, R166, c[0x0][0x2d0], -R12 ;  /* 0x0000b400a6087a23 */ /* 0x008fc4000001080c */
[----:B------:R-:W-:Y:S02]  /*54a0*/  IMAD.MOV.U32 R129, RZ, RZ, R190 ;  /* 0x000000ffff817224 */ /* 0x000fe400078e00be */
[----:B------:R3:W-:Y:S01]  /*54b0*/  MUFU.EX2 R196, R8 ;  /* 0x0000000800c47308 */ /* 0x0007e20000000800 */
[----:B------:R-:W-:Y:S01]  /*54c0*/  IMAD.MOV.U32 R128, RZ, RZ, R189 ;  /* 0x000000ffff807224 */ /* 0x000fe200078e00bd */
[----:B------:R-:W-:Y:S01]  /*54d0*/  HMMA.16816.F32.BF16 R72, R4, R20, R124 ;  /* 0x000000140448723c */ /* 0x000fe2000004187c */
[----:B------:R-:W-:-:S05]  /*54e0*/  IMAD.MOV.U32 R147, RZ, RZ, R177 ;  /* 0x000000ffff937224 */ /* 0x000fca00078e00b1 */
[----:B------:R4:W-:Y:S02]  /*54f0*/  MUFU.EX2 R189, R13 ;  /* 0x0000000d00bd7308 */ /* 0x0009e40000000800 */
[----:B------:R-:W-:Y:S01]  /*5500*/  HMMA.16816.F32.BF16 R60, R4, R28, R52 ;  /* 0x0000001c043c723c */ /* 0x000fe20000041834 */
[----:B---3--:R-:W-:-:S07]  /*5510*/  FFMA.FTZ R8, R101, c[0x0][0x2d0], -R3 ;  /* 0x0000b40065087a23 */ /* 0x008fce0000010803 */
[----:B------:R-:W-:Y:S01]  /*5520*/  HMMA.16816.F32.BF16 R124, R4, R32, R48 ;  /* 0x00000020047c723c */ /* 0x000fe20000041830 */
[----:B------:R3:W-:Y:S01]  /*5530*/  MUFU.EX2 R191, R8 ;  /* 0x0000000800bf7308 */ /* 0x0007e20000000800 */
[----:B----4-:R-:W-:-:S06]  /*5540*/  FFMA.FTZ R13, R107, c[0x0][0x2d0], -R0 ;  /* 0x0000b4006b0d7a23 */ /* 0x010fcc0000010800 */
[C---:B------:R-:W-:Y:S01]  /*5550*/  HMMA.16816.F32.BF16 R48, R4.reuse, R22, R140 ;  /* 0x000000160430723c */ /* 0x040fe2000004188c */
[----:B------:R-:W4:Y:S01]  /*5560*/  LDSM.16.MT88.4 R20, [R221+0x900] ;  /* 0x00090000dd14783b */ /* 0x000f220000004200 */
[----:B------:R5:W-:Y:S05]  /*5570*/  MUFU.EX2 R179, R13 ;  /* 0x0000000d00b37308 */ /* 0x000bea0000000800 */
[----:B------:R-:W-:Y:S01]  /*5580*/  IMAD.MOV.U32 R143, RZ, RZ, R128 ;  /* 0x000000ffff8f7224 */ /* 0x000fe200078e0080 */
[----:B------:R-:W-:Y:S01]  /*5590*/  HMMA.16816.F32.BF16 R40, R4, R30, R148 ;  /* 0x0000001e0428723c */ /* 0x000fe20000041894 */
[----:B------:R-:W1:Y:S01]  /*55a0*/  LDSM.16.MT88.4 R28, [R221+0x2900] ;  /* 0x00290000dd1c783b */ /* 0x000e620000004200 */
[----:B---3--:R-:W-:-:S02]  /*55b0*/  FFMA.FTZ R8, R103, c[0x0][0x2d0], -R3 ;  /* 0x0000b40067087a23 */ /* 0x008fc40000010803 */
[----:B------:R-:W-:Y:S02]  /*55c0*/  IMAD.MOV.U32 R142, RZ, RZ, R129 ;  /* 0x000000ffff8e7224 */ /* 0x000fe400078e0081 */
[----:B------:R3:W2:Y:S01]  /*55d0*/  MUFU.EX2 R190, R8 ;  /* 0x0000000800be7308 */ /* 0x0006a20000000800 */
[----:B------:R-:W-:Y:S01]  /*55e0*/  IMAD.MOV.U32 R141, RZ, RZ, R130 ;  /* 0x000000ffff8d7224 */ /* 0x000fe200078e0082 */
[C---:B------:R-:W-:Y:S01]  /*55f0*/  HMMA.16816.F32.BF16 R52, R4.reuse, R34, R160 ;  /* 0x000000220434723c */ /* 0x040fe200000418a0 */
[----:B------:R-:W1:Y:S01]  /*5600*/  LDSM.16.MT88.4 R32, [R222+0x2900] ;  /* 0x00290000de20783b */ /* 0x000e620000004200 */
[----:B-----5:R-:W-:Y:S02]  /*5610*/  FFMA.FTZ R13, R157, c[0x0][0x2d0], -R0 ;  /* 0x0000b4009d0d7a23 */ /* 0x020fe40000010800 */
[----:B------:R-:W-:Y:S02]  /*5620*/  IMAD.MOV.U32 R157, RZ, RZ, R192 ;  /* 0x000000ffff9d7224 */ /* 0x000fe400078e00c0 */
[----:B------:R5:W-:Y:S01]  /*5630*/  MUFU.EX2 R177, R13 ;  /* 0x0000000d00b17308 */ /* 0x000be20000000800 */
[----:B------:R-:W-:Y:S01]  /*5640*/  IMAD.MOV.U32 R140, RZ, RZ, R131 ;  /* 0x000000ffff8c7224 */ /* 0x000fe200078e0083 */
[----:B------:R-:W-:Y:S01]  /*5650*/  HMMA.16816.F32.BF16 R36, R4, R38, R168 ;  /* 0x000000260424723c */ /* 0x000fe200000418a8 */
[----:B---3--:R-:W-:-:S06]  /*5660*/  FFMA.FTZ R8, R156, c[0x0][0x2d0], -R3 ;  /* 0x0000b4009c087a23 */ /* 0x008fcc0000010803 */
[----:B--2---:R-:W-:Y:S01]  /*5670*/  F2FP.BF16.PACK_AB R4, R198, R199 ;  /* 0x000000c7c604723e */ /* 0x004fe200000010ff */
[----:B------:R-:W-:Y:S01]  /*5680*/  IMAD.MOV.U32 R156, RZ, RZ, R195 ;  /* 0x000000ffff9c7224 */ /* 0x000fe200078e00c3 */
[----:B------:R-:W-:Y:S01]  /*5690*/  F2FP.BF16.PACK_AB R5, R190, R191 ;  /* 0x000000bfbe05723e */ /* 0x000fe200000010ff */
[----:B------:R-:W2:Y:S01]  /*56a0*/  MUFU.EX2 R188, R8 ;  /* 0x0000000800bc7308 */ /* 0x000ea20000000800 */
[----:B------:R-:W-:Y:S01]  /*56b0*/  F2FP.BF16.PACK_AB R6, R196, R197 ;  /* 0x000000c5c406723e */ /* 0x000fe200000010ff */
[----:B-----5:R-:W-:-:S06]  /*56c0*/  FFMA.FTZ R13, R167, c[0x0][0x2d0], -R0 ;  /* 0x0000b400a70d7a23 */ /* 0x020fcc0000010800 */
[----:B------:R3:W-:Y:S01]  /*56d0*/  MUFU.EX2 R178, R13 ;  /* 0x0000000d00b27308 */ /* 0x0007e20000000800 */
[----:B--2---:R-:W-:Y:S01]  /*56e0*/  F2FP.BF16.PACK_AB R7, R189, R188 ;  /* 0x000000bcbd07723e */ /* 0x004fe200000010ff */
[----:B------:R-:W2:Y:S06]  /*56f0*/  LDSM.16.MT88.4 R8, [R221+0x1900] ;  /* 0x00190000dd08783b */ /* 0x000eac0000004200 */
[----:B-1----:R-:W-:Y:S01]  /*5700*/  HMMA.16816.F32.BF16 R132, R4, R16, R180 ;  /* 0x000000100484723c */ /* 0x002fe200000418b4 */
[----:B---3--:R-:W-:Y:S02]  /*5710*/  FFMA.FTZ R13, R172, c[0x0][0x2d0], -R0 ;  /* 0x0000b400ac0d7a23 */ /* 0x008fe40000010800 */
[----:B------:R-:W-:-:S02]  /*5720*/  IMAD.MOV.U32 R172, RZ, RZ, R194 ;  /* 0x000000ffffac7224 */ /* 0x000fc400078e00c2 */
[----:B------:R1:W-:Y:S02]  /*5730*/  MUFU.EX2 R180, R13 ;  /* 0x0000000d00b47308 */ /* 0x0003e40000000800 */
[----:B------:R-:W-:Y:S01]  /*5740*/  IMAD.MOV.U32 R182, RZ, RZ, R159 ;  /* 0x000000ffffb67224 */ /* 0x000fe200078e009f */
[----:B----4-:R-:W-:Y:S01]  /*5750*/  HMMA.16816.F32.BF16 R116, R4, R20, R184 ;  /* 0x000000140474723c */ /* 0x010fe200000418b8 */
[----:B------:R-:W-:Y:S02]  /*5760*/  IMAD.MOV.U32 R181, RZ, RZ, R164 ;  /* 0x000000ffffb57224 */ /* 0x000fe400078e00a4 */
[----:B------:R-:W-:Y:S02]  /*5770*/  IMAD.MOV.U32 R159, RZ, RZ, R165 ;  /* 0x000000ffff9f7224 */ /* 0x000fe400078e00a5 */
[----:B------:R-:W-:-:S03]  /*5780*/  IMAD.MOV.U32 R183, RZ, RZ, R147 ;  /* 0x000000ffffb77224 */ /* 0x000fc600078e0093 */
[----:B------:R-:W-:Y:S01]  /*5790*/  HMMA.16816.F32.BF16 R184, R4, R28, R96 ;  /* 0x0000001c04b8723c */ /* 0x000fe20000041860 */
[----:B-1----:R-:W-:Y:S02]  /*57a0*/  FFMA.FTZ R13, R154, c[0x0][0x2d0], -R2 ;  /* 0x0000b4009a0d7a23 */ /* 0x002fe40000010802 */
[----:B------:R-:W-:-:S05]  /*57b0*/  IMAD.MOV.U32 R154, RZ, RZ, R176 ;  /* 0x000000ffff9a7224 */ /* 0x000fca00078e00b0 */
[C---:B------:R-:W-:Y:S01]  /*57c0*/  HMMA.16816.F32.BF16 R164, R4.reuse, R24, R108 ;  /* 0x0000001804a4723c */ /* 0x040fe2000004186c */
[----:B------:R1:W-:Y:S07]  /*57d0*/  MUFU.EX2 R176, R13 ;  /* 0x0000000d00b07308 */ /* 0x0003ee0000000800 */
[C---:B------:R-:W-:Y:S08]  /*57e0*/  HMMA.16816.F32.BF16 R192, R4.reuse, R32, R92 ;  /* 0x0000002004c0723c */ /* 0x040ff0000004185c */
[----:B--2---:R-:W-:Y:S01]  /*57f0*/  HMMA.16816.F32.BF16 R148, R4, R8, R112 ;  /* 0x000000080494723c */ /* 0x004fe20000041870 */
        /* <DEDUP_REMOVED lines=8> */
[C---:B------:R-:W-:Y:S01]  /*5880*/  HMMA.16816.F32.BF16 R112, R4.reuse, R30, R80 ;  /* 0x0000001e0470723c */ /* 0x040fe20000041850 */
[----:B-1----:R-:W-:Y:S01]  /*5890*/  FFMA.FTZ R13, R155, c[0x0][0x2d0], -R2 ;  /* 0x0000b4009b0d7a23 */ /* 0x002fe20000010802 */
[----:B------:R-:W-:Y:S03]  /*58a0*/  LDSM.16.MT88.4 R80, [R221+0x2d00] ;  /* 0x002d0000dd50783b */ /* 0x000fe60000004200 */
[----:B------:R-:W1:Y:S03]  /*58b0*/  MUFU.EX2 R101, R13 ;  /* 0x0000000d00657308 */ /* 0x000e660000000800 */
[----:B------:R-:W-:Y:S07]  /*58c0*/  HMMA.16816.F32.BF16 R96, R4, R34, R68 ;  /* 0x000000220460723c */ /* 0x000fee0000041844 */
[----:B------:R-:W-:-:S02]  /*58d0*/  F2FP.BF16.PACK_AB R4, R177, R179 ;  /* 0x000000b3b104723e */ /* 0x000fc400000010ff */
[----:B--2---:R-:W-:Y:S02]  /*58e0*/  F2FP.BF16.PACK_AB R5, R107, R176 ;  /* 0x000000b06b05723e */ /* 0x004fe400000010ff */
[----:B------:R-:W-:Y:S02]  /*58f0*/  F2FP.BF16.PACK_AB R6, R180, R178 ;  /* 0x000000b2b406723e */ /* 0x000fe400000010ff */
[----:B-1----:R-:W-:Y:S01]  /*5900*/  F2FP.BF16.PACK_AB R7, R101, R103 ;  /* 0x000000676507723e */ /* 0x002fe200000010ff */
[----:B------:R-:W-:Y:S02]  /*5910*/  FFMA.FTZ R13, R213, c[0x0][0x2d0], -R12 ;  /* 0x0000b400d50d7a23 */ /* 0x000fe4000001080c */
[----:B------:R-:W-:-:S04]  /*5920*/  IMAD.MOV.U32 R213, RZ, RZ, R157 ;  /* 0x000000ffffd57224 */ /* 0x000fc800078e009d */
[C---:B------:R-:W-:Y:S07]  /*5930*/  HMMA.16816.F32.BF16 R64, R4.reuse, R8, R64 ;  /* 0x000000080440723c */ /* 0x040fee0000041840 */
[----:B------:R-:W-:Y:S01]  /*5940*/  FFMA.FTZ R8, R219, c[0x0][0x2d0], -R12 ;  /* 0x0000b400db087a23 */ /* 0x000fe2000001080c */
[----:B------:R-:W-:Y:S01]  /*5950*/  HMMA.16816.F32.BF16 R108, R4, R18, R48 ;  /* 0x00000012046c723c */ /* 0x000fe20000041830 */
[----:B------:R-:W-:Y:S01]  /*5960*/  IMAD.MOV.U32 R219, RZ, RZ, R158 ;  /* 0x000000ffffdb7224 */ /* 0x000fe200078e009e */
[----:B------:R-:W-:Y:S01]  /*5970*/  MUFU.EX2 R49, R13 ;  /* 0x0000000d00317308 */ /* 0x000fe20000000800 */
[----:B------:R-:W-:-:S04]  /*5980*/  IMAD.MOV.U32 R9, RZ, RZ, R156 ;  /* 0x000000ffff097224 */ /* 0x000fc800078e009c */
[----:B------:R-:W-:Y:S01]  /*5990*/  IMAD.MOV.U32 R50, RZ, RZ, R172 ;  /* 0x000000ffff327224 */ /* 0x000fe200078e00ac */
[C---:B------:R-:W-:Y:S01]  /*59a0*/  HMMA.16816.F32.BF16 R144, R4.reuse, R22, R56 ;  /* 0x000000160490723c */ /* 0x040fe20000041838 */
[----:B------:R-:W-:Y:S01]  /*59b0*/  IMAD.MOV.U32 R51, RZ, RZ, R154 ;  /* 0x000000ffff337224 */ /* 0x000fe200078e009a */
[----:B------:R1:W2:Y:S06]  /*59c0*/  MUFU.EX2 R48, R8 ;  /* 0x0000000800307308 */ /* 0x0002ac0000000800 */
[C---:B------:R-:W-:Y:S07]  /*59d0*/  HMMA.16816.F32.BF16 R56, R4.reuse, R10, R44 ;  /* 0x0000000a0438723c */ /* 0x040fee000004182c */
[----:B------:R-:W-:Y:S01]  /*59e0*/  IMAD.MOV.U32 R10, RZ, RZ, R159 ;  /* 0x000000ffff0a7224 */ /* 0x000fe200078e009f */
[----:B------:R-:W-:Y:S01]  /*59f0*/  HMMA.16816.F32.BF16 R60, R4, R24, R60 ;  /* 0x00000018043c723c */ /* 0x000fe2000004183c */
[----:B------:R-:W-:Y:S01]  /*5a00*/  IMAD.MOV.U32 R47, RZ, RZ, R140 ;  /* 0x000000ffff2f7224 */ /* 0x000fe200078e008c */
[----:B------:R-:W3:Y:S01]  /*5a10*/  LDSM.16.MT88.4 R156, [R221+0x1d00] ;  /* 0x001d0000dd9c783b */ /* 0x000ee20000004200 */
[----:B-1----:R-:W-:Y:S01]  /*5a20*/  FFMA.FTZ R8, R215, c[0x0][0x2d0], -R12 ;  /* 0x0000b400d7087a23 */ /* 0x002fe2000001080c */
[----:B--2---:R-:W-:Y:S01]  /*5a30*/  F2FP.BF16.PACK_AB R92, R48, R49 ;  /* 0x00000031305c723e */ /* 0x004fe200000010ff */
[----:B------:R-:W-:-:S02]  /*5a40*/  IMAD.MOV.U32 R46, RZ, RZ, R141 ;  /* 0x000000ffff2e7224 */ /* 0x000fc400078e008d */
[----:B------:R1:W-:Y:S01]  /*5a50*/  MUFU.EX2 R44, R8 ;  /* 0x00000008002c7308 */ /* 0x0003e20000000800 */
[C---:B------:R-:W-:Y:S01]  /*5a60*/  HMMA.16816.F32.BF16 R160, R4.reuse, R20, R76 ;  /* 0x0000001404a0723c */ /* 0x040fe2000004184c */
[----:B------:R-:W-:Y:S02]  /*5a70*/  IMAD.MOV.U32 R45, RZ, RZ, R142 ;  /* 0x000000ffff2d7224 */ /* 0x000fe400078e008e */
[----:B------:R-:W-:Y:S02]  /*5a80*/  IMAD.MOV.U32 R11, RZ, RZ, R143 ;  /* 0x000000ffff0b7224 */ /* 0x000fe400078e008f */
[----:B------:R-:W-:Y:S01]  /*5a90*/  LDSM.16.MT88.4 R140, [R222+0xd00] ;  /* 0x000d0000de8c783b */ /* 0x000fe20000004200 */
[----:B------:R-:W-:Y:S02]  /*5aa0*/  IMAD.MOV.U32 R215, RZ, RZ, R14 ;  /* 0x000000ffffd77224 */ /* 0x000fe400078e000e */
[----:B------:R-:W-:Y:S01]  /*5ab0*/  HMMA.16816.F32.BF16 R128, R4, R16, R72 ;  /* 0x000000100480723c */ /* 0x000fe20000041848 */
[----:B------:R-:W-:-:S02]  /*5ac0*/  IMAD.MOV.U32 R25, RZ, RZ, R15 ;  /* 0x000000ffff197224 */ /* 0x000fc400078e000f */
[----:B-1----:R-:W-:-:S05]  /*5ad0*/  FFMA.FTZ R8, R239, c[0x0][0x2d0], -R12 ;  /* 0x0000b400ef087a23 */ /* 0x002fca000001080c */
[C---:B------:R-:W-:Y:S01]  /*5ae0*/  HMMA.16816.F32.BF16 R40, R4.reuse, R26, R40 ;  /* 0x0000001a0428723c */ /* 0x040fe20000041828 */
[----:B------:R1:W2:Y:S07]  /*5af0*/  MUFU.EX2 R24, R8 ;  /* 0x0000000800187308 */ /* 0x0002ae0000000800 */
[C---:B------:R-:W-:Y:S01]  /*5b00*/  HMMA.16816.F32.BF16 R68, R4.reuse, R28, R124 ;  /* 0x0000001c0444723c */ /* 0x040fe2000004187c */
[----:B------:R-:W4:Y:S07]  /*5b10*/  LDSM.16.MT88.4 R124, [R221+0xd00] ;  /* 0x000d0000dd7c783b */ /* 0x000f2e0000004200 */
[----:B------:R-:W-:Y:S01]  /*5b20*/  HMMA.16816.F32.BF16 R52, R4, R30, R52 ;  /* 0x0000001e0434723c */ /* 0x000fe20000041834 */
[----:B-1----:R-:W-:Y:S01]  /*5b30*/  FFMA.FTZ R8, R173, c[0x0][0x2d0], -R3 ;  /* 0x0000b400ad087a23 */ /* 0x002fe20000010803 */
[----:B--2---:R-:W-:-:S03]  /*5b40*/  F2FP.BF16.PACK_AB R94, R24, R44 ;  /* 0x0000002c185e723e */ /* 0x004fc600000010ff */
[----:B------:R1:W-:Y:S03]  /*5b50*/  MUFU.EX2 R21, R8 ;  /* 0x0000000800157308 */ /* 0x0003e60000000800 */
[C---:B------:R-:W-:Y:S08]  /*5b60*/  HMMA.16816.F32.BF16 R84, R4.reuse, R32, R200 ;  /* 0x000000200454723c */ /* 0x040ff000000418c8 */
[----:B------:R-:W-:Y:S01]  /*5b70*/  HMMA.16816.F32.BF16 R36, R4, R34, R36 ;  /* 0x000000220424723c */ /* 0x000fe20000041824 */
[----:B------:R-:W-:Y:S01]  /*5b80*/  LDSM.16.MT88.4 R4, [R222+0x2d00] ;  /* 0x002d0000de04783b */ /* 0x000fe20000004200 */
[----:B-1----:R-:W-:-:S04]  /*5b90*/  FFMA.FTZ R8, R175, c[0x0][0x2d0], -R3 ;  /* 0x0000b400af087a23 */ /* 0x002fc80000010803 */
[----:B------:R1:W2:Y:S02]  /*5ba0*/  MUFU.EX2 R23, R8 ;  /* 0x0000000800177308 */ /* 0x0002a40000000800 */
[--C-:B-1----:R-:W-:Y:S01]  /*5bb0*/  FFMA.FTZ R8, R174, c[0x0][0x2d0], -R3.reuse ;  /* 0x0000b400ae087a23 */ /* 0x102fe20000010803 */
[----:B--2---:R-:W-:Y:S01]  /*5bc0*/  F2FP.BF16.PACK_AB R93, R23, R21 ;  /* 0x00000015175d723e */ /* 0x004fe200000010ff */
[----:B------:R-:W-:Y:S01]  /*5bd0*/  FFMA.FTZ R3, R208, c[0x0][0x2d0], -R3 ;  /* 0x0000b400d0037a23 */ /* 0x000fe20000010803 */
[----:B------:R-:W1:Y:S03]  /*5be0*/  LDSM.16.MT88.4 R172, [R222+0x1d00] ;  /* 0x001d0000deac783b */ /* 0x000e660000004200 */
[----:B------:R2:W-:Y:S08]  /*5bf0*/  MUFU.EX2 R20, R8 ;  /* 0x0000000800147308 */ /* 0x0005f00000000800 */
[----:B------:R5:W3:Y:S01]  /*5c00*/  MUFU.EX2 R22, R3 ;  /* 0x0000000300167308 */ /* 0x000ae20000000800 */
[----:B--2---:R-:W-:-:S02]  /*5c10*/  FADD.FTZ R8, R249, R248 ;  /* 0x000000f8f9087221 */ /* 0x004fc40000010000 */
[----:B-----5:R-:W-:Y:S01]  /*5c20*/  FFMA.FTZ R3, R209, c[0x0][0x2d0], -R0 ;  /* 0x0000b400d1037a23 */ /* 0x020fe20000010800 */
[----:B---3--:R-:W-:-:S04]  /*5c30*/  F2FP.BF16.PACK_AB R95, R22, R20 ;  /* 0x00000014165f723e */ /* 0x008fc800000010ff */
[----:B------:R2:W-:Y:S03]  /*5c40*/  MUFU.EX2 R19, R3 ;  /* 0x0000000300137308 */ /* 0x0005e60000000800 */
[C---:B------:R-:W-:Y:S08]  /*5c50*/  HMMA.16816.F32.BF16 R152, R92.reuse, R158, R88 ;  /* 0x0000009e5c98723c */ /* 0x040ff00000041858 */
[----:B----4-:R-:W-:Y:S01]  /*5c60*/  HMMA.16816.F32.BF16 R116, R92, R124, R116 ;  /* 0x0000007c5c74723c */ /* 0x010fe20000041874 */
[----:B--2---:R-:W-:-:S04]  /*5c70*/  FFMA.FTZ R3, R210, c[0x0][0x2d0], -R0 ;  /* 0x0000b400d2037a23 */ /* 0x004fc80000010800 */
[----:B------:R2:W3:Y:S03]  /*5c80*/  MUFU.EX2 R18, R3 ;  /* 0x0000000300127308 */ /* 0x0004e60000000800 */
[C---:B------:R-:W-:Y:S08]  /*5c90*/  HMMA.16816.F32.BF16 R120, R92.reuse, R126, R120 ;  /* 0x0000007e5c78723c */ /* 0x040ff00000041878 */
[----:B------:R-:W-:Y:S01]  /*5ca0*/  HMMA.16816.F32.BF16 R132, R92, R140, R132 ;  /* 0x0000008c5c84723c */ /* 0x000fe20000041884 */
[----:B--2---:R-:W-:-:S07]  /*5cb0*/  FFMA.FTZ R3, R241, c[0x0][0x2d0], -R0 ;  /* 0x0000b400f1037a23 */ /* 0x004fce0000010800 */
[C---:B------:R-:W-:Y:S01]  /*5cc0*/  HMMA.16816.F32.BF16 R136, R92.reuse, R142, R136 ;  /* 0x0000008e5c88723c */ /* 0x040fe20000041888 */
[----:B------:R-:W-:Y:S01]  /*5cd0*/  FFMA.FTZ R0, R242, c[0x0][0x2d0], -R0 ;  /* 0x0000b400f2007a23 */ /* 0x000fe20000010800 */
[----:B------:R2:W-:Y:S06]  /*5ce0*/  MUFU.EX2 R17, R3 ;  /* 0x0000000300117308 */ /* 0x0005ec0000000800 */
[C---:B------:R-:W-:Y:S02]  /*5cf0*/  HMMA.16816.F32.BF16 R148, R92.reuse, R156, R148 ;  /* 0x0000009c5c94723c */ /* 0x040fe40000041894 */
[----:B------:R4:W5:Y:S06]  /*5d00*/  MUFU.EX2 R16, R0 ;  /* 0x0000000000107308 */ /* 0x00096c0000000800 */
[----:B-1----:R-:W-:Y:S01]  /*5d10*/  HMMA.16816.F32.BF16 R164, R92, R172, R164 ;  /* 0x000000ac5ca4723c */ /* 0x002fe200000418a4 */
[----:B--2---:R-:W-:-:S04]  /*5d20*/  FADD.FTZ R3, R10, R215 ;  /* 0x000000d70a037221 */ /* 0x004fc80000010000 */
[----:B------:R-:W-:-:S03]  /*5d30*/  FADD.FTZ R10, R47, R3 ;  /* 0x000000032f0a7221 */ /* 0x000fc60000010000 */
[----:B------:R-:W-:Y:S01]  /*5d40*/  HMMA.16816.F32.BF16 R168, R92, R174, R168 ;  /* 0x000000ae5ca8723c */ /* 0x000fe200000418a8 */
[----:B----4-:R-:W-:-:S04]  /*5d50*/  FFMA.FTZ R0, R211, c[0x0][0x2d0], -R2 ;  /* 0x0000b400d3007a23 */ /* 0x010fc80000010802 */
[----:B------:R1:W-:Y:S03]  /*5d60*/  MUFU.EX2 R12, R0 ;  /* 0x00000000000c7308 */ /* 0x0003e60000000800 */
[C---:B------:R-:W-:Y:S08]  /*5d70*/  HMMA.16816.F32.BF16 R72, R92.reuse, R80, R184 ;  /* 0x000000505c48723c */ /* 0x040ff000000418b8 */
[----:B------:R-:W-:Y:S01]  /*5d80*/  HMMA.16816.F32.BF16 R76, R92, R82, R112 ;  /* 0x000000525c4c723c */ /* 0x000fe20000041870 */
[----:B-1----:R-:W-:-:S07]  /*5d90*/  FFMA.FTZ R0, R216, c[0x0][0x2d0], -R2 ;  /* 0x0000b400d8007a23 */ /* 0x002fce0000010802 */
[C---:B------:R-:W-:Y:S01]  /*5da0*/  HMMA.16816.F32.BF16 R88, R92.reuse, R4, R192 ;  /* 0x000000045c58723c */ /* 0x040fe200000418c0 */
[----:B------:R1:W2:Y:S07]  /*5db0*/  MUFU.EX2 R13, R0 ;  /* 0x00000000000d7308 */ /* 0x0002ae0000000800 */
[----:B------:R-:W-:Y:S07]  /*5dc0*/  HMMA.16816.F32.BF16 R92, R92, R6, R96 ;  /* 0x000000065c5c723c */ /* 0x000fee0000041860 */
[----:B---3--:R-:W-:-:S02]  /*5dd0*/  F2FP.BF16.PACK_AB R96, R18, R19 ;  /* 0x000000131260723e */ /* 0x008fc400000010ff */
[----:B-----5:R-:W-:Y:S01]  /*5de0*/  F2FP.BF16.PACK_AB R98, R16, R17 ;  /* 0x000000111062723e */ /* 0x020fe200000010ff */
[--C-:B-1----:R-:W-:Y:S01]  /*5df0*/  FFMA.FTZ R0, R238, c[0x0][0x2d0], -R2.reuse ;  /* 0x0000b400ee007a23 */ /* 0x102fe20000010802 */
[----:B--2---:R-:W-:Y:S01]  /*5e00*/  F2FP.BF16.PACK_AB R97, R13, R12 ;  /* 0x0000000c0d61723e */ /* 0x004fe200000010ff */
[----:B------:R-:W-:Y:S02]  /*5e10*/  FFMA.FTZ R2, R240, c[0x0][0x2d0], -R2 ;  /* 0x0000b400f0027a23 */ /* 0x000fe40000010802 */
[----:B------:R1:W-:Y:S01]  /*5e20*/  MUFU.EX2 R14, R0 ;  /* 0x00000000000e7308 */ /* 0x0003e20000000800 */
[----:B------:R-:W-:-:S05]  /*5e30*/  IMAD.U32 R238, RZ, RZ, UR6 ;  /* 0x00000006ffee7e24 */ /* 0x000fca000f8e00ff */
[----:B------:R-:W-:Y:S02]  /*5e40*/  ISETP.GE.AND P0, PT, R238, UR4, PT ;  /* 0x00000004ee007c0c */ /* 0x000fe4000bf06270 */
        /* <DEDUP_REMOVED lines=65> */
[----:B------:R-:W-:Y:S02]  /*6260*/  FADD.FTZ R0, R44, R0 ;  /* 0x000000002c007221 */ /* 0x000fe40000010000 */
[----:B------:R-:W-:Y:S02]  /*6270*/  FADD.FTZ R4, R20, R4 ;  /* 0x0000000414047221 */ /* 0x000fe40000010000 */
[----:B------:R-:W-:Y:S02]  /*6280*/  FADD.FTZ R5, R16, R3 ;  /* 0x0000000310057221 */ /* 0x000fe40000010000 */
[----:B------:R-:W-:Y:S02]  /*6290*/  FADD.FTZ R3, R15, R2 ;  /* 0x000000020f037221 */ /* 0x000fe40000010000 */
[----:B------:R-:W-:Y:S01]  /*62a0*/  FADD.FTZ R2, R24, R0 ;  /* 0x0000000018027221 */ /* 0x000fe20000010000 */
[----:B------:R1:W-:Y:S01]  /*62b0*/  STL [R1+0x44], R5 ;  /* 0x0000440501007387 */ /* 0x0003e20000100800 */
[----:B------:R-:W-:-:S03]  /*62c0*/  FADD.FTZ R0, R22, R4 ;  /* 0x0000000416007221 */ /* 0x000fc60000010000 */
[----:B------:R1:W-:Y:S04]  /*62d0*/  STL [R1+0x48], R3 ;  /* 0x0000480301007387 */ /* 0x0003e80000100800 */
[----:B------:R1:W-:Y:S04]  /*62e0*/  STL [R1+0x50], R0 ;  /* 0x0000500001007387 */ /* 0x0003e80000100800 */
[----:B------:R1:W-:Y:S01]  /*62f0*/  STL [R1+0x4c], R2 ;  /* 0x00004c0201007387 */ /* 0x0003e20000100800 */
[----:B------:R-:W-:Y:S05]  /*6300*/  @!P0 BRA `(.L_x_714) ;  /* 0x0000498000008947 */ /* 0x000fea0003800000 */
[----:B------:R-:W2:Y:S04]  /*6310*/  LDL R181, [R1+0x54] ;  /* 0x0000540001b57983 */ /* 0x000ea80000100800 */
[----:B------:R-:W3:Y:S04]  /*6320*/  LDL R51, [R1+0x5c] ;  /* 0x00005c0001337983 */ /* 0x000ee80000100800 */
[----:B------:R-:W4:Y:S04]  /*6330*/  LDL R183, [R1+0x58] ;  /* 0x0000580001b77983 */ /* 0x000f280000100800 */
[----:B------:R-:W4:Y:S01]  /*6340*/  LDL R182, [R1+0x60] ;  /* 0x0000600001b67983 */ /* 0x000f220000100800 */
[----:B------:R-:W-:Y:S01]  /*6350*/  SHF.R.S32.HI R50, RZ, 0x1f, R100 ;  /* 0x0000001fff327819 */ /* 0x000fe20000011464 */
[----:B-1----:R-:W-:-:S03]  /*6360*/  IMAD.SHL.U32 R0, R100, 0x2, RZ ;  /* 0x0000000264007824 */ /* 0x002fc600078e00ff */
[----:B------:R-:W-:-:S05]  /*6370*/  SHF.L.U64.HI R2, R100, 0x1, R50 ;  /* 0x0000000164027819 */ /* 0x000fca0000010232 */
[----:B------:R-:W-:Y:S04]  /*6380*/  STL [R1+0x34], R2 ;  /* 0x0000340201007387 */ /* 0x000fe80000100800 */
[----:B------:R2:W-:Y:S01]  /*6390*/  STL [R1+0x30], R0 ;  /* 0x0000300001007387 */ /* 0x0005e20000100800 */
[----:B------:R-:W-:Y:S01]  /*63a0*/  IMAD.MOV.U32 R103, RZ, RZ, R105 ;  /* 0x000000ffff677224 */ /* 0x000fe200078e0069 */
[----:B------:R-:W-:Y:S01]  /*63b0*/  MOV R108, R102 ;  /* 0x00000066006c7202 */ /* 0x000fe20000000f00 */
[----:B------:R-:W-:Y:S01]  /*63c0*/  IMAD.MOV.U32 R100, RZ, RZ, R106 ;  /* 0x000000ffff647224 */ /* 0x000fe200078e006a */
[----:B------:R-:W-:Y:S01]  /*63d0*/  SEL R3, RZ, 0x10, P5 ;  /* 0x00000010ff037807 */ /* 0x000fe20002800000 */
[----:B------:R-:W-:Y:S02]  /*63e0*/  IMAD.MOV.U32 R107, RZ, RZ, R104 ;  /* 0x000000ffff6b7224 */ /* 0x000fe400078e0068 */
[C---:B--2---:R-:W-:Y:S01]  /*63f0*/  IMAD.SHL.U32 R0, R181.reuse, 0x2, RZ ;  /* 0x00000002b5007824 */ /* 0x044fe200078e00ff */
[----:B---3--:R-:W-:-:S05]  /*6400*/  SHF.L.U64.HI R2, R181, 0x1, R51 ;  /* 0x00000001b5027819 */ /* 0x008fca0000010233 */
[----:B------:R4:W-:Y:S04]  /*6410*/  STL [R1+0x2c], R2 ;  /* 0x00002c0201007387 */ /* 0x0009e80000100800 */
[----:B------:R1:W-:Y:S01]  /*6420*/  STL [R1+0x28], R0 ;  /* 0x0000280001007387 */ /* 0x0003e20000100800 */
[C---:B----4-:R-:W-:Y:S02]  /*6430*/  SHF.L.U64.HI R2, R183.reuse, 0x1, R182 ;  /* 0x00000001b7027819 */ /* 0x050fe400000102b6 */
[----:B-1----:R-:W-:-:S05]  /*6440*/  SHF.L.U32 R0, R183, 0x1, RZ ;  /* 0x00000001b7007819 */ /* 0x002fca00000006ff */
[----:B------:R1:W-:Y:S04]  /*6450*/  STL [R1+0x20], R0 ;  /* 0x0000200001007387 */ /* 0x0003e80000100800 */
[----:B------:R1:W-:Y:S02]  /*6460*/  STL [R1+0x24], R2 ;  /* 0x0000240201007387 */ /* 0x0003e40000100800 */
.L_x_717:
[----:B------:R2:W5:Y:S01]  /*6470*/  LDL R247, [R1+0x28] ;  /* 0x0000280001f77983 */ /* 0x0005620000100800 */
[----:B------:R-:W-:Y:S04]  /*6480*/  DEPBAR.LE SB0, 0x0 ;  /* 0x000080000000791a */ /* 0x000fe80000000000 */
[----:B------:R-:W-:Y:S01]  /*6490*/  BAR.SYNC.DEFER_BLOCKING 0x0 ;  /* 0x0000000000007b1d */ /* 0x000fe20000010000 */
[----:B------:R-:W-:Y:S02]  /*64a0*/  ISETP.GE.AND P0, PT, R238, RZ, PT ;  /* 0x000000ffee00720c */ /* 0x000fe40003f06270 */
[----:B------:R-:W-:Y:S02]  /*64b0*/  SEL R239, RZ, 0x10, P4 ;  /* 0x00000010ffef7807 */ /* 0x000fe40002000000 */
[----:B------:R-:W-:Y:S01]  /*64c0*/  SEL R241, RZ, 0x10, P5 ;  /* 0x00000010fff17807 */ /* 0x000fe20002800000 */
[----:B------:R2:W5:Y:S04]  /*64d0*/  LDL R246, [R1+0x20] ;  /* 0x0000200001f67983 */ /* 0x0005680000100800 */
[----:B------:R2:W5:Y:S04]  /*64e0*/  LDL R244, [R1+0x2c] ;  /* 0x00002c0001f47983 */ /* 0x0005680000100800 */
[----:B------:R2:W5:Y:S04]  /*64f0*/  LDL R243, [R1+0x30] ;  /* 0x0000300001f37983 */ /* 0x0005680000100800 */
[----:B------:R2:W5:Y:S04]  /*6500*/  LDL R242, [R1+0x24] ;  /* 0x0000240001f27983 */ /* 0x0005680000100800 */
[----:B------:R2:W5:Y:S04]  /*6510*/  LDL R240, [R1+0x34] ;  /* 0x0000340001f07983 */ /* 0x0005680000100800 */
[----:B------:R2:W3:Y:S04]  /*6520*/  LDSM.16.M88.4 R64, [R223+0x6100] ;  /* 0x00610000df40783b */ /* 0x0004e80000000200 */
[----:B------:R2:W4:Y:S04]  /*6530*/  LDSM.16.M88.4 R60, [R223+0x7100] ;  /* 0x00710000df3c783b */ /* 0x0005280000000200 */
[----:B-1----:R2:W1:Y:S04]  /*6540*/  LDSM.16.M88.4 R16, [R220+0x3100] ;  /* 0x00310000dc10783b */ /* 0x0024680000000200 */
[----:B------:R2:W1:Y:S04]  /*6550*/  LDSM.16.M88.4 R32, [R220+0x3500] ;  /* 0x00350000dc20783b */ /* 0x0004680000000200 */
[----:B------:R2:W1:Y:S04]  /*6560*/  LDSM.16.M88.4 R48, [R220+0x3900] ;  /* 0x00390000dc30783b */ /* 0x0004680000000200 */
[----:B------:R2:W1:Y:S04]  /*6570*/  LDSM.16.M88.4 R176, [R220+0x3d00] ;  /* 0x003d0000dcb0783b */ /* 0x0004680000000200 */
[----:B------:R2:W1:Y:S04]  /*6580*/  LDSM.16.M88.4 R180, [R224+0x6100] ;  /* 0x00610000e0b4783b */ /* 0x0004680000000200 */
[----:B------:R2:W1:Y:S04]  /*6590*/  LDSM.16.M88.4 R188, [R224+0x7100] ;  /* 0x00710000e0bc783b */ /* 0x0004680000000200 */
[----:B------:R2:W1:Y:S04]  /*65a0*/  LDSM.16.M88.4 R184, [R225] ;  /* 0x00000000e1b8783b */ /* 0x0004680000000200 */
[----:B------:R2:W1:Y:S04]  /*65b0*/  LDSM.16.M88.4 R192, [R236] ;  /* 0x00000000ecc0783b */ /* 0x0004680000000200 */
[----:B------:R2:W1:Y:S04]  /*65c0*/  LDSM.16.M88.4 R196, [R235] ;  /* 0x00000000ebc4783b */ /* 0x0004680000000200 */
[----:B------:R2:W1:Y:S01]  /*65d0*/  LDSM.16.M88.4 R200, [R234] ;  /* 0x00000000eac8783b */ /* 0x0004620000000200 */
[----:B------:R-:W-:-:S05]  /*65e0*/  @!P0 BRA `(.L_x_715) ;  /* 0x000002a000008947 */ /* 0x000fca0003800000 */
[----:B---34-:R-:W3:Y:S01]  /*65f0*/  LDL R5, [R1+0x1c] ;  /* 0x00001c0001057983 */ /* 0x018ee20000100800 */
[----:B-1----:R-:W-:Y:S01]  /*6600*/  SHF.R.S32.HI R0, RZ, 0x1f, R245 ;  /* 0x0000001fff007819 */ /* 0x002fe200000114f5 */
[----:B------:R-:W-:Y:S01]  /*6610*/  IMAD.WIDE.U32 R2, R245, c[0x0][0x208], RZ ;  /* 0x00008200f5027a25 */ /* 0x000fe200078e00ff */
[----:B------:R-:W-:Y:S02]  /*6620*/  SHF.R.S32.HI R4, RZ, 0x1f, R237 ;  /* 0x0000001fff047819 */ /* 0x000fe400000114ed */
[----:B------:R-:W-:Y:S01]  /*6630*/  IADD3 R12, -R241, 0x10, RZ ;  /* 0x00000010f10c7810 */ /* 0x000fe20007ffe1ff */
[----:B------:R-:W-:Y:S01]  /*6640*/  IMAD R0, R0, c[0x0][0x208], RZ ;  /* 0x0000820000007a24 */ /* 0x000fe200078e02ff */
[----:B------:R-:W-:Y:S01]  /*6650*/  IADD3 R10, -R239, 0x10, RZ ;  /* 0x00000010ef0a7810 */ /* 0x000fe20007ffe1ff */
[----:B------:R-:W-:Y:S01]  /*6660*/  IMAD R4, R4, c[0x0][0x218], RZ ;  /* 0x0000860004047a24 */ /* 0x000fe200078e02ff */
[----:B------:R-:W-:Y:S01]  /*6670*/  LOP3.LUT R12, R12, 0xf, RZ, 0xc0, !PT ;  /* 0x0000000f0c0c7812 */ /* 0x000fe200078ec0ff */
[----:B------:R-:W-:Y:S01]  /*6680*/  IMAD R0, R245, c[0x0][0x20c], R0 ;  /* 0x00008300f5007a24 */ /* 0x000fe200078e0200 */
[----:B------:R-:W-:Y:S01]  /*6690*/  LOP3.LUT R10, R10, 0xf, RZ, 0xc0, !PT ;  /* 0x0000000f0a0a7812 */ /* 0x000fe200078ec0ff */
[----:B------:R-:W-:Y:S02]  /*66a0*/  IMAD R4, R237, c[0x0][0x21c], R4 ;  /* 0x00008700ed047a24 */ /* 0x000fe400078e0204 */
[----:B------:R-:W-:Y:S04]  /*66b0*/  IMAD.IADD R3, R3, 0x1, R0 ;  /* 0x0000000103037824 */ /* 0x000fe800078e0200 */
[----:B------:R-:W-:Y:S05]  /*66c0*/  IMAD.WIDE.U32 R2, R237, c[0x0][0x218], R2 ;  /* 0x00008600ed027a25 */ /* 0x000fea00078e0002 */
[----:B------:R-:W-:Y:S04]  /*66d0*/  IADD3 R0, P0, R2, UR22, RZ ;  /* 0x0000001602007c10 */ /* 0x000fe8000ff1e0ff */
[----:B------:R-:W-:Y:S02]  /*66e0*/  IADD3.X R4, R3, UR17, R4, P0, !PT ;  /* 0x0000001103047c10 */ /* 0x000fe400087fe404 */
[C---:B------:R-:W-:Y:S04]  /*66f0*/  LEA R3, P0, R0.reuse, c[0x0][0x1f8], 0x1 ;  /* 0x00007e0000037a11 */ /* 0x040fe800078008ff */
[----:B------:R-:W-:Y:S02]  /*6700*/  LEA.HI.X R4, R0, c[0x0][0x1fc], R4, 0x1, P0 ;  /* 0x00007f0000047a11 */ /* 0x000fe400000f0c04 */
[----:B------:R-:W1:Y:S04]  /*6710*/  SHFL.IDX PT, R0, R3, 0x1, 0x1c1f ;  /* 0x003c1f0003007f89 */ /* 0x000e6800000e0000 */
[----:B------:R-:W4:Y:S04]  /*6720*/  SHFL.IDX PT, R2, R4, 0x1, 0x1c1f ;  /* 0x003c1f0004027f89 */ /* 0x000f2800000e0000 */
[----:B------:R-:W2:Y:S04]  /*6730*/  SHFL.IDX PT, R3, R3, RZ, 0x1c1f ;  /* 0x001c1fff03037589 */ /* 0x000ea800000e0000 */
[----:B------:R-:W2:Y:S01]  /*6740*/  SHFL.IDX PT, R4, R4, RZ, 0x1c1f ;  /* 0x001c1fff04047589 */ /* 0x000ea200000e0000 */
[----:B-1---5:R-:W-:Y:S04]  /*6750*/  IADD3 R12, P1, P0, R12, R0, R247 ;  /* 0x000000000c0c7210 */ /* 0x022fe8000783e0f7 */
[----:B----4-:R-:W-:Y:S02]  /*6760*/  IADD3.X R13, RZ, R2, R244, P1, P0 ;  /* 0x00000002ff0d7210 */ /* 0x010fe40000fe04f4 */
[----:B------:R-:W-:Y:S04]  /*6770*/  IADD3 R10, P1, P0, R10, R0, R246 ;  /* 0x000000000a0a7210 */ /* 0x000fe8000783e0f6 */
[----:B------:R-:W-:Y:S02]  /*6780*/  IADD3.X R11, RZ, R2, R242, P1, P0 ;  /* 0x00000002ff0b7210 */ /* 0x000fe40000fe04f2 */
[C---:B--2---:R-:W-:Y:S02]  /*6790*/  IADD3 R20, P1, R3.reuse, R243, RZ ;  /* 0x000000f303147210 */ /* 0x044fe40007f3e0ff */
[C---:B------:R-:W-:Y:S03]  /*67a0*/  IADD3 R14, P0, R3.reuse, R247, RZ ;  /* 0x000000f7030e7210 */ /* 0x040fe60007f1e0ff */
[C---:B------:R-:W-:Y:S01]  /*67b0*/  IMAD.X R21, R4.reuse, 0x1, R240, P1 ;  /* 0x0000000104157824 */ /* 0x040fe200008e06f0 */
[----:B------:R-:W-:Y:S01]  /*67c0*/  IADD3 R8, P1, R3, R246, RZ ;  /* 0x000000f603087210 */ /* 0x000fe20007f3e0ff */
[----:B------:R-:W-:Y:S01]  /*67d0*/  IMAD.X R15, R4, 0x1, R244, P0 ;  /* 0x00000001040f7824 */ /* 0x000fe200000e06f4 */
[----:B------:R-:W-:Y:S03]  /*67e0*/  IADD3 R6, P0, R0, R243, RZ ;  /* 0x000000f300067210 */ /* 0x000fe60007f1e0ff */
[----:B------:R-:W-:Y:S01]  /*67f0*/  IMAD.X R9, R4, 0x1, R242, P1 ;  /* 0x0000000104097824 */ /* 0x000fe200008e06f2 */
[----:B------:R-:W-:Y:S01]  /*6800*/  ISETP.NE.U32.AND P1, PT, R241, RZ, PT ;  /* 0x000000fff100720c */ /* 0x000fe20003f25070 */
[----:B------:R-:W-:Y:S01]  /*6810*/  IMAD.X R7, R2, 0x1, R240, P0 ;  /* 0x0000000102077824 */ /* 0x000fe200000e06f0 */
[----:B------:R-:W-:Y:S01]  /*6820*/  ISETP.NE.U32.AND P0, PT, R239, RZ, PT ;  /* 0x000000ffef00720c */ /* 0x000fe20003f05070 */
[----:B---3--:R1:W-:Y:S04]  /*6830*/  LDGSTS.E.BYPASS.LTC128B.128 [R5], [R20.64], !P6 ;  /* 0x0000000014057fae */ /* 0x0083e8000f101d4e */
[----:B------:R1:W-:Y:S04]  /*6840*/  LDGSTS.E.BYPASS.LTC128B.128 [R5+0x1000], [R14.64], !P5 ;  /* 0x010000000e057fae */ /* 0x0003e8000e901d4e */
[----:B------:R1:W-:Y:S04]  /*6850*/  LDGSTS.E.BYPASS.LTC128B.128 [R5+0x2000], [R8.64], !P4 ;  /* 0x0200000008057fae */ /* 0x0003e8000e101d4e */
[----:B------:R1:W-:Y:S04]  /*6860*/  LDGSTS.E.BYPASS.LTC128B.128 [R5+0x800], [R6.64], !P6 ;  /* 0x0080000006057fae */ /* 0x0003e8000f101d4e */
[----:B------:R1:W-:Y:S04]  /*6870*/  LDGSTS.E.BYPASS.LTC128B.128.ZFILL [R5+0x1800], [R12.64], P1 ;  /* 0x018000000c057fae */ /* 0x0003e80008941d4e */
[----:B------:R1:W-:Y:S02]  /*6880*/  LDGSTS.E.BYPASS.LTC128B.128.ZFILL [R5+0x2800], [R10.64], P0 ;  /* 0x028000000a057fae */ /* 0x0003e40008141d4e */
.L_x_715:
[-C--:B-1-34-:R-:W-:Y:S01]  /*6890*/  HMMA.16816.F32.BF16 R4, R64, R16.reuse, RZ ;  /* 0x000000104004723c */ /* 0x09afe200000418ff */
[----:B------:R-:W-:Y:S02]  /*68a0*/  LDSM.16.M88.4 R204, [R220+0x4100] ;  /* 0x00410000dccc783b */ /* 0x000fe40000000200 */
[----:B------:R-:W-:Y:S05]  /*68b0*/  ISETP.GE.AND P0, PT, R238, 0x1, PT ;  /* 0x00000001ee00780c */ /* 0x000fea0003f06270 */
[C---:B------:R-:W-:Y:S01]  /*68c0*/  HMMA.16816.F32.BF16 R8, R60.reuse, R16, RZ ;  /* 0x000000103c08723c */ /* 0x040fe200000418ff */
[----:B------:R-:W0:Y:S07]  /*68d0*/  LDGDEPBAR ;  /* 0x00000000000079af */ /* 0x000e2e0000000000 */
[-C--:B------:R-:W-:Y:S01]  /*68e0*/  HMMA.16816.F32.BF16 R12, R60, R18.reuse, RZ ;  /* 0x000000123c0c723c */ /* 0x080fe200000418ff */
[----:B------:R-:W-:Y:S07]  /*68f0*/  LDSM.16.M88.4 R208, [R223+0x9100] ;  /* 0x00910000dfd0783b */ /* 0x000fee0000000200 */
[C---:B------:R-:W-:Y:S01]  /*6900*/  HMMA.16816.F32.BF16 R16, R64.reuse, R18, RZ ;  /* 0x000000124010723c */ /* 0x040fe200000418ff */
[----:B------:R-:W-:Y:S07]  /*6910*/  LDSM.16.M88.4 R212, [R232] ;  /* 0x00000000e8d4783b */ /* 0x000fee0000000200 */
[-C--:B------:R-:W-:Y:S01]  /*6920*/  HMMA.16816.F32.BF16 R20, R64, R32.reuse, RZ ;  /* 0x000000204014723c */ /* 0x080fe200000418ff */
[----:B------:R-:W-:Y:S07]  /*6930*/  LDSM.16.M88.4 R216, [R229] ;  /* 0x00000000e5d8783b */ /* 0x000fee0000000200 */
        /* <DEDUP_REMOVED lines=30> */
[----:B------:R-:W-:Y:S07]  /*6b20*/  LDSM.16.M88.4 R188, [R220+0x4d00] ;  /* 0x004d0000dcbc783b */ /* 0x000fee0000000200 */
[----:B------:R-:W-:Y:S01]  /*6b30*/  HMMA.16816.F32.BF16 R64, R180, R202, R64 ;  /* 0x000000cab440723c */ /* 0x000fe20000041840 */
[----:B------:R-:W4:Y:S08]  /*6b40*/  LDSM.16.M88.4 R180, [R220+0x4900] ;  /* 0x00490000dcb4783b */ /* 0x000f300000000200 */
[----:B------:R-:W2:Y:S01]  /*6b50*/  LDSM.16.M88.4 R200, [R224+0x9100] ;  /* 0x00910000e0c8783b */ /* 0x000ea20000000200 */
[-C--:B-1----:R-:W-:Y:S08]  /*6b60*/  HMMA.16816.F32.BF16 R4, R176, R204.reuse, R4 ;  /* 0x000000ccb004723c */ /* 0x082ff00000041804 */
[C---:B------:R-:W-:Y:S08]  /*6b70*/  HMMA.16816.F32.BF16 R8, R208.reuse, R204, R8 ;  /* 0x000000ccd008723c */ /* 0x040ff00000041808 */
[-C--:B------:R-:W-:Y:S08]  /*6b80*/  HMMA.16816.F32.BF16 R12, R208, R206.reuse, R12 ;  /* 0x000000ced00c723c */ /* 0x080ff0000004180c */
[C---:B------:R-:W-:Y:S01]  /*6b90*/  HMMA.16816.F32.BF16 R16, R176.reuse, R206, R16 ;  /* 0x000000ceb010723c */ /* 0x040fe20000041810 */
[----:B------:R-:W1:Y:S07]  /*6ba0*/  LDSM.16.M88.4 R204, [R231] ;  /* 0x00000000e7cc783b */ /* 0x000e6e0000000200 */
[-C--:B---3--:R-:W-:Y:S08]  /*6bb0*/  HMMA.16816.F32.BF16 R20, R176, R184.reuse, R20 ;  /* 0x000000b8b014723c */ /* 0x088ff00000041814 */
[C---:B------:R-:W-:Y:S08]  /*6bc0*/  HMMA.16816.F32.BF16 R24, R208.reuse, R184, R24 ;  /* 0x000000b8d018723c */ /* 0x040ff00000041818 */
[-C--:B------:R-:W-:Y:S08]  /*6bd0*/  HMMA.16816.F32.BF16 R28, R208, R186.reuse, R28 ;  /* 0x000000bad01c723c */ /* 0x080ff0000004181c */
[C---:B------:R-:W-:Y:S01]  /*6be0*/  HMMA.16816.F32.BF16 R32, R176.reuse, R186, R32 ;  /* 0x000000bab020723c */ /* 0x040fe20000041820 */
[----:B------:R-:W3:Y:S07]  /*6bf0*/  LDSM.16.M88.4 R184, [R230] ;  /* 0x00000000e6b8783b */ /* 0x000eee0000000200 */
[-C--:B----4-:R-:W-:Y:S08]  /*6c00*/  HMMA.16816.F32.BF16 R36, R176, R180.reuse, R36 ;  /* 0x000000b4b024723c */ /* 0x090ff00000041824 */
        /* <DEDUP_REMOVED lines=10> */
[-C--:B------:R-:W-:Y:S01]  /*6cb0*/  HMMA.16816.F32.BF16 R4, R192, R196.reuse, R4 ;  /* 0x000000c4c004723c */ /* 0x080fe20000041804 */
        /* <DEDUP_REMOVED lines=10> */
[-C--:B-1----:R-:W-:Y:S08]  /*6d60*/  HMMA.16816.F32.BF16 R36, R192, R204.reuse, R36 ;  /* 0x000000ccc024723c */ /* 0x082ff00000041824 */
[C---:B------:R-:W-:Y:S08]  /*6d70*/  HMMA.16816.F32.BF16 R40, R200.reuse, R204, R40 ;  /* 0x000000ccc828723c */ /* 0x040ff00000041828 */
[-C--:B------:R-:W-:Y:S08]  /*6d80*/  HMMA.16816.F32.BF16 R44, R200, R206.reuse, R44 ;  /* 0x000000cec82c723c */ /* 0x080ff0000004182c */
[C---:B------:R-:W-:Y:S01]  /*6d90*/  HMMA.16816.F32.BF16 R48, R192.reuse, R206, R48 ;  /* 0x000000cec030723c */ /* 0x040fe20000041830 */
[----:B------:R-:W1:Y:S07]  /*6da0*/  LDSM.16.M88.4 R204, [R220+0x5900] ;  /* 0x00590000dccc783b */ /* 0x000e6e0000000200 */
[-C--:B---3--:R-:W-:Y:S08]  /*6db0*/  HMMA.16816.F32.BF16 R52, R192, R184.reuse, R52 ;  /* 0x000000b8c034723c */ /* 0x088ff00000041834 */
[C---:B------:R-:W-:Y:S08]  /*6dc0*/  HMMA.16816.F32.BF16 R56, R200.reuse, R184, R56 ;  /* 0x000000b8c838723c */ /* 0x040ff00000041838 */
[-C--:B------:R-:W-:Y:S08]  /*6dd0*/  HMMA.16816.F32.BF16 R60, R200, R186.reuse, R60 ;  /* 0x000000bac83c723c */ /* 0x080ff0000004183c */
[----:B------:R-:W-:Y:S08]  /*6de0*/  HMMA.16816.F32.BF16 R64, R192, R186, R64 ;  /* 0x000000bac040723c */ /* 0x000ff00000041840 */
        /* <DEDUP_REMOVED lines=46> */
[----:B------:R-:W2:Y:S10]  /*70d0*/  MUFU.TANH R179, R18 ;  /* 0x0000001200b37308 */ /* 0x000eb40000002400 */
[----:B------:R-:W2:Y:S01]  /*70e0*/  MUFU.TANH R197, R12 ;  /* 0x0000000c00c57308 */ /* 0x000ea20000002400 */
[----:B-1----:R-:W1:Y:S01]  /*70f0*/  LDSM.16.M88.4 R8, [R227] ;  /* 0x00000000e308783b */ /* 0x002e620000000200 */
[-C--:B----4-:R-:W-:Y:S08]  /*7100*/  HMMA.16816.F32.BF16 R20, R212, R4.reuse, R20 ;  /* 0x00000004d414723c */ /* 0x090ff00000041814 */
[----:B------:R-:W4:Y:S01]  /*7110*/  MUFU.TANH R196, R13 ;  /* 0x0000000d00c47308 */ /* 0x000f220000002400 */
[C---:B------:R-:W-:Y:S09]  /*7120*/  HMMA.16816.F32.BF16 R24, R180.reuse, R4, R24 ;  /* 0x00000004b418723c */ /* 0x040ff20000041818 */
[----:B------:R-:W1:Y:S01]  /*7130*/  MUFU.TANH R200, R14 ;  /* 0x0000000e00c87308 */ /* 0x000e620000002400 */
[-C--:B------:R-:W-:Y:S08]  /*7140*/  HMMA.16816.F32.BF16 R28, R180, R6.reuse, R28 ;  /* 0x00000006b41c723c */ /* 0x080ff0000004181c */
[C---:B------:R-:W-:Y:S01]  /*7150*/  HMMA.16816.F32.BF16 R32, R212.reuse, R6, R32 ;  /* 0x00000006d420723c */ /* 0x040fe20000041820 */
[----:B------:R-:W2:Y:S01]  /*7160*/  MUFU.TANH R206, R15 ;  /* 0x0000000f00ce7308 */ /* 0x000ea20000002400 */
[----:B------:R-:W2:Y:S01]  /*7170*/  LDSM.16.M88.4 R4, [R226] ;  /* 0x00000000e204783b */ /* 0x000ea20000000200 */
        /* <DEDUP_REMOVED lines=18> */
[C---:B------:R-:W-:Y:S01]  /*72a0*/  HMMA.16816.F32.BF16 R48, R212.reuse, R10, R48 ;  /* 0x0000000ad430723c */ /* 0x040fe20000041830 */
[----:B------:R-:W1:Y:S03]  /*72b0*/  MUFU.TANH R186, R24 ;  /* 0x0000001800ba7308 */ /* 0x000e660000002400 */
[----:B------:R-:W-:Y:S02]  /*72c0*/  FMUL.FTZ R31, R31, c[0x0][0x320] ;  /* 0x0000c8001f1f7a20 */ /* 0x000fe40000410000 */
[----:B------:R-:W-:Y:S02]  /*72d0*/  FMUL.FTZ R32, R32, c[0x0][0x320] ;  /* 0x0000c80020207a20 */ /* 0x000fe40000410000 */
[-C--:B--2---:R-:W-:Y:S03]  /*72e0*/  HMMA.16816.F32.BF16 R52, R212, R4.reuse, R52 ;  /* 0x00000004d434723c */ /* 0x084fe60000041834 */
[----:B------:R-:W2:Y:S01]  /*72f0*/  MUFU.TANH R187, R25 ;  /* 0x0000001900bb7308 */ /* 0x000ea20000002400 */
        /* <DEDUP_REMOVED lines=14> */
[----:B------:R3:W3:Y:S03]  /*73e0*/  MUFU.TANH R110, R16 ;  /* 0x00000010006e7308 */ /* 0x0006e60000002400 */
[----:B------:R-:W-:Y:S02]  /*73f0*/  FMUL.FTZ R46, R46, c[0x0][0x320] ;  /* 0x0000c8002e2e7a20 */ /* 0x000fe40000410000 */
[----:B------:R-:W-:Y:S02]  /*7400*/  FMUL.FTZ R47, R47, c[0x0][0x320] ;  /* 0x0000c8002f2f7a20 */ /* 0x000fe40000410000 */
[----:B-1----:R-:W-:Y:S02]  /*7410*/  FMUL.FTZ R26, R49, c[0x0][0x320] ;  /* 0x0000c800311a7a20 */ /* 0x002fe40000410000 */
[----:B------:R-:W-:Y:S01]  /*7420*/  FMUL.FTZ R50, R50, c[0x0][0x320] ;  /* 0x0000c80032327a20 */ /* 0x000fe20000410000 */
        /* <DEDUP_REMOVED lines=65> */
[----:B------:R-:W1:Y:S01]  /*7840*/  MUFU.TANH R23, R23 ;  /* 0x0000001700177308 */ /* 0x000e620000002400 */
[----:B------:R-:W-:-:S05]  /*7850*/  @!P0 BRA `(.L_x_716) ;  /* 0x0000038000008947 */ /* 0x000fca0003800000 */
[----:B--234-:R-:W-:Y:S01]  /*7860*/  LEA R2, R238, UR11, 0x6 ;  /* 0x0000000bee027c11 */ /* 0x01cfe2000f8e30ff */
[----:B------:R-:W2:Y:S01]  /*7870*/  LDL R0, [R1+0x38] ;  /* 0x0000380001007983 */ /* 0x000ea20000100800 */
[----:B------:R-:W-:Y:S01]  /*7880*/  IADD3 R12, -R241, 0x10, RZ ;  /* 0x00000010f10c7810 */ /* 0x000fe20007ffe1ff */
[----:B------:R-:W-:Y:S01]  /*7890*/  IMAD.MOV.U32 R237, RZ, RZ, RZ ;  /* 0x000000ffffed7224 */ /* 0x000fe200078e00ff */
[----:B------:R-:W-:Y:S01]  /*78a0*/  IADD3 R10, -R239, 0x10, RZ ;  /* 0x00000010ef0a7810 */ /* 0x000fe20007ffe1ff */
[----:B------:R-:W3:Y:S01]  /*78b0*/  LDL R19, [R1+0x18] ;  /* 0x0000180001137983 */ /* 0x000ee20000100800 */
[----:B------:R-:W-:Y:S02]  /*78c0*/  LOP3.LUT R12, R12, 0xf, RZ, 0xc0, !PT ;  /* 0x0000000f0c0c7812 */ /* 0x000fe400078ec0ff */
[----:B------:R-:W-:Y:S02]  /*78d0*/  LOP3.LUT R10, R10, 0xf, RZ, 0xc0, !PT ;  /* 0x0000000f0a0a7812 */ /* 0x000fe400078ec0ff */
[----:B--2---:R-:W-:Y:S05]  /*78e0*/  IADD3 R2, R2, -0x40, R0 ;  /* 0xffffffc002027810 */ /* 0x004fea0007ffe000 */
        /* <DEDUP_REMOVED lines=11> */
[----:B------:R-:W2:Y:S04]  /*79a0*/  @!P2 LDG.E R237, [R4.64] ;  /* 0x0000000e04eda981 */ /* 0x000ea8000c1e1900 */
[----:B------:R-:W-:Y:S04]  /*79b0*/  IMAD R0, R0, c[0x0][0x1e0], RZ ;  /* 0x0000780000007a24 */ /* 0x000fe800078e02ff */
[----:B------:R-:W-:Y:S04]  /*79c0*/  IMAD R0, R245, c[0x0][0x1e4], R0 ;  /* 0x00007900f5007a24 */ /* 0x000fe800078e0200 */
[----:B------:R-:W-:Y:S01]  /*79d0*/  IMAD.IADD R3, R3, 0x1, R0 ;  /* 0x0000000103037824 */ /* 0x000fe200078e0200 */
[----:B--2---:R-:W-:Y:S03]  /*79e0*/  SHF.R.S32.HI R4, RZ, 0x1f, R237 ;  /* 0x0000001fff047819 */ /* 0x004fe600000114ed */
[C---:B------:R-:W-:Y:S04]  /*79f0*/  IMAD.WIDE.U32 R2, R237.reuse, c[0x0][0x1f0], R2 ;  /* 0x00007c00ed027a25 */ /* 0x040fe800078e0002 */
[----:B------:R-:W-:Y:S01]  /*7a00*/  IMAD R4, R4, c[0x0][0x1f0], RZ ;  /* 0x00007c0004047a24 */ /* 0x000fe200078e02ff */
[----:B------:R-:W-:Y:S03]  /*7a10*/  IADD3 R0, P0, R2, UR20, RZ ;  /* 0x0000001402007c10 */ /* 0x000fe6000ff1e0ff */
[----:B------:R-:W-:Y:S05]  /*7a20*/  IMAD R4, R237, c[0x0][0x1f4], R4 ;  /* 0x00007d00ed047a24 */ /* 0x000fea00078e0204 */
[----:B------:R-:W-:Y:S02]  /*7a30*/  IADD3.X R4, R3, UR8, R4, P0, !PT ;  /* 0x0000000803047c10 */ /* 0x000fe400087fe404 */
[C---:B------:R-:W-:Y:S04]  /*7a40*/  LEA R3, P0, R0.reuse, c[0x0][0x1c8], 0x1 ;  /* 0x0000720000037a11 */ /* 0x040fe800078008ff */
[----:B------:R-:W-:Y:S02]  /*7a50*/  LEA.HI.X R4, R0, c[0x0][0x1cc], R4, 0x1, P0 ;  /* 0x0000730000047a11 */ /* 0x000fe400000f0c04 */
[----:B------:R-:W2:Y:S04]  /*7a60*/  SHFL.IDX PT, R0, R3, 0x1, 0x1c1f ;  /* 0x003c1f0003007f89 */ /* 0x000ea800000e0000 */
[----:B------:R-:W4:Y:S04]  /*7a70*/  SHFL.IDX PT, R2, R4, 0x1, 0x1c1f ;  /* 0x003c1f0004027f89 */ /* 0x000f2800000e0000 */
[----:B------:R-:W1:Y:S04]  /*7a80*/  SHFL.IDX PT, R3, R3, RZ, 0x1c1f ;  /* 0x001c1fff03037589 */ /* 0x000e6800000e0000 */
[----:B------:R-:W1:Y:S01]  /*7a90*/  SHFL.IDX PT, R4, R4, RZ, 0x1c1f ;  /* 0x001c1fff04047589 */ /* 0x000e6200000e0000 */
[----:B--2--5:R-:W-:Y:S04]  /*7aa0*/  IADD3 R12, P1, P0, R12, R0, R247 ;  /* 0x000000000c0c7210 */ /* 0x024fe8000783e0f7 */
[----:B----4-:R-:W-:Y:S02]  /*7ab0*/  IADD3.X R13, RZ, R2, R244, P1, P0 ;  /* 0x00000002ff0d7210 */ /* 0x010fe40000fe04f4 */
[----:B------:R-:W-:Y:S04]  /*7ac0*/  IADD3 R10, P1, P0, R10, R0, R246 ;  /* 0x000000000a0a7210 */ /* 0x000fe8000783e0f6 */
[----:B------:R-:W-:Y:S02]  /*7ad0*/  IADD3.X R11, RZ, R2, R242, P1, P0 ;  /* 0x00000002ff0b7210 */ /* 0x000fe40000fe04f2 */
[C---:B-1----:R-:W-:Y:S02]  /*7ae0*/  IADD3 R16, P1, R3.reuse, R243, RZ ;  /* 0x000000f303107210 */ /* 0x042fe40007f3e0ff */
[C---:B------:R-:W-:Y:S03]  /*7af0*/  IADD3 R14, P0, R3.reuse, R247, RZ ;  /* 0x000000f7030e7210 */ /* 0x040fe60007f1e0ff */
[C---:B------:R-:W-:Y:S01]  /*7b00*/  IMAD.X R17, R4.reuse, 0x1, R240, P1 ;  /* 0x0000000104117824 */ /* 0x040fe200008e06f0 */
[----:B------:R-:W-:Y:S01]  /*7b10*/  IADD3 R8, P1, R3, R246, RZ ;  /* 0x000000f603087210 */ /* 0x000fe20007f3e0ff */
[----:B------:R-:W-:Y:S01]  /*7b20*/  IMAD.X R15, R4, 0x1, R244, P0 ;  /* 0x00000001040f7824 */ /* 0x000fe200000e06f4 */
[----:B------:R-:W-:Y:S02]  /*7b30*/  IADD3 R6, P0, R0, R243, RZ ;  /* 0x000000f300067210 */ /* 0x000fe40007f1e0ff */
[----:B---3--:R1:W-:Y:S01]  /*7b40*/  LDGSTS.E.BYPASS.LTC128B.128 [R19+0x3100], [R16.64], !P6 ;  /* 0x0310000010137fae */ /* 0x0083e2000f101d4e */
[----:B------:R-:W-:Y:S01]  /*7b50*/  IMAD.X R9, R4, 0x1, R242, P1 ;  /* 0x0000000104097824 */ /* 0x000fe200008e06f2 */
[----:B------:R-:W-:Y:S01]  /*7b60*/  ISETP.NE.U32.AND P1, PT, R241, RZ, PT ;  /* 0x000000fff100720c */ /* 0x000fe20003f25070 */
[----:B------:R-:W-:Y:S01]  /*7b70*/  IMAD.X R7, R2, 0x1, R240, P0 ;  /* 0x0000000102077824 */ /* 0x000fe200000e06f0 */
[----:B------:R1:W-:Y:S01]  /*7b80*/  LDGSTS.E.BYPASS.LTC128B.128 [R19+0x4100], [R14.64], !P5 ;  /* 0x041000000e137fae */ /* 0x0003e2000e901d4e */
[----:B------:R-:W-:Y:S03]  /*7b90*/  ISETP.NE.U32.AND P0, PT, R239, RZ, PT ;  /* 0x000000ffef00720c */ /* 0x000fe60003f05070 */
[----:B------:R1:W-:Y:S04]  /*7ba0*/  LDGSTS.E.BYPASS.LTC128B.128 [R19+0x5100], [R8.64], !P4 ;  /* 0x0510000008137fae */ /* 0x0003e8000e101d4e */
[----:B------:R1:W-:Y:S04]  /*7bb0*/  LDGSTS.E.BYPASS.LTC128B.128 [R19+0x3900], [R6.64], !P6 ;  /* 0x0390000006137fae */ /* 0x0003e8000f101d4e */
[----:B------:R1:W-:Y:S04]  /*7bc0*/  LDGSTS.E.BYPASS.LTC128B.128.ZFILL [R19+0x4900], [R12.64], P1 ;  /* 0x049000000c137fae */ /* 0x0003e80008941d4e */
[----:B------:R1:W-:Y:S02]  /*7bd0*/  LDGSTS.E.BYPASS.LTC128B.128.ZFILL [R19+0x5900], [R10.64], P0 ;  /* 0x059000000a137fae */ /* 0x0003e40008141d4e */
.L_x_716:
[----:B--234-:R-:W2:Y:S01]  /*7be0*/  LDL R3, [R1+0x3c] ;  /* 0x00003c0001037983 */ /* 0x01cea20000100800 */
[----:B------:R-:W-:Y:S01]  /*7bf0*/  PLOP3.LUT P1, PT, PT, PT, UP1, 0x80, 0x0 ;  /* 0x000000000000781c */ /* 0x000fe20003f2f018 */
[----:B------:R-:W-:Y:S01]  /*7c00*/  IMAD.MOV.U32 R4, RZ, RZ, 0x1 ;  /* 0x00000001ff047424 */ /* 0x000fe200078e00ff */
[----:B------:R-:W-:Y:S01]  /*7c10*/  PLOP3.LUT P0, PT, PT, PT, UP1, 0x80, 0x0 ;  /* 0x000000000000781c */ /* 0x000fe20003f0f018 */
[----:B------:R-:W3:Y:S02]  /*7c20*/  LDL R2, [R1+0x40] ;  /* 0x0000400001027983 */ /* 0x000ee40000100800 */
[----:B------:R-:W-:Y:S02]  /*7c30*/  IMAD R4, R238, -0x40, R4 ;  /* 0xffffffc0ee047824 */ /* 0x000fe400078e0204 */
[----:B------:R-:W0:Y:S03]  /*7c40*/  LDGDEPBAR ;  /* 0x00000000000079af */ /* 0x000e260000000000 */
[----:B---3--:R-:W-:Y:S03]  /*7c50*/  IADD3 R4, R4, UR7, -R2 ;  /* 0x0000000704047c10 */ /* 0x008fe6000fffe802 */
[----:B--2---:R-:W-:Y:S01]  /*7c60*/  @P1 IMAD.HI.U32 R0, R3, c[0x0][0x2c8], RZ ;  /* 0x0000b20003001a27 */ /* 0x004fe200078e00ff */
[----:B------:R-:W-:Y:S04]  /*7c70*/  IADD3 R4, R4, -UR12, RZ ;  /* 0x8000000c04047c10 */ /* 0x000fe8000fffe0ff */
[----:B------:R-:W-:Y:S05]  /*7c80*/  @P0 SHF.R.U32.HI R3, RZ, c[0x0][0x2cc], R0 ;  /* 0x0000b300ff030a19 */ /* 0x000fea0000011600 */
[----:B------:R-:W2:Y:S08]  /*7c90*/  SHFL.IDX PT, R0, R3, RZ, 0x1c1f ;  /* 0x001c1fff03007589 */ /* 0x000eb000000e0000 */
[----:B-1----:R-:W-:Y:S08]  /*7ca0*/  SHFL.IDX PT, R6, R3, 0x1, 0x1c1f ;  /* 0x003c1f0003067f89 */ /* 0x002ff000000e0000 */
[----:B------:R-:W-:Y:S01]  /*7cb0*/  SHFL.IDX PT, R7, R3, 0x2, 0x1c1f ;  /* 0x005c1f0003077f89 */ /* 0x000fe200000e0000 */
[----:B--2---:R-:W-:Y:S07]  /*7cc0*/  IMAD.IADD R0, R4, 0x1, R0 ;  /* 0x0000000104007824 */ /* 0x004fee00078e0200 */
[----:B------:R-:W1:Y:S01]  /*7cd0*/  SHFL.IDX PT, R3, R3, 0x3, 0x1c1f ;  /* 0x007c1f0003037f89 */ /* 0x000e6200000e0000 */
[C---:B------:R-:W-:Y:S02]  /*7ce0*/  ISETP.GT.AND P0, PT, R0.reuse, RZ, PT ;  /* 0x000000ff0000720c */ /* 0x040fe40003f04270 */
[----:B------:R-:W-:Y:S02]  /*7cf0*/  ISETP.GT.AND P1, PT, R0, 0x1, PT ;  /* 0x000000010000780c */ /* 0x000fe40003f24270 */
[----:B------:R-:W-:Y:S02]  /*7d00*/  FSEL R5, R185, -INF , P0 ;  /* 0xff800000b9057808 */ /* 0x000fe40000000000 */
[----:B------:R-:W-:Y:S02]  /*7d10*/  FSEL R16, R184, -INF , P1 ;  /* 0xff800000b8107808 */ /* 0x000fe40000800000 */
[C---:B------:R-:W-:Y:S02]  /*7d20*/  ISETP.GT.AND P0, PT, R0.reuse, 0x8, PT ;  /* 0x000000080000780c */ /* 0x040fe40003f04270 */
[----:B------:R-:W-:Y:S02]  /*7d30*/  FMNMX.FTZ R2, R5, R100, !PT ;  /* 0x0000006405027209 */ /* 0x000fe40007810000 */
[----:B------:R-:W-:Y:S02]  /*7d40*/  ISETP.GT.AND P1, PT, R0, 0x9, PT ;  /* 0x000000090000780c */ /* 0x000fe40003f24270 */
[----:B------:R-:W-:Y:S02]  /*7d50*/  FSEL R19, R110, -INF , P0 ;  /* 0xff8000006e137808 */ /* 0x000fe40000000000 */
[----:B------:R-:W-:Y:S02]  /*7d60*/  FMNMX.FTZ R2, R16, R2, !PT ;  /* 0x0000000210027209 */ /* 0x000fe40007810000 */
[----:B------:R-:W-:Y:S02]  /*7d70*/  FSEL R21, R106, -INF , P1 ;  /* 0xff8000006a157808 */ /* 0x000fe40000800000 */
[----:B------:R-:W-:Y:S01]  /*7d80*/  FMNMX.FTZ R2, R19, R2, !PT ;  /* 0x0000000213027209 */ /* 0x000fe20007810000 */
[----:B-1----:R-:W-:Y:S01]  /*7d90*/  IMAD.IADD R3, R4, 0x1, R3 ;  /* 0x0000000104037824 */ /* 0x002fe200078e0203 */
[C---:B------:R-:W-:Y:S02]  /*7da0*/  ISETP.GT.AND P0, PT, R0.reuse, 0x10, PT ;  /* 0x000000100000780c */ /* 0x040fe40003f04270 */
[----:B------:R-:W-:Y:S02]  /*7db0*/  FMNMX.FTZ R2, R21, R2, !PT ;  /* 0x0000000215027209 */ /* 0x000fe40007810000 */
[----:B------:R-:W-:Y:S02]  /*7dc0*/  FSEL R40, R105, -INF , P0 ;  /* 0xff80000069287808 */ /* 0x000fe40000000000 */
[C---:B------:R-:W-:Y:S02]  /*7dd0*/  ISETP.GT.AND P1, PT, R0.reuse, 0x11, PT ;  /* 0x000000110000780c */ /* 0x040fe40003f24270 */
        /* <DEDUP_REMOVED lines=10> */
[----:B------:R-:W-:Y:S02]  /*7e80*/  FSEL R201, R37, -INF , P1 ;  /* 0xff80000025c97808 */ /* 0x000fe40000800000 */
[----:B------:R-:W-:Y:S02]  /*7e90*/  FMNMX.FTZ R2, R56, R2, !PT ;  /* 0x0000000238027209 */ /* 0x000fe40007810000 */
[C---:B------:R-:W-:Y:S02]  /*7ea0*/  ISETP.GT.AND P0, PT, R0.reuse, 0x28, PT ;  /* 0x000000280000780c */ /* 0x040fe40003f04270 */
[C---:B------:R-:W-:Y:S02]  /*7eb0*/  ISETP.GT.AND P1, PT, R0.reuse, 0x29, PT ;  /* 0x000000290000780c */ /* 0x040fe40003f24270 */
[----:B------:R-:W-:Y:S02]  /*7ec0*/  FSEL R204, R27, -INF , P0 ;  /* 0xff8000001bcc7808 */ /* 0x000fe40000000000 */
[----:B------:R-:W-:Y:S02]  /*7ed0*/  ISETP.GT.AND P0, PT, R0, 0x30, PT ;  /* 0x000000300000780c */ /* 0x000fe40003f04270 */
[----:B------:R-:W-:Y:S02]  /*7ee0*/  FSEL R205, R26, -INF , P1 ;  /* 0xff8000001acd7808 */ /* 0x000fe40000800000 */
[----:B------:R-:W-:Y:S02]  /*7ef0*/  ISETP.GT.AND P1, PT, R0, 0x31, PT ;  /* 0x000000310000780c */ /* 0x000fe40003f24270 */
[----:B------:R-:W-:Y:S02]  /*7f00*/  FMNMX.FTZ R2, R57, R2, !PT ;  /* 0x0000000239027209 */ /* 0x000fe40007810000 */
[----:B------:R-:W-:Y:S02]  /*7f10*/  FSEL R64, R25, -INF , P0 ;  /* 0xff80000019407808 */ /* 0x000fe40000000000 */
[----:B------:R-:W-:Y:S02]  /*7f20*/  FSEL R65, R24, -INF , P1 ;  /* 0xff80000018417808 */ /* 0x000fe40000800000 */
[C---:B------:R-:W-:Y:S02]  /*7f30*/  ISETP.GT.AND P0, PT, R0.reuse, 0x38, PT ;  /* 0x000000380000780c */ /* 0x040fe40003f04270 */
[----:B------:R-:W-:Y:S02]  /*7f40*/  ISETP.GT.AND P1, PT, R0, 0x39, PT ;  /* 0x000000390000780c */ /* 0x000fe40003f24270 */
[----:B------:R-:W-:Y:S02]  /*7f50*/  FMNMX.FTZ R0, R198, R2, !PT ;  /* 0x00000002c6007209 */ /* 0x000fe40007810000 */
[----:B------:R-:W-:Y:S02]  /*7f60*/  IADD3 R2, R4, R6, RZ ;  /* 0x0000000604027210 */ /* 0x000fe40007ffe0ff */
[----:B------:R-:W-:Y:S02]  /*7f70*/  FMNMX.FTZ R0, R201, R0, !PT ;  /* 0x00000000c9007209 */ /* 0x000fe40007810000 */
[----:B------:R-:W-:Y:S02]  /*7f80*/  FSEL R67, R20, -INF , P0 ;  /* 0xff80000014437808 */ /* 0x000fe40000000000 */
[----:B------:R-:W-:Y:S02]  /*7f90*/  ISETP.GT.AND P0, PT, R2, RZ, PT ;  /* 0x000000ff0200720c */ /* 0x000fe40003f04270 */
[----:B------:R-:W-:Y:S02]  /*7fa0*/  FMNMX.FTZ R0, R204, R0, !PT ;  /* 0x00000000cc007209 */ /* 0x000fe40007810000 */
[----:B------:R-:W-:Y:S02]  /*7fb0*/  FSEL R6, R195, -INF , P0 ;  /* 0xff800000c3067808 */ /* 0x000fe40000000000 */
[----:B------:R-:W-:Y:S02]  /*7fc0*/  ISETP.GT.AND P0, PT, R2, 0x8, PT ;  /* 0x000000080200780c */ /* 0x000fe40003f04270 */
[----:B------:R-:W-:Y:S01]  /*7fd0*/  FMNMX.FTZ R106, R205, R0, !PT ;  /* 0x00000000cd6a7209 */ /* 0x000fe20007810000 */
[----:B------:R-:W-:Y:S01]  /*7fe0*/  IMAD.IADD R0, R4, 0x1, R7 ;  /* 0x0000000104007824 */ /* 0x000fe200078e0207 */
[----:B------:R-:W-:Y:S02]  /*7ff0*/  FSEL R217, R18, -INF , P1 ;  /* 0xff80000012d97808 */ /* 0x000fe40000800000 */
[----:B------:R-:W-:Y:S02]  /*8000*/  FSEL R18, R179, -INF , P0 ;  /* 0xff800000b3127808 */ /* 0x000fe40000000000 */
[----:B------:R-:W-:Y:S02]  /*8010*/  ISETP.GT.AND P0, PT, R2, 0x10, PT ;  /* 0x000000100200780c */ /* 0x000fe40003f04270 */
[----:B------:R-:W-:Y:S02]  /*8020*/  FMNMX.FTZ R106, R64, R106, !PT ;  /* 0x0000006a406a7209 */ /* 0x000fe40007810000 */
[----:B------:R-:W-:Y:S02]  /*8030*/  FSEL R44, R177, -INF , P0 ;  /* 0xff800000b12c7808 */ /* 0x000fe40000000000 */
[C---:B------:R-:W-:Y:S02]  /*8040*/  ISETP.GT.AND P0, PT, R2.reuse, 0x18, PT ;  /* 0x000000180200780c */ /* 0x040fe40003f04270 */
[----:B------:R-:W-:Y:S02]  /*8050*/  FMNMX.FTZ R106, R65, R106, !PT ;  /* 0x0000006a416a7209 */ /* 0x000fe40007810000 */
[----:B------:R-:W-:Y:S02]  /*8060*/  ISETP.GT.AND P1, PT, R2, 0x1, PT ;  /* 0x000000010200780c */ /* 0x000fe40003f24270 */
        /* <DEDUP_REMOVED lines=10> */
[----:B------:R-:W-:Y:S01]  /*8110*/  ISETP.GT.AND P1, PT, R2, 0x11, PT ;  /* 0x000000110200780c */ /* 0x000fe20003f24270 */
[----:B------:R-:W1:Y:S01]  /*8120*/  SHFL.BFLY PT, R8, R106, 0x2, 0x1f ;  /* 0x0c401f006a087f89 */ /* 0x000e6200000e0000 */
        /* <DEDUP_REMOVED lines=8> */
[----:B------:R-:W-:Y:S02]  /*81b0*/  FSEL R61, R35, -INF , P1 ;  /* 0xff800000233d7808 */ /* 0x000fe40000800000 */
[----:B------:R-:W-:Y:S02]  /*81c0*/  ISETP.GT.AND P1, PT, R2, 0x21, PT ;  /* 0x000000210200780c */ /* 0x000fe40003f24270 */
[----:B------:R-:W-:Y:S02]  /*81d0*/  FSEL R48, R55, -INF , P0 ;  /* 0xff80000037307808 */ /* 0x000fe40000000000 */
[----:B------:R-:W-:Y:S01]  /*81e0*/  FMNMX.FTZ R7, R20, R7, !PT ;  /* 0x0000000714077209 */ /* 0x000fe20007810000 */
[----:B------:R-:W-:Y:S01]  /*81f0*/  LDSM.16.MT88.4 R52, [R221+0x1100] ;  /* 0x00110000dd34783b */ /* 0x000fe20000004200 */
[C---:B------:R-:W-:Y:S02]  /*8200*/  ISETP.GT.AND P0, PT, R2.reuse, 0x38, PT ;  /* 0x000000380200780c */ /* 0x040fe40003f04270 */
[----:B------:R-:W-:Y:S02]  /*8210*/  FSEL R195, R39, -INF , P1 ;  /* 0xff80000027c37808 */ /* 0x000fe40000800000 */
[----:B------:R-:W-:Y:S02]  /*8220*/  ISETP.GT.AND P1, PT, R2, 0x29, PT ;  /* 0x000000290200780c */ /* 0x000fe40003f24270 */
[----:B------:R-:W-:Y:S01]  /*8230*/  FSEL R210, R22, -INF , P0 ;  /* 0xff80000016d27808 */ /* 0x000fe20000000000 */
[----:B------:R-:W-:Y:S01]  /*8240*/  LDSM.16.MT88.4 R36, [R222+0x100] ;  /* 0x00010000de24783b */ /* 0x000fe20000004200 */
[----:B------:R-:W-:Y:S02]  /*8250*/  ISETP.GT.AND P0, PT, R2, 0x39, PT ;  /* 0x000000390200780c */ /* 0x000fe40003f04270 */
[----:B------:R-:W-:Y:S02]  /*8260*/  FMNMX.FTZ R2, R44, R7, !PT ;  /* 0x000000072c027209 */ /* 0x000fe40007810000 */
[----:B------:R-:W-:Y:S02]  /*8270*/  FSEL R203, R51, -INF , P1 ;  /* 0xff80000033cb7808 */ /* 0x000fe40000800000 */
[C---:B------:R-:W-:Y:S02]  /*8280*/  ISETP.GT.AND P1, PT, R0.reuse, RZ, PT ;  /* 0x000000ff0000720c */ /* 0x040fe40003f24270 */
[----:B------:R-:W-:Y:S02]  /*8290*/  FMNMX.FTZ R2, R45, R2, !PT ;  /* 0x000000022d027209 */ /* 0x000fe40007810000 */
[----:B------:R-:W-:Y:S02]  /*82a0*/  FSEL R4, R207, -INF , P1 ;  /* 0xff800000cf047808 */ /* 0x000fe40000800000 */
[----:B------:R-:W-:Y:S02]  /*82b0*/  ISETP.GT.AND P1, PT, R0, 0x1, PT ;  /* 0x000000010000780c */ /* 0x000fe40003f24270 */
[----:B------:R-:W-:Y:S02]  /*82c0*/  FMNMX.FTZ R2, R60, R2, !PT ;  /* 0x000000023c027209 */ /* 0x000fe40007810000 */
[----:B------:R-:W-:Y:S02]  /*82d0*/  FSEL R17, R199, -INF , P1 ;  /* 0xff800000c7117808 */ /* 0x000fe40000800000 */
[----:B------:R-:W-:Y:S02]  /*82e0*/  ISETP.GT.AND P1, PT, R0, 0x8, PT ;  /* 0x000000080000780c */ /* 0x000fe40003f24270 */
[----:B------:R-:W-:Y:S02]  /*82f0*/  FMNMX.FTZ R2, R61, R2, !PT ;  /* 0x000000023d027209 */ /* 0x000fe40007810000 */
[----:B-1----:R-:W-:Y:S02]  /*8300*/  FMNMX.FTZ R106, R8, R106, !PT ;  /* 0x0000006a086a7209 */ /* 0x002fe40007810000 */
[----:B------:R-:W-:Y:S02]  /*8310*/  FSEL R8, R197, -INF , P1 ;  /* 0xff800000c5087808 */ /* 0x000fe40000800000 */
[----:B------:R-:W-:Y:S01]  /*8320*/  ISETP.GT.AND P1, PT, R0, 0x9, PT ;  /* 0x000000090000780c */ /* 0x000fe20003f24270 */
[----:B------:R-:W1:Y:S01]  /*8330*/  SHFL.BFLY PT, R22, R106, 0x1, 0x1f ;  /* 0x0c201f006a167f89 */ /* 0x000e6200000e0000 */
[----:B------:R-:W-:Y:S02]  /*8340*/  FMNMX.FTZ R2, R194, R2, !PT ;  /* 0x00000002c2027209 */ /* 0x000fe40007810000 */
[----:B------:R-:W-:Y:S02]  /*8350*/  FSEL R14, R196, -INF , P1 ;  /* 0xff800000c40e7808 */ /* 0x000fe40000800000 */
[C---:B------:R-:W-:Y:S02]  /*8360*/  ISETP.GT.AND P1, PT, R0.reuse, 0x11, PT ;  /* 0x000000110000780c */ /* 0x040fe40003f24270 */
[----:B------:R-:W-:Y:S02]  /*8370*/  FMNMX.FTZ R2, R195, R2, !PT ;  /* 0x00000002c3027209 */ /* 0x000fe40007810000 */
[----:B------:R-:W-:Y:S02]  /*8380*/  FSEL R212, R23, -INF , P0 ;  /* 0xff80000017d47808 */ /* 0x000fe40000000000 */
[C---:B------:R-:W-:Y:S02]  /*8390*/  ISETP.GT.AND P0, PT, R0.reuse, 0x10, PT ;  /* 0x000000100000780c */ /* 0x040fe40003f04270 */
[----:B------:R-:W-:Y:S02]  /*83a0*/  FSEL R187, R187, -INF , P1 ;  /* 0xff800000bbbb7808 */ /* 0x000fe40000800000 */
[----:B------:R-:W-:Y:S02]  /*83b0*/  ISETP.GT.AND P1, PT, R0, 0x18, PT ;  /* 0x000000180000780c */ /* 0x000fe40003f24270 */
[----:B------:R-:W-:Y:S02]  /*83c0*/  FMNMX.FTZ R2, R202, R2, !PT ;  /* 0x00000002ca027209 */ /* 0x000fe40007810000 */
[----:B------:R-:W-:Y:S02]  /*83d0*/  FSEL R186, R186, -INF , P0 ;  /* 0xff800000baba7808 */ /* 0x000fe40000000000 */
[----:B------:R-:W-:Y:S02]  /*83e0*/  ISETP.GT.AND P0, PT, R3, RZ, PT ;  /* 0x000000ff0300720c */ /* 0x000fe40003f04270 */
        /* <DEDUP_REMOVED lines=27> */
[----:B------:R-:W-:Y:S01]  /*85a0*/  FSEL R190, R190, -INF , P0 ;  /* 0xff800000bebe7808 */ /* 0x000fe20000000000 */
[----:B------:R-:W2:Y:S01]  /*85b0*/  SHFL.BFLY PT, R105, R2, 0x2, 0x1f ;  /* 0x0c401f0002697f89 */ /* 0x000ea200000e0000 */
[----:B------:R-:W-:Y:S02]  /*85c0*/  ISETP.GT.AND P0, PT, R3, 0x11, PT ;  /* 0x000000110300780c */ /* 0x000fe40003f04270 */
[----:B-----5:R-:W-:Y:S02]  /*85d0*/  FSEL R240, R42, -INF , P1 ;  /* 0xff8000002af07808 */ /* 0x020fe40000800000 */
        /* <DEDUP_REMOVED lines=23> */
[----:B-1----:R-:W-:Y:S02]  /*8750*/  FMNMX.FTZ R106, R106, R22, !PT ;  /* 0x000000166a6a7209 */ /* 0x002fe40007810000 */
[----:B------:R-:W-:Y:S02]  /*8760*/  FMNMX.FTZ R13, R10, R13, !PT ;  /* 0x0000000d0a0d7209 */ /* 0x000fe40007810000 */
[----:B------:R-:W-:Y:S01]  /*8770*/  FMNMX.FTZ R12, R199, R12, !PT ;  /* 0x0000000cc70c7209 */ /* 0x000fe20007810000 */
[----:B------:R-:W-:Y:S01]  /*8780*/  FMUL.FTZ R110, R106, c[0x0][0x2d0] ;  /* 0x0000b4006a6e7a20 */ /* 0x000fe20000410000 */
[----:B------:R-:W-:Y:S02]  /*8790*/  FSEL R241, R28, -INF , P0 ;  /* 0xff8000001cf17808 */ /* 0x000fe40000000000 */
[C---:B------:R-:W-:Y:S02]  /*87a0*/  ISETP.GT.AND P0, PT, R3.reuse, 0x29, PT ;  /* 0x000000290300780c */ /* 0x040fe40003f04270 */
[----:B------:R-:W-:Y:S02]  /*87b0*/  FSEL R215, R46, -INF , P1 ;  /* 0xff8000002ed77808 */ /* 0x000fe40000800000 */
[----:B------:R-:W-:Y:S02]  /*87c0*/  ISETP.GT.AND P1, PT, R3, 0x30, PT ;  /* 0x000000300300780c */ /* 0x000fe40003f24270 */
[----:B------:R-:W-:Y:S02]  /*87d0*/  FMNMX.FTZ R13, R9, R13, !PT ;  /* 0x0000000d090d7209 */ /* 0x000fe40007810000 */
[----:B------:R-:W-:Y:S02]  /*87e0*/  FMNMX.FTZ R12, R200, R12, !PT ;  /* 0x0000000cc80c7209 */ /* 0x000fe40007810000 */
[----:B------:R-:W-:Y:S02]  /*87f0*/  FSEL R216, R47, -INF , P0 ;  /* 0xff8000002fd87808 */ /* 0x000fe40000000000 */
[----:B------:R-:W-:Y:S02]  /*8800*/  FSETP.NEU.FTZ.AND P0, PT, R106, -INF , PT ;  /* 0xff8000006a00780b */ /* 0x000fe40003f1d000 */
[----:B------:R-:W-:Y:S02]  /*8810*/  FSEL R58, R58, -INF , P1 ;  /* 0xff8000003a3a7808 */ /* 0x000fe40000800000 */
[----:B------:R-:W-:Y:S02]  /*8820*/  ISETP.GT.AND P1, PT, R3, 0x31, PT ;  /* 0x000000310300780c */ /* 0x000fe40003f24270 */
[----:B--2---:R-:W-:Y:S02]  /*8830*/  FMNMX.FTZ R105, R2, R105, !PT ;  /* 0x0000006902697209 */ /* 0x004fe40007810000 */
[----:B------:R-:W-:Y:S02]  /*8840*/  FMNMX.FTZ R2, R190, R13, !PT ;  /* 0x0000000dbe027209 */ /* 0x000fe40007810000 */
[----:B------:R-:W-:Y:S02]  /*8850*/  FMNMX.FTZ R0, R219, R12, !PT ;  /* 0x0000000cdb007209 */ /* 0x000fe40007810000 */
[----:B------:R-:W-:Y:S02]  /*8860*/  FSEL R110, R110, RZ, P0 ;  /* 0x000000ff6e6e7208 */ /* 0x000fe40000000000 */
[----:B------:R-:W-:Y:S02]  /*8870*/  FSEL R59, R59, -INF , P1 ;  /* 0xff8000003b3b7808 */ /* 0x000fe40000800000 */
[----:B------:R-:W-:Y:S01]  /*8880*/  ISETP.GT.AND P1, PT, R3, 0x38, PT ;  /* 0x000000380300780c */ /* 0x000fe20003f24270 */
[--C-:B------:R-:W-:Y:S01]  /*8890*/  FFMA.FTZ R5, R5, c[0x0][0x2d0], -R110.reuse ;  /* 0x0000b40005057a23 */ /* 0x100fe2000001086e */
[----:B------:R-:W-:Y:S02]  /*88a0*/  FMNMX.FTZ R2, R191, R2, !PT ;  /* 0x00000002bf027209 */ /* 0x000fe40007810000 */
[----:B------:R-:W-:Y:S01]  /*88b0*/  FMNMX.FTZ R0, R240, R0, !PT ;  /* 0x00000000f0007209 */ /* 0x000fe20007810000 */
[----:B------:R-:W-:Y:S01]  /*88c0*/  MUFU.EX2 R209, R5 ;  /* 0x0000000500d17308 */ /* 0x000fe20000000800 */
[----:B------:R-:W-:Y:S02]  /*88d0*/  FSEL R62, R62, -INF , P1 ;  /* 0xff8000003e3e7808 */ /* 0x000fe40000800000 */
[----:B------:R-:W-:Y:S01]  /*88e0*/  ISETP.GT.AND P1, PT, R3, 0x39, PT ;  /* 0x000000390300780c */ /* 0x000fe20003f24270 */
[--C-:B------:R-:W-:Y:S01]  /*88f0*/  FFMA.FTZ R3, R16, c[0x0][0x2d0], -R110.reuse ;  /* 0x0000b40010037a23 */ /* 0x100fe2000001086e */
[----:B------:R-:W-:Y:S02]  /*8900*/  FMNMX.FTZ R12, R192, R2, !PT ;  /* 0x00000002c00c7209 */ /* 0x000fe40007810000 */
[----:B------:R-:W-:Y:S02]  /*8910*/  FMNMX.FTZ R2, R239, R0, !PT ;  /* 0x00000000ef027209 */ /* 0x000fe40007810000 */
[----:B------:R-:W-:Y:S01]  /*8920*/  FMNMX.FTZ R0, R193, R12, !PT ;  /* 0x0000000cc1007209 */ /* 0x000fe20007810000 */
[----:B------:R1:W2:Y:S01]  /*8930*/  MUFU.EX2 R206, R3 ;  /* 0x0000000300ce7308 */ /* 0x0002a20000000800 */
[----:B------:R-:W-:Y:S01]  /*8940*/  FMNMX.FTZ R2, R246, R2, !PT ;  /* 0x00000002f6027209 */ /* 0x000fe20007810000 */
[----:B------:R-:W3:Y:S01]  /*8950*/  SHFL.BFLY PT, R12, R105, 0x1, 0x1f ;  /* 0x0c201f00690c7f89 */ /* 0x000ee200000e0000 */
[----:B------:R-:W-:Y:S02]  /*8960*/  FMNMX.FTZ R0, R197, R0, !PT ;  /* 0x00000000c5007209 */ /* 0x000fe40007810000 */
[----:B------:R-:W-:Y:S02]  /*8970*/  FMNMX.FTZ R2, R211, R2, !PT ;  /* 0x00000002d3027209 */ /* 0x000fe40007810000 */
[----:B------:R-:W-:Y:S02]  /*8980*/  FMNMX.FTZ R0, R196, R0, !PT ;  /* 0x00000000c4007209 */ /* 0x000fe40007810000 */
[----:B------:R-:W-:Y:S02]  /*8990*/  FMNMX.FTZ R2, R241, R2, !PT ;  /* 0x00000002f1027209 */ /* 0x000fe40007810000 */
[----:B------:R-:W-:Y:S02]  /*89a0*/  FMNMX.FTZ R0, R215, R0, !PT ;  /* 0x00000000d7007209 */ /* 0x000fe40007810000 */
[----:B------:R-:W-:Y:S01]  /*89b0*/  FSEL R109, R63, -INF , P1 ;  /* 0xff8000003f6d7808 */ /* 0x000fe20000800000 */
[----:B------:R-:W4:Y:S01]  /*89c0*/  SHFL.BFLY PT, R104, R2, 0x2, 0x1f ;  /* 0x0c401f0002687f89 */ /* 0x000f2200000e0000 */
[----:B------:R-:W-:Y:S04]  /*89d0*/  FMNMX.FTZ R0, R216, R0, !PT ;  /* 0x00000000d8007209 */ /* 0x000fe80007810000 */
[----:B------:R-:W-:Y:S04]  /*89e0*/  FMNMX.FTZ R0, R58, R0, !PT ;  /* 0x000000003a007209 */ /* 0x000fe80007810000 */
[----:B------:R-:W-:Y:S01]  /*89f0*/  FMNMX.FTZ R0, R59, R0, !PT ;  /* 0x000000003b007209 */ /* 0x000fe20007810000 */
[--C-:B-1----:R-:W-:Y:S01]  /*8a00*/  FFMA.FTZ R3, R19, c[0x0][0x2d0], -R110.reuse ;  /* 0x0000b40013037a23 */ /* 0x102fe2000001086e */
[----:B--2---:R-:W-:Y:S02]  /*8a10*/  F2FP.BF16.PACK_AB R176, R206, R209 ;  /* 0x000000d1ceb0723e */ /* 0x004fe400000010ff */
[----:B------:R-:W-:Y:S01]  /*8a20*/  FMNMX.FTZ R0, R62, R0, !PT ;  /* 0x000000003e007209 */ /* 0x000fe20007810000 */
[----:B------:R1:W-:Y:S01]  /*8a30*/  MUFU.EX2 R247, R3 ;  /* 0x0000000300f77308 */ /* 0x0003e20000000800 */
[----:B---3--:R-:W-:Y:S02]  /*8a40*/  FMNMX.FTZ R105, R105, R12, !PT ;  /* 0x0000000c69697209 */ /* 0x008fe40007810000 */
[----:B------:R-:W-:Y:S02]  /*8a50*/  FMNMX.FTZ R0, R109, R0, !PT ;  /* 0x000000006d007209 */ /* 0x000fe40007810000 */
[C---:B------:R-:W-:Y:S01]  /*8a60*/  FSETP.NEU.FTZ.AND P1, PT, R105.reuse, -INF , PT ;  /* 0xff8000006900780b */ /* 0x040fe20003f3d000 */
[----:B------:R-:W-:Y:S01]  /*8a70*/  FMUL.FTZ R111, R105, c[0x0][0x2d0] ;  /* 0x0000b400696f7a20 */ /* 0x000fe20000410000 */
[----:B----4-:R-:W-:Y:S02]  /*8a80*/  FMNMX.FTZ R104, R2, R104, !PT ;  /* 0x0000006802687209 */ /* 0x010fe40007810000 */
[----:B------:R-:W2:Y:S02]  /*8a90*/  SHFL.BFLY PT, R2, R0, 0x2, 0x1f ;  /* 0x0c401f0000027f89 */ /* 0x000ea400000e0000 */
[----:B------:R-:W-:Y:S05]  /*8aa0*/  FSEL R111, R111, RZ, P1 ;  /* 0x000000ff6f6f7208 */ /* 0x000fea0000800000 */
[--C-:B------:R-:W-:Y:S01]  /*8ab0*/  FFMA.FTZ R6, R6, c[0x0][0x2d0], -R111.reuse ;  /* 0x0000b40006067a23 */ /* 0x100fe2000001086f */
[----:B------:R-:W3:Y:S03]  /*8ac0*/  SHFL.BFLY PT, R5, R104, 0x1, 0x1f ;  /* 0x0c201f0068057f89 */ /* 0x000ee600000e0000 */
[----:B------:R-:W-:Y:S01]  /*8ad0*/  MUFU.EX2 R208, R6 ;  /* 0x0000000600d07308 */ /* 0x000fe20000000800 */
[----:B-1----:R-:W-:Y:S09]  /*8ae0*/  FFMA.FTZ R3, R21, c[0x0][0x2d0], -R110 ;  /* 0x0000b40015037a23 */ /* 0x002ff2000001086e */
[----:B------:R1:W4:Y:S01]  /*8af0*/  MUFU.EX2 R244, R3 ;  /* 0x0000000300f47308 */ /* 0x0003220000000800 */
[----:B--2---:R-:W-:Y:S01]  /*8b00*/  FMNMX.FTZ R0, R0, R2, !PT ;  /* 0x0000000200007209 */ /* 0x004fe20007810000 */
[--C-:B------:R-:W-:Y:S08]  /*8b10*/  FFMA.FTZ R2, R18, c[0x0][0x2d0], -R111.reuse ;  /* 0x0000b40012027a23 */ /* 0x100ff0000001086f */
[----:B------:R2:W-:Y:S01]  /*8b20*/  MUFU.EX2 R63, R2 ;  /* 0x00000002003f7308 */ /* 0x0005e20000000800 */
[----:B---3--:R-:W-:Y:S01]  /*8b30*/  FMNMX.FTZ R104, R104, R5, !PT ;  /* 0x0000000568687209 */ /* 0x008fe20007810000 */
[--C-:B------:R-:W-:Y:S02]  /*8b40*/  FFMA.FTZ R5, R20, c[0x0][0x2d0], -R111.reuse ;  /* 0x0000b40014057a23 */ /* 0x100fe4000001086f */
[----:B------:R-:W-:Y:S02]  /*8b50*/  LDSM.16.MT88.4 R20, [R221+0x100] ;  /* 0x00010000dd14783b */ /* 0x000fe40000004200 */
[----:B------:R-:W-:Y:S04]  /*8b60*/  FMUL.FTZ R184, R104, c[0x0][0x2d0] ;  /* 0x0000b40068b87a20 */ /* 0x000fe80000410000 */
[----:B------:R-:W3:Y:S01]  /*8b70*/  MUFU.EX2 R207, R5 ;  /* 0x0000000500cf7308 */ /* 0x000ee20000000800 */
[----:B-1----:R-:W-:Y:S01]  /*8b80*/  FFMA.FTZ R3, R15, c[0x0][0x2d0], -R111 ;  /* 0x0000b4000f037a23 */ /* 0x002fe2000001086f */
[----:B----4-:R-:W-:Y:S08]  /*8b90*/  F2FP.BF16.PACK_AB R178, R244, R247 ;  /* 0x000000f7f4b2723e */ /* 0x010ff000000010ff */
[----:B------:R1:W4:Y:S01]  /*8ba0*/  MUFU.EX2 R242, R3 ;  /* 0x0000000300f27308 */ /* 0x0003220000000800 */
[----:B--2---:R-:W2:Y:S01]  /*8bb0*/  SHFL.BFLY PT, R2, R0, 0x1, 0x1f ;  /* 0x0c201f0000027f89 */ /* 0x004ea200000e0000 */
[----:B---3--:R-:W-:Y:S02]  /*8bc0*/  F2FP.BF16.PACK_AB R179, R207, R63 ;  /* 0x0000003fcfb3723e */ /* 0x008fe400000010ff */
[----:B-1----:R-:W-:Y:S02]  /*8bd0*/  FSEL R3, R106, RZ, P0 ;  /* 0x000000ff6a037208 */ /* 0x002fe40000000000 */
[----:B------:R-:W-:Y:S02]  /*8be0*/  FSETP.NEU.FTZ.AND P0, PT, R104, -INF , PT ;  /* 0xff8000006800780b */ /* 0x000fe40003f1d000 */
[----:B--2---:R-:W-:Y:S02]  /*8bf0*/  FMNMX.FTZ R102, R2, R0, !PT ;  /* 0x0000000002667209 */ /* 0x004fe40007810000 */
[----:B------:R-:W-:Y:S02]  /*8c00*/  FSEL R184, R184, RZ, P0 ;  /* 0x000000ffb8b87208 */ /* 0x000fe40000000000 */
[----:B------:R-:W-:Y:S01]  /*8c10*/  FSEL R2, R105, RZ, P1 ;  /* 0x000000ff69027208 */ /* 0x000fe20000800000 */
[C---:B------:R-:W-:Y:S01]  /*8c20*/  FMUL.FTZ R185, R102.reuse, c[0x0][0x2d0] ;  /* 0x0000b40066b97a20 */ /* 0x040fe20000410000 */
[----:B------:R-:W-:Y:S01]  /*8c30*/  FSETP.NEU.FTZ.AND P1, PT, R102, -INF , PT ;  /* 0xff8000006600780b */ /* 0x000fe20003f3d000 */
[--C-:B------:R-:W-:Y:S01]  /*8c40*/  FFMA.FTZ R0, R14, c[0x0][0x2d0], -R184.reuse ;  /* 0x0000b4000e007a23 */ /* 0x100fe200000108b8 */
[----:B----4-:R-:W-:Y:S01]  /*8c50*/  F2FP.BF16.PACK_AB R177, R242, R208 ;  /* 0x000000d0f2b1723e */ /* 0x010fe200000010ff */
[--C-:B------:R-:W-:Y:S01]  /*8c60*/  FFMA.FTZ R4, R4, c[0x0][0x2d0], -R184.reuse ;  /* 0x0000b40004047a23 */ /* 0x100fe200000108b8 */
[----:B------:R-:W-:Y:S01]  /*8c70*/  FSEL R185, R185, RZ, P1 ;  /* 0x000000ffb9b97208 */ /* 0x000fe20000800000 */
[----:B------:R1:W-:Y:S01]  /*8c80*/  MUFU.EX2 R51, R0 ;  /* 0x0000000000337308 */ /* 0x0003e20000000800 */
[----:B------:R-:W-:Y:S03]  /*8c90*/  FFMA.FTZ R8, R8, c[0x0][0x2d0], -R184 ;  /* 0x0000b40008087a23 */ /* 0x000fe600000108b8 */
[--C-:B------:R-:W-:Y:S02]  /*8ca0*/  FFMA.FTZ R10, R10, c[0x0][0x2d0], -R185.reuse ;  /* 0x0000b4000a0a7a23 */ /* 0x100fe400000108b9 */
[--C-:B------:R-:W-:Y:S02]  /*8cb0*/  FFMA.FTZ R9, R9, c[0x0][0x2d0], -R185.reuse ;  /* 0x0000b40009097a23 */ /* 0x100fe400000108b9 */
[--C-:B------:R-:W-:Y:S02]  /*8cc0*/  FFMA.FTZ R7, R7, c[0x0][0x2d0], -R185.reuse ;  /* 0x0000b40007077a23 */ /* 0x100fe400000108b9 */
[----:B------:R-:W-:Y:S01]  /*8cd0*/  MUFU.EX2 R213, R10 ;  /* 0x0000000a00d57308 */ /* 0x000fe20000000800 */
[----:B------:R-:W-:Y:S09]  /*8ce0*/  FFMA.FTZ R11, R11, c[0x0][0x2d0], -R185 ;  /* 0x0000b4000b0b7a23 */ /* 0x000ff200000108b9 */
[----:B------:R-:W2:Y:S01]  /*8cf0*/  MUFU.EX2 R249, R9 ;  /* 0x0000000900f97308 */ /* 0x000ea20000000800 */
[----:B-1----:R-:W-:Y:S04]  /*8d00*/  FADD.FTZ R0, -R3, R100 ;  /* 0x0000006403007221 */ /* 0x002fe80000010100 */
[----:B------:R-:W-:Y:S05]  /*8d10*/  FMUL.FTZ R0, R0, c[0x0][0x2d0] ;  /* 0x0000b40000007a20 */ /* 0x000fea0000410000 */
[----:B------:R-:W-:Y:S10]  /*8d20*/  MUFU.EX2 R243, R7 ;  /* 0x0000000700f37308 */ /* 0x000ff40000000800 */
[----:B------:R1:W3:Y:S01]  /*8d30*/  MUFU.EX2 R101, R0 ;  /* 0x0000000000657308 */ /* 0x0002e20000000800 */
[----:B--2---:R-:W-:Y:S09]  /*8d40*/  F2FP.BF16.PACK_AB R183, R249, R213 ;  /* 0x000000d5f9b7723e */ /* 0x004ff200000010ff */
[----:B------:R-:W2:Y:S10]  /*8d50*/  MUFU.EX2 R248, R11 ;  /* 0x0000000b00f87308 */ /* 0x000eb40000000800 */
[----:B------:R4:W-:Y:S01]  /*8d60*/  MUFU.EX2 R49, R4 ;  /* 0x0000000400317308 */ /* 0x0009e20000000800 */
[----:B-1----:R-:W-:Y:S01]  /*8d70*/  FADD.FTZ R0, -R2, R103 ;  /* 0x0000006702007221 */ /* 0x002fe20000010100 */
[----:B------:R-:W-:Y:S01]  /*8d80*/  FSEL R2, R104, RZ, P0 ;  /* 0x000000ff68027208 */ /* 0x000fe20000000000 */
[C---:B---3--:R-:W-:Y:S01]  /*8d90*/  FMUL.FTZ R33, R101.reuse, R141 ;  /* 0x0000008d65217220 */ /* 0x048fe20000410000 */
[----:B------:R-:W-:Y:S01]  /*8da0*/  ISETP.GT.AND P0, PT, R238, UR4, PT ;  /* 0x00000004ee007c0c */ /* 0x000fe2000bf04270 */
[----:B------:R-:W-:Y:S01]  /*8db0*/  FMUL.FTZ R0, R0, c[0x0][0x2d0] ;  /* 0x0000b40000007a20 */ /* 0x000fe20000410000 */
[----:B------:R-:W-:Y:S01]  /*8dc0*/  IADD3 R238, R238, -0x1, RZ ;  /* 0xffffffffeeee7810 */ /* 0x000fe20007ffe0ff */
[C---:B------:R-:W-:Y:S03]  /*8dd0*/  FMUL.FTZ R32, R101.reuse, R140 ;  /* 0x0000008c65207220 */ /* 0x040fe60000410000 */
[----:B------:R-:W1:Y:S01]  /*8de0*/  MUFU.EX2 R214, R8 ;  /* 0x0000000800d67308 */ /* 0x000e620000000800 */
[----:B------:R-:W-:Y:S01]  /*8df0*/  IMAD.MOV.U32 R140, RZ, RZ, R247 ;  /* 0x000000ffff8c7224 */ /* 0x000fe200078e00f7 */
[----:B--2---:R-:W-:Y:S01]  /*8e00*/  F2FP.BF16.PACK_AB R181, R248, R243 ;  /* 0x000000f3f8b5723e */ /* 0x004fe200000010ff */
[----:B------:R-:W-:Y:S02]  /*8e10*/  IMAD.MOV.U32 R141, RZ, RZ, R248 ;  /* 0x000000ffff8d7224 */ /* 0x000fe400078e00f8 */
[C---:B------:R-:W-:Y:S02]  /*8e20*/  FMUL.FTZ R5, R101.reuse, R113 ;  /* 0x0000007165057220 */ /* 0x040fe40000410000 */
[----:B------:R-:W-:Y:S03]  /*8e30*/  FMUL.FTZ R16, R101, R124 ;  /* 0x0000007c65107220 */ /* 0x000fe60000410000 */
[----:B------:R2:W3:Y:S01]  /*8e40*/  MUFU.EX2 R100, R0 ;  /* 0x0000000000647308 */ /* 0x0004e20000000800 */
[----:B------:R-:W-:Y:S02]  /*8e50*/  IMAD.MOV.U32 R103, RZ, RZ, R48 ;  /* 0x000000ffff677224 */ /* 0x000fe400078e0030 */
[----:B----4-:R-:W-:Y:S02]  /*8e60*/  FFMA.FTZ R4, R17, c[0x0][0x2d0], -R184 ;  /* 0x0000b40011047a23 */ /* 0x010fe400000108b8 */
[C---:B------:R-:W-:Y:S02]  /*8e70*/  FMUL.FTZ R17, R101.reuse, R125 ;  /* 0x0000007d65117220 */ /* 0x040fe40000410000 */
[C---:B------:R-:W-:Y:S01]  /*8e80*/  FMUL.FTZ R48, R101.reuse, R156 ;  /* 0x0000009c65307220 */ /* 0x040fe20000410000 */
[----:B------:R-:W-:Y:S01]  /*8e90*/  MOV R156, R217 ;  /* 0x000000d9009c7202 */ /* 0x000fe20000000f00 */
[C---:B------:R-:W-:Y:S01]  /*8ea0*/  FMUL.FTZ R68, R101.reuse, R68 ;  /* 0x0000004465447220 */ /* 0x040fe20000410000 */
[----:B------:R4:W4:Y:S01]  /*8eb0*/  MUFU.EX2 R218, R4 ;  /* 0x0000000400da7308 */ /* 0x0009220000000800 */
[C---:B------:R-:W-:Y:S02]  /*8ec0*/  FMUL.FTZ R69, R101.reuse, R69 ;  /* 0x0000004565457220 */ /* 0x040fe40000410000 */
[----:B------:R-:W-:Y:S01]  /*8ed0*/  FMUL.FTZ R80, R101, R80 ;  /* 0x0000005065507220 */ /* 0x000fe20000410000 */
[----:B-1----:R-:W-:Y:S01]  /*8ee0*/  F2FP.BF16.PACK_AB R182, R51, R214 ;  /* 0x000000d633b6723e */ /* 0x002fe200000010ff */
[C---:B------:R-:W-:Y:S02]  /*8ef0*/  FMUL.FTZ R81, R101.reuse, R81 ;  /* 0x0000005165517220 */ /* 0x040fe40000410000 */
[C---:B------:R-:W-:Y:S02]  /*8f00*/  FMUL.FTZ R84, R101.reuse, R84 ;  /* 0x0000005465547220 */ /* 0x040fe40000410000 */
[C---:B------:R-:W-:Y:S02]  /*8f10*/  FMUL.FTZ R85, R101.reuse, R85 ;  /* 0x0000005565557220 */ /* 0x040fe40000410000 */
[C---:B------:R-:W-:Y:S02]  /*8f20*/  FMUL.FTZ R96, R101.reuse, R96 ;  /* 0x0000006065607220 */ /* 0x040fe40000410000 */
[C---:B------:R-:W-:Y:S02]  /*8f30*/  FMUL.FTZ R97, R101.reuse, R97 ;  /* 0x0000006165617220 */ /* 0x040fe40000410000 */
[----:B--2---:R-:W-:Y:S01]  /*8f40*/  FADD.FTZ R0, -R2, R107 ;  /* 0x0000006b02007221 */ /* 0x004fe20000010100 */
[----:B------:R-:W-:Y:S01]  /*8f50*/  FSEL R2, R102, RZ, P1 ;  /* 0x000000ff66027208 */ /* 0x000fe20000800000 */
[----:B---3--:R-:W-:Y:S01]  /*8f60*/  FMUL.FTZ R35, R100, R143 ;  /* 0x0000008f64237220 */ /* 0x008fe20000410000 */
[----:B------:R-:W-:Y:S01]  /*8f70*/  MOV R143, R244 ;  /* 0x000000f4008f7202 */ /* 0x000fe20000000f00 */
[----:B------:R-:W-:Y:S01]  /*8f80*/  FMUL.FTZ R0, R0, c[0x0][0x2d0] ;  /* 0x0000b40000007a20 */ /* 0x000fe20000410000 */
[----:B------:R-:W-:Y:S01]  /*8f90*/  MOV R107, R211 ;  /* 0x000000d3006b7202 */ /* 0x000fe20000000f00 */
[C---:B------:R-:W-:Y:S02]  /*8fa0*/  FMUL.FTZ R34, R100.reuse, R142 ;  /* 0x0000008e64227220 */ /* 0x040fe40000410000 */
[----:B------:R1:W2:Y:S01]  /*8fb0*/  MUFU.EX2 R3, R0 ;  /* 0x0000000000037308 */ /* 0x0002a20000000800 */
[----:B------:R-:W-:Y:S02]  /*8fc0*/  IMAD.MOV.U32 R142, RZ, RZ, R242 ;  /* 0x000000ffff8e7224 */ /* 0x000fe400078e00f2 */
[----:B----4-:R-:W-:Y:S02]  /*8fd0*/  FMUL.FTZ R4, R101, R112 ;  /* 0x0000007065047220 */ /* 0x010fe40000410000 */
[C---:B------:R-:W-:Y:S02]  /*8fe0*/  FMUL.FTZ R6, R100.reuse, R114 ;  /* 0x0000007264067220 */ /* 0x040fe40000410000 */
[C---:B------:R-:W-:Y:S02]  /*8ff0*/  FMUL.FTZ R7, R100.reuse, R115 ;  /* 0x0000007364077220 */ /* 0x040fe40000410000 */
[----:B------:R-:W3:Y:S01]  /*9000*/  LDSM.16.MT88.4 R112, [R222+0x1100] ;  /* 0x00110000de70783b */ /* 0x000ee20000004200 */
[C---:B------:R-:W-:Y:S02]  /*9010*/  FMUL.FTZ R18, R100.reuse, R126 ;  /* 0x0000007e64127220 */ /* 0x040fe40000410000 */
[C---:B------:R-:W-:Y:S02]  /*9020*/  FMUL.FTZ R19, R100.reuse, R127 ;  /* 0x0000007f64137220 */ /* 0x040fe40000410000 */
[-C--:B------:R-:W-:Y:S01]  /*9030*/  HMMA.16816.F32.BF16 R4, R176, R20.reuse, R4 ;  /* 0x00000014b004723c */ /* 0x080fe20000041804 */
[C---:B------:R-:W-:Y:S01]  /*9040*/  FMUL.FTZ R50, R100.reuse, R158 ;  /* 0x0000009e64327220 */ /* 0x040fe20000410000 */
[----:B------:R-:W-:Y:S01]  /*9050*/  MOV R158, R103 ;  /* 0x00000067009e7202 */ /* 0x000fe20000000f00 */
[----:B------:R-:W-:Y:S01]  /*9060*/  FFMA.FTZ R103, R205, c[0x0][0x2d0], -R110 ;  /* 0x0000b400cd677a23 */ /* 0x000fe2000001086e */
[----:B------:R-:W-:Y:S01]  /*9070*/  LDSM.16.MT88.4 R124, [R222+0x500] ;  /* 0x00050000de7c783b */ /* 0x000fe20000004200 */
[C---:B------:R-:W-:Y:S02]  /*9080*/  FMUL.FTZ R70, R100.reuse, R70 ;  /* 0x0000004664467220 */ /* 0x040fe40000410000 */
[C---:B------:R-:W-:Y:S02]  /*9090*/  FMUL.FTZ R71, R100.reuse, R71 ;  /* 0x0000004764477220 */ /* 0x040fe40000410000 */
[----:B------:R-:W-:Y:S03]  /*90a0*/  FMUL.FTZ R82, R100, R82 ;  /* 0x0000005264527220 */ /* 0x000fe60000410000 */
[----:B-1----:R-:W-:Y:S01]  /*90b0*/  FADD.FTZ R0, -R2, R108 ;  /* 0x0000006c02007221 */ /* 0x002fe20000010100 */
[----:B------:R-:W-:Y:S01]  /*90c0*/  MOV R108, R49 ;  /* 0x00000031006c7202 */ /* 0x000fe20000000f00 */
[----:B------:R-:W-:Y:S02]  /*90d0*/  FFMA.FTZ R2, R40, c[0x0][0x2d0], -R110 ;  /* 0x0000b40028027a23 */ /* 0x000fe4000001086e */
[----:B------:R-:W-:Y:S01]  /*90e0*/  FMUL.FTZ R0, R0, c[0x0][0x2d0] ;  /* 0x0000b40000007a20 */ /* 0x000fe20000410000 */
[----:B------:R-:W-:Y:S01]  /*90f0*/  F2FP.BF16.PACK_AB R180, R218, R108 ;  /* 0x0000006cdab4723e */ /* 0x000fe200000010ff */
[----:B------:R1:W-:Y:S01]  /*9100*/  MUFU.EX2 R46, R2 ;  /* 0x00000002002e7308 */ /* 0x0003e20000000800 */
[C---:B--2---:R-:W-:Y:S01]  /*9110*/  FMUL.FTZ R24, R3.reuse, R132 ;  /* 0x0000008403187220 */ /* 0x044fe20000410000 */
[----:B------:R-:W-:Y:S01]  /*9120*/  MOV R132, R241 ;  /* 0x000000f100847202 */ /* 0x000fe20000000f00 */
[C---:B------:R-:W-:Y:S02]  /*9130*/  FMUL.FTZ R8, R3.reuse, R116 ;  /* 0x0000007403087220 */ /* 0x040fe40000410000 */
[C---:B------:R-:W-:Y:S02]  /*9140*/  FMUL.FTZ R9, R3.reuse, R117 ;  /* 0x0000007503097220 */ /* 0x040fe40000410000 */
[C---:B------:R-:W-:Y:S02]  /*9150*/  FMUL.FTZ R12, R3.reuse, R120 ;  /* 0x00000078030c7220 */ /* 0x040fe40000410000 */
[C---:B------:R-:W-:Y:S01]  /*9160*/  FMUL.FTZ R13, R3.reuse, R121 ;  /* 0x00000079030d7220 */ /* 0x040fe20000410000 */
[----:B------:R-:W2:Y:S01]  /*9170*/  MUFU.EX2 R0, R0 ;  /* 0x0000000000007308 */ /* 0x000ea20000000800 */
[C---:B------:R-:W-:Y:S02]  /*9180*/  FMUL.FTZ R25, R3.reuse, R133 ;  /* 0x0000008503197220 */ /* 0x040fe40000410000 */
[C---:B------:R-:W-:Y:S01]  /*9190*/  FMUL.FTZ R29, R3.reuse, R137 ;  /* 0x00000089031d7220 */ /* 0x040fe20000410000 */
[----:B------:R-:W-:Y:S01]  /*91a0*/  MOV R137, R209 ;  /* 0x000000d100897202 */ /* 0x000fe20000000f00 */
[C---:B------:R-:W-:Y:S02]  /*91b0*/  FMUL.FTZ R28, R3.reuse, R136 ;  /* 0x00000088031c7220 */ /* 0x040fe40000410000 */
[----:B------:R-:W-:Y:S02]  /*91c0*/  IMAD.MOV.U32 R136, RZ, RZ, R208 ;  /* 0x000000ffff887224 */ /* 0x000fe400078e00d0 */
[----:B------:R-:W-:Y:S01]  /*91d0*/  FMUL.FTZ R40, R3, R148 ;  /* 0x0000009403287220 */ /* 0x000fe20000410000 */
[----:B------:R-:W-:Y:S01]  /*91e0*/  MOV R148, R51 ;  /* 0x0000003300947202 */ /* 0x000fe20000000f00 */
[----:B------:R-:W-:Y:S02]  /*91f0*/  FMUL.FTZ R49, R101, R157 ;  /* 0x0000009d65317220 */ /* 0x000fe40000410000 */
[----:B------:R-:W-:Y:S01]  /*9200*/  FMUL.FTZ R51, R100, R159 ;  /* 0x0000009f64337220 */ /* 0x000fe20000410000 */
[----:B------:R-:W-:Y:S01]  /*9210*/  MOV R159, R66 ;  /* 0x00000042009f7202 */ /* 0x000fe20000000f00 */
[----:B-1----:R-:W-:Y:S02]  /*9220*/  FFMA.FTZ R2, R41, c[0x0][0x2d0], -R110 ;  /* 0x0000b40029027a23 */ /* 0x002fe4000001086e */
[C---:B------:R-:W-:Y:S02]  /*9230*/  FMUL.FTZ R41, R3.reuse, R149 ;  /* 0x0000009503297220 */ /* 0x040fe40000410000 */
[----:B------:R1:W4:Y:S01]  /*9240*/  MUFU.EX2 R252, R2 ;  /* 0x0000000200fc7308 */ /* 0x0003220000000800 */
[----:B------:R-:W-:Y:S02]  /*9250*/  IMAD.MOV.U32 R149, RZ, RZ, R249 ;  /* 0x000000ffff957224 */ /* 0x000fe400078e00f9 */
[----:B------:R-:W-:Y:S02]  /*9260*/  IMAD.MOV.U32 R133, RZ, RZ, R59 ;  /* 0x000000ffff857224 */ /* 0x000fe400078e003b */
[C---:B--2---:R-:W-:Y:S02]  /*9270*/  FMUL.FTZ R31, R0.reuse, R139 ;  /* 0x0000008b001f7220 */ /* 0x044fe40000410000 */
[----:B------:R-:W-:Y:S02]  /*9280*/  IMAD.MOV.U32 R139, RZ, RZ, R243 ;  /* 0x000000ffff8b7224 */ /* 0x000fe400078e00f3 */
[C---:B------:R-:W-:Y:S02]  /*9290*/  FMUL.FTZ R27, R0.reuse, R135 ;  /* 0x00000087001b7220 */ /* 0x040fe40000410000 */
[----:B------:R-:W-:Y:S02]  /*92a0*/  IMAD.MOV.U32 R135, RZ, RZ, R218 ;  /* 0x000000ffff877224 */ /* 0x000fe400078e00da */
[C---:B------:R-:W-:Y:S02]  /*92b0*/  FMUL.FTZ R10, R0.reuse, R118 ;  /* 0x00000076000a7220 */ /* 0x040fe40000410000 */
[----:B------:R-:W-:Y:S02]  /*92c0*/  FMUL.FTZ R11, R0, R119 ;  /* 0x00000077000b7220 */ /* 0x000fe40000410000 */
[----:B------:R-:W2:Y:S01]  /*92d0*/  LDSM.16.MT88.4 R116, [R221+0x2100] ;  /* 0x00210000dd74783b */ /* 0x000ea20000004200 */
[----:B------:R-:W-:Y:S02]  /*92e0*/  IMAD.MOV.U32 R157, RZ, RZ, R67 ;  /* 0x000000ffff9d7224 */ /* 0x000fe400078e0043 */
[----:B------:R-:W-:Y:S02]  /*92f0*/  FMUL.FTZ R66, R100, R174 ;  /* 0x000000ae64427220 */ /* 0x000fe40000410000 */
[C---:B------:R-:W-:Y:S01]  /*9300*/  HMMA.16816.F32.BF16 R8, R180.reuse, R20, R8 ;  /* 0x00000014b408723c */ /* 0x040fe20000041808 */
[----:B------:R-:W-:Y:S02]  /*9310*/  FMUL.FTZ R14, R0, R122 ;  /* 0x0000007a000e7220 */ /* 0x000fe40000410000 */
[--C-:B-1----:R-:W-:Y:S02]  /*9320*/  FFMA.FTZ R2, R44, c[0x0][0x2d0], -R111.reuse ;  /* 0x0000b4002c027a23 */ /* 0x102fe4000001086f */
[----:B------:R-:W-:Y:S02]  /*9330*/  FMUL.FTZ R44, R3, R152 ;  /* 0x00000098032c7220 */ /* 0x000fe40000410000 */
[----:B------:R1:W-:Y:S01]  /*9340*/  MUFU.EX2 R251, R2 ;  /* 0x0000000200fb7308 */ /* 0x0003e20000000800 */
[----:B------:R-:W-:Y:S04]  /*9350*/  IMAD.MOV.U32 R152, RZ, RZ, R246 ;  /* 0x000000ffff987224 */ /* 0x000fe800078e00f6 */
[----:B------:R-:W-:Y:S02]  /*9360*/  FMUL.FTZ R15, R0, R123 ;  /* 0x0000007b000f7220 */ /* 0x000fe40000410000 */
[C---:B------:R-:W-:Y:S02]  /*9370*/  FMUL.FTZ R20, R101.reuse, R128 ;  /* 0x0000008065147220 */ /* 0x040fe40000410000 */
[----:B------:R-:W-:Y:S02]  /*9380*/  FMUL.FTZ R21, R101, R129 ;  /* 0x0000008165157220 */ /* 0x000fe40000410000 */
[----:B------:R-:W-:Y:S01]  /*9390*/  FMUL.FTZ R67, R100, R175 ;  /* 0x000000af64437220 */ /* 0x000fe20000410000 */
[-C--:B------:R-:W-:Y:S01]  /*93a0*/  HMMA.16816.F32.BF16 R12, R180, R22.reuse, R12 ;  /* 0x00000016b40c723c */ /* 0x080fe2000004180c */
[C---:B------:R-:W-:Y:S02]  /*93b0*/  FMUL.FTZ R26, R0.reuse, R134 ;  /* 0x00000086001a7220 */ /* 0x040fe40000410000 */
[----:B------:R-:W-:Y:S02]  /*93c0*/  IMAD.MOV.U32 R134, RZ, RZ, R58 ;  /* 0x000000ffff867224 */ /* 0x000fe400078e003a */
[C---:B------:R-:W-:Y:S02]  /*93d0*/  FMUL.FTZ R43, R0.reuse, R151 ;  /* 0x00000097002b7220 */ /* 0x040fe40000410000 */
[----:B------:R-:W-:Y:S01]  /*93e0*/  FMUL.FTZ R30, R0, R138 ;  /* 0x0000008a001e7220 */ /* 0x000fe20000410000 */
[C---:B------:R-:W-:Y:S01]  /*93f0*/  HMMA.16816.F32.BF16 R16, R176.reuse, R22, R16 ;  /* 0x00000016b010723c */ /* 0x040fe20000041810 */
[----:B------:R-:W-:Y:S03]  /*9400*/  IMAD.MOV.U32 R151, RZ, RZ, R46 ;  /* 0x000000ffff977224 */ /* 0x000fe600078e002e */
[----:B-1----:R-:W-:Y:S02]  /*9410*/  FFMA.FTZ R2, R45, c[0x0][0x2d0], -R111 ;  /* 0x0000b4002d027a23 */ /* 0x002fe4000001086f */
[C---:B------:R-:W-:Y:S02]  /*9420*/  FMUL.FTZ R45, R3.reuse, R153 ;  /* 0x00000099032d7220 */ /* 0x040fe40000410000 */
[----:B------:R1:W1:Y:S01]  /*9430*/  MUFU.EX2 R250, R2 ;  /* 0x0000000200fa7308 */ /* 0x0002620000000800 */
[----:B------:R-:W-:Y:S03]  /*9440*/  IMAD.MOV.U32 R153, RZ, RZ, R239 ;  /* 0x000000ffff997224 */ /* 0x000fe600078e00ef */
[C---:B------:R-:W-:Y:S02]  /*9450*/  FMUL.FTZ R22, R100.reuse, R130 ;  /* 0x0000008264167220 */ /* 0x040fe40000410000 */
[----:B------:R-:W-:Y:S02]  /*9460*/  FMUL.FTZ R23, R100, R131 ;  /* 0x0000008364177220 */ /* 0x000fe40000410000 */
[----:B------:R-:W-:Y:S01]  /*9470*/  LDSM.16.MT88.4 R128, [R221+0x1500] ;  /* 0x00150000dd80783b */ /* 0x000fe20000004200 */
[C---:B------:R-:W-:Y:S01]  /*9480*/  FMUL.FTZ R46, R0.reuse, R154 ;  /* 0x0000009a002e7220 */ /* 0x040fe20000410000 */
[----:B------:R-:W-:Y:S01]  /*9490*/  MOV R154, R212 ;  /* 0x000000d4009a7202 */ /* 0x000fe20000000f00 */
[C---:B------:R-:W-:Y:S01]  /*94a0*/  FMUL.FTZ R42, R0.reuse, R150 ;  /* 0x00000096002a7220 */ /* 0x040fe20000410000 */
[----:B------:R-:W-:Y:S01]  /*94b0*/  MOV R150, R62 ;  /* 0x0000003e00967202 */ /* 0x000fe20000000f00 */
[-C--:B------:R-:W-:Y:S01]  /*94c0*/  HMMA.16816.F32.BF16 R20, R176, R36.reuse, R20 ;  /* 0x00000024b014723c */ /* 0x080fe20000041814 */
[C---:B------:R-:W-:Y:S01]  /*94d0*/  FMUL.FTZ R47, R0.reuse, R155 ;  /* 0x0000009b002f7220 */ /* 0x040fe20000410000 */
[----:B------:R-:W-:Y:S01]  /*94e0*/  MOV R155, R210 ;  /* 0x000000d2009b7202 */ /* 0x000fe20000000f00 */
[C---:B------:R-:W-:Y:S01]  /*94f0*/  FMUL.FTZ R58, R0.reuse, R166 ;  /* 0x000000a6003a7220 */ /* 0x040fe20000410000 */
[----:B------:R-:W-:Y:S01]  /*9500*/  MUFU.EX2 R210, R103 ;  /* 0x0000006700d27308 */ /* 0x000fe20000000800 */
[C---:B------:R-:W-:Y:S02]  /*9510*/  FMUL.FTZ R59, R0.reuse, R167 ;  /* 0x000000a7003b7220 */ /* 0x040fe40000410000 */
[----:B------:R-:W-:Y:S01]  /*9520*/  FMUL.FTZ R62, R0, R170 ;  /* 0x000000aa003e7220 */ /* 0x000fe20000410000 */
[C---:B------:R-:W-:Y:S01]  /*9530*/  HMMA.16816.F32.BF16 R24, R180.reuse, R36, R24 ;  /* 0x00000024b418723c */ /* 0x040fe20000041818 */
[C---:B------:R-:W-:Y:S03]  /*9540*/  FMUL.FTZ R72, R3.reuse, R72 ;  /* 0x0000004803487220 */ /* 0x040fe60000410000 */
[----:B-1----:R-:W-:Y:S02]  /*9550*/  FFMA.FTZ R2, R56, c[0x0][0x2d0], -R110 ;  /* 0x0000b40038027a23 */ /* 0x002fe4000001086e */
[----:B------:R-:W-:Y:S02]  /*9560*/  FMUL.FTZ R56, R3, R164 ;  /* 0x000000a403387220 */ /* 0x000fe40000410000 */
[-C--:B------:R-:W-:Y:S01]  /*9570*/  HMMA.16816.F32.BF16 R28, R180, R38.reuse, R28 ;  /* 0x00000026b41c723c */ /* 0x080fe2000004181c */
[----:B------:R1:W-:Y:S03]  /*9580*/  MUFU.EX2 R249, R2 ;  /* 0x0000000200f97308 */ /* 0x0003e60000000800 */
[C---:B------:R-:W-:Y:S02]  /*9590*/  FMUL.FTZ R37, R101.reuse, R145 ;  /* 0x0000009165257220 */ /* 0x040fe40000410000 */
[----:B------:R-:W-:Y:S02]  /*95a0*/  IMAD.MOV.U32 R145, RZ, RZ, R214 ;  /* 0x000000ffff917224 */ /* 0x000fe400078e00d6 */
[C---:B------:R-:W-:Y:S01]  /*95b0*/  HMMA.16816.F32.BF16 R32, R176.reuse, R38, R32 ;  /* 0x00000026b020723c */ /* 0x040fe20000041820 */
[----:B------:R-:W-:Y:S03]  /*95c0*/  FMUL.FTZ R36, R101, R144 ;  /* 0x0000009065247220 */ /* 0x000fe60000410000 */
[----:B------:R-:W-:Y:S02]  /*95d0*/  IMAD.MOV.U32 R144, RZ, RZ, R213 ;  /* 0x000000ffff907224 */ /* 0x000fe400078e00d5 */
[----:B------:R-:W-:Y:S02]  /*95e0*/  IMAD.MOV.U32 R138, RZ, RZ, R206 ;  /* 0x000000ffff8a7224 */ /* 0x000fe400078e00ce */
[C---:B------:R-:W-:Y:S04]  /*95f0*/  FMUL.FTZ R39, R100.reuse, R147 ;  /* 0x0000009364277220 */ /* 0x040fe80000410000 */
[----:B------:R-:W-:Y:S02]  /*9600*/  IMAD.MOV.U32 R147, RZ, RZ, R207 ;  /* 0x000000ffff937224 */ /* 0x000fe400078e00cf */
[----:B------:R-:W-:Y:S02]  /*9610*/  FMUL.FTZ R38, R100, R146 ;  /* 0x0000009264267220 */ /* 0x000fe40000410000 */
[----:B------:R-:W-:Y:S02]  /*9620*/  FMUL.FTZ R73, R3, R73 ;  /* 0x0000004903497220 */ /* 0x000fe40000410000 */
[----:B-1----:R-:W-:Y:S02]  /*9630*/  FFMA.FTZ R2, R57, c[0x0][0x2d0], -R110 ;  /* 0x0000b40039027a23 */ /* 0x002fe4000001086e */
[C---:B------:R-:W-:Y:S01]  /*9640*/  FMUL.FTZ R57, R3.reuse, R165 ;  /* 0x000000a503397220 */ /* 0x040fe20000410000 */
[-C--:B------:R-:W-:Y:S01]  /*9650*/  HMMA.16816.F32.BF16 R36, R176, R52.reuse, R36 ;  /* 0x00000034b024723c */ /* 0x080fe20000041824 */
[----:B------:R1:W1:Y:S01]  /*9660*/  MUFU.EX2 R248, R2 ;  /* 0x0000000200f87308 */ /* 0x0002620000000800 */
[C---:B------:R-:W-:Y:S02]  /*9670*/  FMUL.FTZ R74, R0.reuse, R74 ;  /* 0x0000004a004a7220 */ /* 0x040fe40000410000 */
[C---:B------:R-:W-:Y:S02]  /*9680*/  FMUL.FTZ R75, R0.reuse, R75 ;  /* 0x0000004b004b7220 */ /* 0x040fe40000410000 */
[C---:B------:R-:W-:Y:S02]  /*9690*/  FMUL.FTZ R76, R3.reuse, R76 ;  /* 0x0000004c034c7220 */ /* 0x040fe40000410000 */
[C---:B------:R-:W-:Y:S01]  /*96a0*/  HMMA.16816.F32.BF16 R40, R180.reuse, R52, R40 ;  /* 0x00000034b428723c */ /* 0x040fe20000041828 */
[----:B------:R-:W-:Y:S03]  /*96b0*/  FMUL.FTZ R77, R3, R77 ;  /* 0x0000004d034d7220 */ /* 0x000fe60000410000 */
[C---:B------:R-:W-:Y:S02]  /*96c0*/  FMUL.FTZ R78, R0.reuse, R78 ;  /* 0x0000004e004e7220 */ /* 0x040fe40000410000 */
[----:B------:R-:W-:Y:S02]  /*96d0*/  FMUL.FTZ R79, R0, R79 ;  /* 0x0000004f004f7220 */ /* 0x000fe40000410000 */
[-C--:B------:R-:W-:Y:S01]  /*96e0*/  HMMA.16816.F32.BF16 R44, R180, R54.reuse, R44 ;  /* 0x00000036b42c723c */ /* 0x080fe2000004182c */
[C---:B------:R-:W-:Y:S03]  /*96f0*/  FMUL.FTZ R52, R101.reuse, R160 ;  /* 0x000000a065347220 */ /* 0x040fe60000410000 */
[C---:B------:R-:W-:Y:S01]  /*9700*/  FMUL.FTZ R53, R101.reuse, R161 ;  /* 0x000000a165357220 */ /* 0x040fe20000410000 */
[----:B------:R-:W-:Y:S01]  /*9710*/  MOV R161, R64 ;  /* 0x0000004000a17202 */ /* 0x000fe20000000f00 */
[----:B------:R-:W-:Y:S02]  /*9720*/  FMUL.FTZ R64, R101, R172 ;  /* 0x000000ac65407220 */ /* 0x000fe40000410000 */
[C---:B------:R-:W-:Y:S01]  /*9730*/  HMMA.16816.F32.BF16 R48, R176.reuse, R54, R48 ;  /* 0x00000036b030723c */ /* 0x040fe20000041830 */
[----:B-1----:R-:W-:Y:S03]  /*9740*/  FFMA.FTZ R2, R60, c[0x0][0x2d0], -R111 ;  /* 0x0000b4003c027a23 */ /* 0x002fe6000001086f */
[----:B------:R-:W-:Y:S01]  /*9750*/  FMUL.FTZ R60, R3, R168 ;  /* 0x000000a8033c7220 */ /* 0x000fe20000410000 */
[----:B------:R1:W-:Y:S01]  /*9760*/  MUFU.EX2 R247, R2 ;  /* 0x0000000200f77308 */ /* 0x0003e20000000800 */
[----:B------:R-:W-:Y:S02]  /*9770*/  IMAD.MOV.U32 R146, RZ, RZ, R63 ;  /* 0x000000ffff927224 */ /* 0x000fe400078e003f */
[C---:B------:R-:W-:Y:S04]  /*9780*/  FMUL.FTZ R54, R100.reuse, R162 ;  /* 0x000000a264367220 */ /* 0x040fe80000410000 */
[----:B------:R-:W-:Y:S02]  /*9790*/  FMUL.FTZ R55, R100, R163 ;  /* 0x000000a364377220 */ /* 0x000fe40000410000 */
[----:B------:R-:W-:Y:S02]  /*97a0*/  FMUL.FTZ R63, R0, R171 ;  /* 0x000000ab003f7220 */ /* 0x000fe40000410000 */
[----:B------:R-:W-:Y:S02]  /*97b0*/  IMAD.MOV.U32 R160, RZ, RZ, R65 ;  /* 0x000000ffffa07224 */ /* 0x000fe400078e0041 */
[----:B------:R-:W-:Y:S01]  /*97c0*/  FMUL.FTZ R65, R101, R173 ;  /* 0x000000ad65417220 */ /* 0x000fe20000410000 */
[-C--:B---3--:R-:W-:Y:S01]  /*97d0*/  HMMA.16816.F32.BF16 R52, R176, R112.reuse, R52 ;  /* 0x00000070b034723c */ /* 0x088fe20000041834 */
[----:B------:R-:W-:Y:S01]  /*97e0*/  LDSM.16.MT88.4 R172, [R222+0x1d00] ;  /* 0x001d0000deac783b */ /* 0x000fe20000004200 */
[C---:B------:R-:W-:Y:S02]  /*97f0*/  FMUL.FTZ R83, R100.reuse, R83 ;  /* 0x0000005364537220 */ /* 0x040fe40000410000 */
[C---:B------:R-:W-:Y:S02]  /*9800*/  FMUL.FTZ R88, R3.reuse, R88 ;  /* 0x0000005803587220 */ /* 0x040fe40000410000 */
[----:B------:R-:W-:Y:S02]  /*9810*/  FMUL.FTZ R89, R3, R89 ;  /* 0x0000005903597220 */ /* 0x000fe40000410000 */
[C---:B------:R-:W-:Y:S01]  /*9820*/  HMMA.16816.F32.BF16 R56, R180.reuse, R112, R56 ;  /* 0x00000070b438723c */ /* 0x040fe20000041838 */
[----:B------:R-:W-:Y:S03]  /*9830*/  FMUL.FTZ R86, R100, R86 ;  /* 0x0000005664567220 */ /* 0x000fe60000410000 */
[----:B-1----:R-:W-:Y:S02]  /*9840*/  FFMA.FTZ R2, R61, c[0x0][0x2d0], -R111 ;  /* 0x0000b4003d027a23 */ /* 0x002fe4000001086f */
[C---:B------:R-:W-:Y:S02]  /*9850*/  FMUL.FTZ R61, R3.reuse, R169 ;  /* 0x000000a9033d7220 */ /* 0x040fe40000410000 */
[----:B------:R1:W3:Y:S01]  /*9860*/  MUFU.EX2 R246, R2 ;  /* 0x0000000200f67308 */ /* 0x0002e20000000800 */
[C---:B------:R-:W-:Y:S03]  /*9870*/  FMUL.FTZ R90, R0.reuse, R90 ;  /* 0x0000005a005a7220 */ /* 0x040fe60000410000 */
[C---:B------:R-:W-:Y:S01]  /*9880*/  FMUL.FTZ R91, R0.reuse, R91 ;  /* 0x0000005b005b7220 */ /* 0x040fe20000410000 */
[-C--:B------:R-:W-:Y:S01]  /*9890*/  HMMA.16816.F32.BF16 R60, R180, R114.reuse, R60 ;  /* 0x00000072b43c723c */ /* 0x080fe2000004183c */
[C---:B------:R-:W-:Y:S02]  /*98a0*/  FMUL.FTZ R92, R3.reuse, R92 ;  /* 0x0000005c035c7220 */ /* 0x040fe40000410000 */
[----:B------:R-:W-:Y:S02]  /*98b0*/  FMUL.FTZ R93, R3, R93 ;  /* 0x0000005d035d7220 */ /* 0x000fe40000410000 */
[C---:B------:R-:W-:Y:S02]  /*98c0*/  FMUL.FTZ R94, R0.reuse, R94 ;  /* 0x0000005e005e7220 */ /* 0x040fe40000410000 */
[----:B------:R-:W-:Y:S01]  /*98d0*/  FMUL.FTZ R95, R0, R95 ;  /* 0x0000005f005f7220 */ /* 0x000fe20000410000 */
[C---:B------:R-:W-:Y:S01]  /*98e0*/  HMMA.16816.F32.BF16 R64, R176.reuse, R114, R64 ;  /* 0x00000072b040723c */ /* 0x040fe20000041840 */
[----:B------:R-:W3:Y:S03]  /*98f0*/  LDSM.16.MT88.4 R112, [R222+0x2100] ;  /* 0x00210000de70783b */ /* 0x000ee60000004200 */
[--C-:B------:R-:W-:Y:S02]  /*9900*/  FFMA.FTZ R103, R200, c[0x0][0x2d0], -R184.reuse ;  /* 0x0000b400c8677a23 */ /* 0x100fe400000108b8 */
[C---:B------:R-:W-:Y:S02]  /*9910*/  FMUL.FTZ R87, R100.reuse, R87 ;  /* 0x0000005764577220 */ /* 0x040fe40000410000 */
[-C--:B--2---:R-:W-:Y:S01]  /*9920*/  HMMA.16816.F32.BF16 R68, R176, R116.reuse, R68 ;  /* 0x00000074b044723c */ /* 0x084fe20000041844 */
[----:B------:R-:W-:Y:S03]  /*9930*/  FMUL.FTZ R98, R100, R98 ;  /* 0x0000006264627220 */ /* 0x000fe60000410000 */
[--C-:B-1----:R-:W-:Y:S02]  /*9940*/  FFMA.FTZ R2, R186, c[0x0][0x2d0], -R184.reuse ;  /* 0x0000b400ba027a23 */ /* 0x102fe400000108b8 */
[----:B------:R-:W-:Y:S02]  /*9950*/  FMUL.FTZ R99, R100, R99 ;  /* 0x0000006364637220 */ /* 0x000fe40000410000 */
[C---:B------:R-:W-:Y:S01]  /*9960*/  HMMA.16816.F32.BF16 R72, R180.reuse, R116, R72 ;  /* 0x00000074b448723c */ /* 0x040fe20000041848 */
[----:B------:R1:W-:Y:S07]  /*9970*/  MUFU.EX2 R244, R2 ;  /* 0x0000000200f47308 */ /* 0x0003ee0000000800 */
[-C--:B------:R-:W-:Y:S08]  /*9980*/  HMMA.16816.F32.BF16 R76, R180, R118.reuse, R76 ;  /* 0x00000076b44c723c */ /* 0x080ff0000004184c */
[C---:B------:R-:W-:Y:S01]  /*9990*/  HMMA.16816.F32.BF16 R80, R176.reuse, R118, R80 ;  /* 0x00000076b050723c */ /* 0x040fe20000041850 */
[----:B------:R-:W2:Y:S07]  /*99a0*/  LDSM.16.MT88.4 R116, [R221+0x500] ;  /* 0x00050000dd74783b */ /* 0x000eae0000004200 */
[-C--:B---3--:R-:W-:Y:S01]  /*99b0*/  HMMA.16816.F32.BF16 R84, R176, R112.reuse, R84 ;  /* 0x00000070b054723c */ /* 0x088fe20000041854 */
[--C-:B-1----:R-:W-:Y:S04]  /*99c0*/  FFMA.FTZ R2, R187, c[0x0][0x2d0], -R184.reuse ;  /* 0x0000b400bb027a23 */ /* 0x102fe800000108b8 */
[----:B------:R1:W3:Y:S03]  /*99d0*/  MUFU.EX2 R243, R2 ;  /* 0x0000000200f37308 */ /* 0x0002e60000000800 */
[C---:B------:R-:W-:Y:S07]  /*99e0*/  HMMA.16816.F32.BF16 R88, R180.reuse, R112, R88 ;  /* 0x00000070b458723c */ /* 0x040fee0000041858 */
[----:B----4-:R-:W-:Y:S01]  /*99f0*/  F2FP.BF16.PACK_AB R112, R252, R151 ;  /* 0x00000097fc70723e */ /* 0x010fe200000010ff */
[-C--:B------:R-:W-:Y:S01]  /*9a00*/  HMMA.16816.F32.BF16 R92, R180, R114.reuse, R92 ;  /* 0x00000072b45c723c */ /* 0x080fe2000004185c */
[----:B------:R-:W-:Y:S03]  /*9a10*/  LDSM.16.MT88.4 R180, [R221+0x2d00] ;  /* 0x002d0000ddb4783b */ /* 0x000fe60000004200 */
[----:B------:R-:W-:Y:S04]  /*9a20*/  F2FP.BF16.PACK_AB R113, R250, R251 ;  /* 0x000000fbfa71723e */ /* 0x000fe800000010ff */
[----:B------:R-:W-:Y:S01]  /*9a30*/  HMMA.16816.F32.BF16 R96, R176, R114, R96 ;  /* 0x00000072b060723c */ /* 0x000fe20000041860 */
[--C-:B-1----:R-:W-:Y:S06]  /*9a40*/  FFMA.FTZ R2, R188, c[0x0][0x2d0], -R184.reuse ;  /* 0x0000b400bc027a23 */ /* 0x102fec00000108b8 */
[----:B------:R-:W-:Y:S01]  /*9a50*/  F2FP.BF16.PACK_AB R114, R248, R249 ;  /* 0x000000f9f872723e */ /* 0x000fe200000010ff */
[----:B------:R1:W-:Y:S01]  /*9a60*/  MUFU.EX2 R242, R2 ;  /* 0x0000000200f27308 */ /* 0x0003e20000000800 */
[----:B------:R-:W-:Y:S03]  /*9a70*/  F2FP.BF16.PACK_AB R115, R246, R247 ;  /* 0x000000f7f673723e */ /* 0x000fe600000010ff */
[----:B---3--:R-:W-:Y:S04]  /*9a80*/  F2FP.BF16.PACK_AB R120, R243, R244 ;  /* 0x000000f4f378723e */ /* 0x008fe800000010ff */
[-C--:B--2---:R-:W-:Y:S01]  /*9a90*/  HMMA.16816.F32.BF16 R4, R112, R116.reuse, R4 ;  /* 0x000000747004723c */ /* 0x084fe20000041804 */
[----:B-1----:R-:W-:Y:S04]  /*9aa0*/  FFMA.FTZ R2, R189, c[0x0][0x2d0], -R184 ;  /* 0x0000b400bd027a23 */ /* 0x002fe800000108b8 */
        /* <DEDUP_REMOVED lines=25> */
[----:B------:R-:W1:Y:S03]  /*9c40*/  LDSM.16.MT88.4 R124, [R221+0x2500] ;  /* 0x00250000dd7c783b */ /* 0x000e660000004200 */
[----:B------:R4:W-:Y:S03]  /*9c50*/  MUFU.EX2 R209, R2 ;  /* 0x0000000200d17308 */ /* 0x0009e60000000800 */
[-C--:B------:R-:W-:Y:S08]  /*9c60*/  HMMA.16816.F32.BF16 R36, R112, R128.reuse, R36 ;  /* 0x000000807024723c */ /* 0x080ff00000041824 */
[C---:B------:R-:W-:Y:S08]  /*9c70*/  HMMA.16816.F32.BF16 R40, R120.reuse, R128, R40 ;  /* 0x000000807828723c */ /* 0x040ff00000041828 */
[-C--:B------:R-:W-:Y:S01]  /*9c80*/  HMMA.16816.F32.BF16 R44, R120, R130.reuse, R44 ;  /* 0x00000082782c723c */ /* 0x080fe2000004182c */
[--C-:B----4-:R-:W-:Y:S07]  /*9c90*/  FFMA.FTZ R2, R195, c[0x0][0x2d0], -R111.reuse ;  /* 0x0000b400c3027a23 */ /* 0x110fee000001086f */
[C---:B------:R-:W-:Y:S01]  /*9ca0*/  HMMA.16816.F32.BF16 R48, R112.reuse, R130, R48 ;  /* 0x000000827030723c */ /* 0x040fe20000041830 */
[----:B------:R4:W1:Y:S01]  /*9cb0*/  MUFU.EX2 R211, R2 ;  /* 0x0000000200d37308 */ /* 0x0008620000000800 */
[----:B------:R-:W3:Y:S06]  /*9cc0*/  LDSM.16.MT88.4 R128, [R222+0x2500] ;  /* 0x00250000de80783b */ /* 0x000eec0000004200 */
[-C--:B--2---:R-:W-:Y:S08]  /*9cd0*/  HMMA.16816.F32.BF16 R52, R112, R116.reuse, R52 ;  /* 0x000000747034723c */ /* 0x084ff00000041834 */
[C---:B------:R-:W-:Y:S08]  /*9ce0*/  HMMA.16816.F32.BF16 R56, R120.reuse, R116, R56 ;  /* 0x000000747838723c */ /* 0x040ff00000041838 */
[-C--:B------:R-:W-:Y:S01]  /*9cf0*/  HMMA.16816.F32.BF16 R60, R120, R118.reuse, R60 ;  /* 0x00000076783c723c */ /* 0x080fe2000004183c */
[----:B----4-:R-:W-:Y:S02]  /*9d00*/  FFMA.FTZ R2, R204, c[0x0][0x2d0], -R110 ;  /* 0x0000b400cc027a23 */ /* 0x010fe4000001086e */
[----:B------:R-:W-:Y:S05]  /*9d10*/  MUFU.EX2 R204, R103 ;  /* 0x0000006700cc7308 */ /* 0x000fea0000000800 */
[C---:B------:R-:W-:Y:S01]  /*9d20*/  HMMA.16816.F32.BF16 R64, R112.reuse, R118, R64 ;  /* 0x000000767040723c */ /* 0x040fe20000041840 */
[----:B------:R-:W2:Y:S04]  /*9d30*/  LDSM.16.MT88.4 R116, [R221+0x900] ;  /* 0x00090000dd74783b */ /* 0x000ea80000004200 */
[----:B------:R4:W2:Y:S03]  /*9d40*/  MUFU.EX2 R208, R2 ;  /* 0x0000000200d07308 */ /* 0x0008a60000000800 */
[-C--:B-1----:R-:W-:Y:S08]  /*9d50*/  HMMA.16816.F32.BF16 R68, R112, R124.reuse, R68 ;  /* 0x0000007c7044723c */ /* 0x082ff00000041844 */
[C---:B------:R-:W-:Y:S08]  /*9d60*/  HMMA.16816.F32.BF16 R72, R120.reuse, R124, R72 ;  /* 0x0000007c7848723c */ /* 0x040ff00000041848 */
[-C--:B------:R-:W-:Y:S01]  /*9d70*/  HMMA.16816.F32.BF16 R76, R120, R126.reuse, R76 ;  /* 0x0000007e784c723c */ /* 0x080fe2000004184c */
[--C-:B----4-:R-:W-:Y:S07]  /*9d80*/  FFMA.FTZ R2, R202, c[0x0][0x2d0], -R111.reuse ;  /* 0x0000b400ca027a23 */ /* 0x110fee000001086f */
[C---:B------:R-:W-:Y:S01]  /*9d90*/  HMMA.16816.F32.BF16 R80, R112.reuse, R126, R80 ;  /* 0x0000007e7050723c */ /* 0x040fe20000041850 */
[----:B------:R1:W-:Y:S01]  /*9da0*/  MUFU.EX2 R207, R2 ;  /* 0x0000000200cf7308 */ /* 0x0003e20000000800 */
[----:B------:R-:W4:Y:S06]  /*9db0*/  LDSM.16.MT88.4 R124, [R222+0x900] ;  /* 0x00090000de7c783b */ /* 0x000f2c0000004200 */
[-C--:B---3--:R-:W-:Y:S08]  /*9dc0*/  HMMA.16816.F32.BF16 R84, R112, R128.reuse, R84 ;  /* 0x000000807054723c */ /* 0x088ff00000041854 */
[C---:B------:R-:W-:Y:S08]  /*9dd0*/  HMMA.16816.F32.BF16 R88, R120.reuse, R128, R88 ;  /* 0x000000807858723c */ /* 0x040ff00000041858 */
[-C--:B------:R-:W-:Y:S01]  /*9de0*/  HMMA.16816.F32.BF16 R92, R120, R130.reuse, R92 ;  /* 0x00000082785c723c */ /* 0x080fe2000004185c */
[----:B-1----:R-:W-:Y:S04]  /*9df0*/  FFMA.FTZ R2, R203, c[0x0][0x2d0], -R111 ;  /* 0x0000b400cb027a23 */ /* 0x002fe8000001086f */
[----:B------:R1:W3:Y:S03]  /*9e00*/  MUFU.EX2 R206, R2 ;  /* 0x0000000200ce7308 */ /* 0x0002e60000000800 */
[----:B------:R-:W-:Y:S01]  /*9e10*/  HMMA.16816.F32.BF16 R96, R112, R130, R96 ;  /* 0x000000827060723c */ /* 0x000fe20000041860 */
[----:B------:R-:W4:Y:S06]  /*9e20*/  LDSM.16.MT88.4 R128, [R221+0x1900] ;  /* 0x00190000dd80783b */ /* 0x000f2c0000004200 */
[----:B------:R-:W-:Y:S02]  /*9e30*/  F2FP.BF16.PACK_AB R112, R213, R212 ;  /* 0x000000d4d570723e */ /* 0x000fe400000010ff */
[----:B------:R-:W-:Y:S03]  /*9e40*/  F2FP.BF16.PACK_AB R113, R211, R209 ;  /* 0x000000d1d371723e */ /* 0x000fe600000010ff */
[----:B--2---:R-:W-:Y:S01]  /*9e50*/  F2FP.BF16.PACK_AB R114, R210, R208 ;  /* 0x000000d0d272723e */ /* 0x004fe200000010ff */
[--C-:B-1----:R-:W-:Y:S01]  /*9e60*/  FFMA.FTZ R2, R199, c[0x0][0x2d0], -R184.reuse ;  /* 0x0000b400c7027a23 */ /* 0x102fe200000108b8 */
[----:B---3--:R-:W-:Y:S03]  /*9e70*/  F2FP.BF16.PACK_AB R115, R206, R207 ;  /* 0x000000cfce73723e */ /* 0x008fe600000010ff */
[----:B------:R1:W2:Y:S04]  /*9e80*/  MUFU.EX2 R205, R2 ;  /* 0x0000000200cd7308 */ /* 0x0002a80000000800 */
[-C--:B------:R-:W-:Y:S01]  /*9e90*/  HMMA.16816.F32.BF16 R4, R112, R116.reuse, R4 ;  /* 0x000000747004723c */ /* 0x080fe20000041804 */
[--C-:B-1----:R-:W-:Y:S01]  /*9ea0*/  FFMA.FTZ R2, R197, c[0x0][0x2d0], -R185.reuse ;  /* 0x0000b400c5027a23 */ /* 0x102fe200000108b9 */
[----:B--2---:R-:W-:Y:S04]  /*9eb0*/  F2FP.BF16.PACK_AB R120, R204, R205 ;  /* 0x000000cdcc78723e */ /* 0x004fe800000010ff */
[----:B------:R1:W-:Y:S02]  /*9ec0*/  MUFU.EX2 R203, R2 ;  /* 0x0000000200cb7308 */ /* 0x0003e40000000800 */
[----:B-1----:R-:W-:Y:S08]  /*9ed0*/  FFMA.FTZ R2, R196, c[0x0][0x2d0], -R185 ;  /* 0x0000b400c4027a23 */ /* 0x002ff000000108b9 */
[----:B------:R1:W2:Y:S02]  /*9ee0*/  MUFU.EX2 R201, R2 ;  /* 0x0000000200c97308 */ /* 0x0002a40000000800 */
[--C-:B-1----:R-:W-:Y:S01]  /*9ef0*/  FFMA.FTZ R2, R219, c[0x0][0x2d0], -R184.reuse ;  /* 0x0000b400db027a23 */ /* 0x102fe200000108b8 */
[----:B--2---:R-:W-:Y:S01]  /*9f00*/  F2FP.BF16.PACK_AB R121, R201, R203 ;  /* 0x000000cbc979723e */ /* 0x004fe200000010ff */
[----:B------:R-:W-:Y:S06]  /*9f10*/  IMAD.MOV.U32 R219, RZ, RZ, R151 ;  /* 0x000000ffffdb7224 */ /* 0x000fec00078e0097 */
[----:B------:R1:W-:Y:S02]  /*9f20*/  MUFU.EX2 R202, R2 ;  /* 0x0000000200ca7308 */ /* 0x0003e40000000800 */
[----:B-1----:R-:W-:Y:S08]  /*9f30*/  FFMA.FTZ R2, R240, c[0x0][0x2d0], -R184 ;  /* 0x0000b400f0027a23 */ /* 0x002ff000000108b8 */
        /* <DEDUP_REMOVED lines=14> */
[-C--:B----4-:R-:W-:Y:S01]  /*a020*/  HMMA.16816.F32.BF16 R20, R112, R124.reuse, R20 ;  /* 0x0000007c7014723c */ /* 0x090fe20000041814 */
[----:B------:R1:W-:Y:S07]  /*a030*/  MUFU.EX2 R196, R2 ;  /* 0x0000000200c47308 */ /* 0x0003ee0000000800 */
        /* <DEDUP_REMOVED lines=19> */
[----:B------:R-:W-:Y:S02]  /*a170*/  LDSM.16.MT88.4 R156, [R221+0x1d00] ;  /* 0x001d0000dd9c783b */ /* 0x000fe40000004200 */
[C---:B------:R-:W-:Y:S07]  /*a180*/  HMMA.16816.F32.BF16 R64, R112.reuse, R118, R64 ;  /* 0x000000767040723c */ /* 0x040fee0000041840 */
[----:B------:R-:W3:Y:S01]  /*a190*/  MUFU.EX2 R192, R110 ;  /* 0x0000006e00c07308 */ /* 0x000ee20000000800 */
[-C--:B-1----:R-:W-:Y:S08]  /*a1a0*/  HMMA.16816.F32.BF16 R68, R112, R124.reuse, R68 ;  /* 0x0000007c7044723c */ /* 0x082ff00000041844 */
[C---:B------:R-:W-:Y:S01]  /*a1b0*/  HMMA.16816.F32.BF16 R72, R120.reuse, R124, R72 ;  /* 0x0000007c7848723c */ /* 0x040fe20000041848 */
[--C-:B--2---:R-:W-:Y:S03]  /*a1c0*/  FFMA.FTZ R2, R155, c[0x0][0x2d0], -R111.reuse ;  /* 0x0000b4009b027a23 */ /* 0x104fe6000001086f */
[----:B------:R-:W-:Y:S04]  /*a1d0*/  FFMA.FTZ R111, R154, c[0x0][0x2d0], -R111 ;  /* 0x0000b4009a6f7a23 */ /* 0x000fe8000001086f */
[-C--:B------:R-:W-:Y:S01]  /*a1e0*/  HMMA.16816.F32.BF16 R76, R120, R126.reuse, R76 ;  /* 0x0000007e784c723c */ /* 0x080fe2000004184c */
[----:B------:R1:W-:Y:S03]  /*a1f0*/  MUFU.EX2 R191, R2 ;  /* 0x0000000200bf7308 */ /* 0x0003e60000000800 */
[----:B---3--:R-:W-:Y:S04]  /*a200*/  F2FP.BF16.PACK_AB R110, R192, R194 ;  /* 0x000000c2c06e723e */ /* 0x008fe800000010ff */
[C---:B------:R-:W-:Y:S03]  /*a210*/  HMMA.16816.F32.BF16 R80, R112.reuse, R126, R80 ;  /* 0x0000007e7050723c */ /* 0x040fe60000041850 */
[----:B------:R-:W2:Y:S05]  /*a220*/  MUFU.EX2 R190, R111 ;  /* 0x0000006f00be7308 */ /* 0x000eaa0000000800 */
[-C--:B----4-:R-:W-:Y:S08]  /*a230*/  HMMA.16816.F32.BF16 R84, R112, R128.reuse, R84 ;  /* 0x000000807054723c */ /* 0x090ff00000041854 */
[C---:B------:R-:W-:Y:S01]  /*a240*/  HMMA.16816.F32.BF16 R88, R120.reuse, R128, R88 ;  /* 0x000000807858723c */ /* 0x040fe20000041858 */
[--C-:B-1----:R-:W-:Y:S04]  /*a250*/  FFMA.FTZ R2, R153, c[0x0][0x2d0], -R184.reuse ;  /* 0x0000b40099027a23 */ /* 0x102fe800000108b8 */
[----:B------:R1:W-:Y:S03]  /*a260*/  MUFU.EX2 R189, R2 ;  /* 0x0000000200bd7308 */ /* 0x0003e60000000800 */
[-C--:B------:R-:W-:Y:S01]  /*a270*/  HMMA.16816.F32.BF16 R92, R120, R130.reuse, R92 ;  /* 0x00000082785c723c */ /* 0x080fe2000004185c */
[----:B--2---:R-:W-:Y:S07]  /*a280*/  F2FP.BF16.PACK_AB R111, R190, R191 ;  /* 0x000000bfbe6f723e */ /* 0x004fee00000010ff */
[----:B------:R-:W-:Y:S01]  /*a290*/  HMMA.16816.F32.BF16 R96, R112, R130, R96 ;  /* 0x000000827060723c */ /* 0x000fe20000041860 */
[----:B-1----:R-:W-:Y:S03]  /*a2a0*/  FFMA.FTZ R2, R152, c[0x0][0x2d0], -R184 ;  /* 0x0000b40098027a23 */ /* 0x002fe600000108b8 */
[----:B------:R-:W-:Y:S01]  /*a2b0*/  IMAD.MOV.U32 R152, RZ, RZ, R150 ;  /* 0x000000ffff987224 */ /* 0x000fe200078e0096 */
[----:B------:R-:W-:Y:S01]  /*a2c0*/  MOV R150, R149 ;  /* 0x0000009500967202 */ /* 0x000fe20000000f00 */
[----:B------:R1:W2:Y:S01]  /*a2d0*/  MUFU.EX2 R188, R2 ;  /* 0x0000000200bc7308 */ /* 0x0002a20000000800 */
[----:B------:R-:W-:Y:S01]  /*a2e0*/  IMAD.MOV.U32 R149, RZ, RZ, R148 ;  /* 0x000000ffff957224 */ /* 0x000fe200078e0094 */
[----:B------:R-:W-:Y:S01]  /*a2f0*/  MOV R148, R147 ;  /* 0x0000009300947202 */ /* 0x000fe20000000f00 */
[----:B------:R-:W-:Y:S03]  /*a300*/  IMAD.MOV.U32 R147, RZ, RZ, R146 ;  /* 0x000000ffff937224 */ /* 0x000fe600078e0092 */
[----:B------:R-:W-:Y:S01]  /*a310*/  MOV R146, R145 ;  /* 0x0000009100927202 */ /* 0x000fe20000000f00 */
[----:B------:R-:W-:Y:S01]  /*a320*/  IMAD.MOV.U32 R145, RZ, RZ, R144 ;  /* 0x000000ffff917224 */ /* 0x000fe200078e0090 */
        /* <DEDUP_REMOVED lines=10> */
[----:B------:R-:W-:Y:S02]  /*a3d0*/  MOV R145, R140 ;  /* 0x0000008c00917202 */ /* 0x000fe40000000f00 */
[----:B------:R-:W-:Y:S01]  /*a3e0*/  MOV R149, R144 ;  /* 0x0000009000957202 */ /* 0x000fe20000000f00 */
[----:B------:R-:W-:Y:S01]  /*a3f0*/  IMAD.MOV.U32 R144, RZ, RZ, R108 ;  /* 0x000000ffff907224 */ /* 0x000fe200078e006c */
[----:B------:R-:W-:Y:S01]  /*a400*/  F2FP.BF16.PACK_AB R108, R196, R197 ;  /* 0x000000c5c46c723e */ /* 0x000fe200000010ff */
[--C-:B-1----:R-:W-:Y:S01]  /*a410*/  FFMA.FTZ R2, R134, c[0x0][0x2d0], -R185.reuse ;  /* 0x0000b40086027a23 */ /* 0x102fe200000108b9 */
[----:B--2---:R-:W-:Y:S03]  /*a420*/  F2FP.BF16.PACK_AB R176, R188, R189 ;  /* 0x000000bdbcb0723e */ /* 0x004fe600000010ff */
[----:B------:R1:W-:Y:S02]  /*a430*/  MUFU.EX2 R186, R2 ;  /* 0x0000000200ba7308 */ /* 0x0003e40000000800 */
[--C-:B-1----:R-:W-:Y:S08]  /*a440*/  FFMA.FTZ R2, R133, c[0x0][0x2d0], -R185.reuse ;  /* 0x0000b40085027a23 */ /* 0x102ff000000108b9 */
[----:B------:R1:W2:Y:S02]  /*a450*/  MUFU.EX2 R187, R2 ;  /* 0x0000000200bb7308 */ /* 0x0002a40000000800 */
[--C-:B-1----:R-:W-:Y:S01]  /*a460*/  FFMA.FTZ R2, R107, c[0x0][0x2d0], -R184.reuse ;  /* 0x0000b4006b027a23 */ /* 0x102fe200000108b8 */
[----:B--2---:R-:W-:Y:S01]  /*a470*/  F2FP.BF16.PACK_AB R177, R187, R186 ;  /* 0x000000babbb1723e */ /* 0x004fe200000010ff */
[----:B------:R-:W-:Y:S06]  /*a480*/  FFMA.FTZ R184, R132, c[0x0][0x2d0], -R184 ;  /* 0x0000b40084b87a23 */ /* 0x000fec00000108b8 */
[----:B------:R1:W-:Y:S01]  /*a490*/  MUFU.EX2 R107, R2 ;  /* 0x00000002006b7308 */ /* 0x0003e20000000800 */
[----:B------:R-:W2:Y:S09]  /*a4a0*/  LDSM.16.MT88.4 R132, [R221+0xd00] ;  /* 0x000d0000dd84783b */ /* 0x000eb20000004200 */
[----:B------:R-:W3:Y:S01]  /*a4b0*/  MUFU.EX2 R184, R184 ;  /* 0x000000b800b87308 */ /* 0x000ee20000000800 */
[--C-:B-1----:R-:W-:Y:S02]  /*a4c0*/  FFMA.FTZ R2, R152, c[0x0][0x2d0], -R185.reuse ;  /* 0x0000b40098027a23 */ /* 0x102fe400000108b9 */
[----:B------:R-:W-:Y:S01]  /*a4d0*/  FFMA.FTZ R185, R109, c[0x0][0x2d0], -R185 ;  /* 0x0000b4006db97a23 */ /* 0x000fe200000108b9 */
[----:B------:R-:W-:Y:S06]  /*a4e0*/  F2FP.BF16.PACK_AB R109, R193, R195 ;  /* 0x000000c3c16d723e */ /* 0x000fec00000010ff */
[----:B------:R-:W-:Y:S01]  /*a4f0*/  MUFU.EX2 R103, R2 ;  /* 0x0000000200677308 */ /* 0x000fe20000000800 */
[----:B------:R-:W-:Y:S01]  /*a500*/  IMAD.MOV.U32 R152, RZ, RZ, R147 ;  /* 0x000000ffff987224 */ /* 0x000fe200078e0093 */
[----:B------:R-:W-:Y:S02]  /*a510*/  MOV R147, R142 ;  /* 0x0000008e00937202 */ /* 0x000fe40000000f00 */
[----:B------:R-:W1:Y:S01]  /*a520*/  LDSM.16.MT88.4 R140, [R222+0xd00] ;  /* 0x000d0000de8c783b */ /* 0x000e620000004200 */
[----:B---3--:R-:W-:Y:S05]  /*a530*/  F2FP.BF16.PACK_AB R178, R184, R107 ;  /* 0x0000006bb8b2723e */ /* 0x008fea00000010ff */
[----:B------:R-:W3:Y:S01]  /*a540*/  MUFU.EX2 R185, R185 ;  /* 0x000000b900b97308 */ /* 0x000ee20000000800 */
[-C--:B--2---:R-:W-:Y:S01]  /*a550*/  HMMA.16816.F32.BF16 R112, R108, R132.reuse, R4 ;  /* 0x000000846c70723c */ /* 0x084fe20000041804 */
[----:B------:R-:W2:Y:S01]  /*a560*/  LDSM.16.MT88.4 R4, [R222+0x2d00] ;  /* 0x002d0000de04783b */ /* 0x000ea20000004200 */
[----:B---3--:R-:W-:Y:S07]  /*a570*/  F2FP.BF16.PACK_AB R179, R185, R103 ;  /* 0x00000067b9b3723e */ /* 0x008fee00000010ff */
[C---:B------:R-:W-:Y:S07]  /*a580*/  HMMA.16816.F32.BF16 R116, R176.reuse, R132, R8 ;  /* 0x00000084b074723c */ /* 0x040fee0000041808 */
[----:B------:R-:W-:Y:S01]  /*a590*/  IMAD.MOV.U32 R11, RZ, RZ, R149 ;  /* 0x000000ffff0b7224 */ /* 0x000fe200078e0095 */
[-C--:B------:R-:W-:Y:S01]  /*a5a0*/  HMMA.16816.F32.BF16 R120, R176, R134.reuse, R12 ;  /* 0x00000086b078723c */ /* 0x080fe2000004180c */
[----:B------:R-:W-:Y:S03]  /*a5b0*/  IMAD.MOV.U32 R10, RZ, RZ, R151 ;  /* 0x000000ffff0a7224 */ /* 0x000fe600078e0097 */
[----:B------:R-:W-:Y:S02]  /*a5c0*/  MOV R9, R150 ;  /* 0x0000009600097202 */ /* 0x000fe40000000f00 */
[----:B------:R-:W-:Y:S01]  /*a5d0*/  MOV R8, R152 ;  /* 0x0000009800087202 */ /* 0x000fe20000000f00 */
[----:B------:R-:W-:Y:S01]  /*a5e0*/  IMAD.MOV.U32 R13, RZ, RZ, R147 ;  /* 0x000000ffff0d7224 */ /* 0x000fe200078e0093 */
[C---:B------:R-:W-:Y:S01]  /*a5f0*/  HMMA.16816.F32.BF16 R124, R108.reuse, R134, R16 ;  /* 0x000000866c7c723c */ /* 0x040fe20000041810 */
[----:B------:R-:W3:Y:S03]  /*a600*/  LDL.LU R16, [R1+0x4c] ;  /* 0x00004c0001107983 */ /* 0x000ee60000300800 */
[----:B------:R-:W-:Y:S01]  /*a610*/  MOV R14, R146 ;  /* 0x00000092000e7202 */ /* 0x000fe20000000f00 */
[----:B------:R-:W4:Y:S01]  /*a620*/  LDL.LU R2, [R1+0x50] ;  /* 0x0000500001027983 */ /* 0x000f220000300800 */
[----:B------:R-:W-:Y:S01]  /*a630*/  IMAD.MOV.U32 R15, RZ, RZ, R145 ;  /* 0x000000ffff0f7224 */ /* 0x000fe200078e0091 */
[----:B------:R-:W-:Y:S01]  /*a640*/  MOV R19, R138 ;  /* 0x0000008a00137202 */ /* 0x000fe20000000f00 */
[-C--:B-1----:R-:W-:Y:S01]  /*a650*/  HMMA.16816.F32.BF16 R128, R108, R140.reuse, R20 ;  /* 0x0000008c6c80723c */ /* 0x082fe20000041814 */
[----:B------:R-:W4:Y:S03]  /*a660*/  LDL.LU R21, [R1+0x44] ;  /* 0x0000440001157983 */ /* 0x000f260000300800 */
[----:B------:R-:W-:Y:S01]  /*a670*/  IMAD.MOV.U32 R18, RZ, RZ, R139 ;  /* 0x000000ffff127224 */ /* 0x000fe200078e008b */
[----:B------:R-:W4:Y:S01]  /*a680*/  LDL.LU R23, [R1+0x48] ;  /* 0x0000480001177983 */ /* 0x000f220000300800 */
[----:B------:R-:W-:Y:S01]  /*a690*/  MOV R17, R144 ;  /* 0x0000009000117202 */ /* 0x000fe20000000f00 */
[----:B------:R-:W-:Y:S01]  /*a6a0*/  IMAD.MOV.U32 R20, RZ, RZ, R137 ;  /* 0x000000ffff147224 */ /* 0x000fe200078e0089 */
[C---:B------:R-:W-:Y:S01]  /*a6b0*/  HMMA.16816.F32.BF16 R132, R176.reuse, R140, R24 ;  /* 0x0000008cb084723c */ /* 0x040fe20000041818 */
[----:B------:R-:W-:Y:S03]  /*a6c0*/  MOV R22, R136 ;  /* 0x0000008800167202 */ /* 0x000fe60000000f00 */
        /* <DEDUP_REMOVED lines=18> */
[----:B------:R-:W-:Y:S07]  /*a7f0*/  HMMA.16816.F32.BF16 R96, R108, R6, R96 ;  /* 0x000000066c60723c */ /* 0x000fee0000041860 */
[----:B------:R-:W-:Y:S02]  /*a800*/  IMAD.MOV.U32 R108, RZ, RZ, R102 ;  /* 0x000000ffff6c7224 */ /* 0x000fe400078e0066 */
[----:B---3--:R-:W-:Y:S03]  /*a810*/  FFMA.FTZ R3, R3, R16, R17 ;  /* 0x0000001003037223 */ /* 0x008fe60000010011 */
[----:B----4-:R-:W-:Y:S02]  /*a820*/  FFMA.FTZ R2, R0, R2, R18 ;  /* 0x0000000200027223 */ /* 0x010fe40000010012 */
[----:B------:R-:W-:Y:S02]  /*a830*/  FADD.FTZ R3, R13, R3 ;  /* 0x000000030d037221 */ /* 0x000fe40000010000 */
[----:B------:R-:W-:Y:S02]  /*a840*/  FFMA.FTZ R101, R101, R21, R20 ;  /* 0x0000001565657223 */ /* 0x000fe40000010014 */
[----:B------:R-:W-:Y:S02]  /*a850*/  FADD.FTZ R2, R14, R2 ;  /* 0x000000020e027221 */ /* 0x000fe40000010000 */
[----:B------:R-:W-:Y:S02]  /*a860*/  FFMA.FTZ R100, R100, R23, R22 ;  /* 0x0000001764647223 */ /* 0x000fe40000010016 */
        /* <DEDUP_REMOVED lines=55> */
[----:B------:R-:W-:Y:S01]  /*abe0*/  FADD.FTZ R0, R187, R5 ;  /* 0x00000005bb007221 */ /* 0x000fe20000010000 */
[----:B------:R-:W-:Y:S01]  /*abf0*/  MOV R107, R104 ;  /* 0x00000068006b7202 */ /* 0x000fe20000000f00 */
[----:B------:R-:W-:Y:S01]  /*ac00*/  FADD.FTZ R2, R184, R2 ;  /* 0x00000002b8027221 */ /* 0x000fe20000010000 */
[----:B------:R1:W-:Y:S01]  /*ac10*/  STL [R1+0x48], R3 ;  /* 0x0000480301007387 */ /* 0x0003e20000100800 */
[----:B------:R-:W-:Y:S01]  /*ac20*/  FADD.FTZ R0, R103, R0 ;  /* 0x0000000067007221 */ /* 0x000fe20000010000 */
[----:B------:R-:W-:Y:S01]  /*ac30*/  MOV R103, R105 ;  /* 0x0000006900677202 */ /* 0x000fe20000000f00 */
[----:B------:R-:W-:Y:S01]  /*ac40*/  IMAD.MOV.U32 R100, RZ, RZ, R106 ;  /* 0x000000ffff647224 */ /* 0x000fe200078e006a */
[----:B------:R1:W-:Y:S01]  /*ac50*/  STL [R1+0x4c], R2 ;  /* 0x00004c0201007387 */ /* 0x0003e20000100800 */
[----:B------:R-:W-:Y:S05]  /*ac60*/  FADD.FTZ R0, R185, R0 ;  /* 0x00000000b9007221 */ /* 0x000fea0000010000 */
[----:B------:R1:W-:Y:S01]  /*ac70*/  STL [R1+0x50], R0 ;  /* 0x0000500001007387 */ /* 0x0003e20000100800 */
[----:B------:R-:W-:-:S05]  /*ac80*/  @P0 BRA `(.L_x_717) ;  /* 0xffffb7e000000947 */ /* 0x000fca000383ffff */
.L_x_714:
[----:B------:R-:W-:-:S13]  /*ac90*/  ISETP.GE.AND P0, PT, R238, RZ, PT ;  /* 0x000000ffee00720c */ /* 0x000fda0003f06270 */
[----:B------:R-:W-:Y:S05]  /*aca0*/  @!P0 BRA `(.L_x_718) ;  /* 0x00003f8000008947 */ /* 0x000fea0003800000 */
[----:B-1----:R-:W1:Y:S01]  /*acb0*/  S2R R2, SR_TID.X ;  /* 0x0000000000027919 */ /* 0x002e620000002100 */
[----:B------:R-:W-:Y:S01]  /*acc0*/  IMAD.MOV.U32 R3, RZ, RZ, R105 ;  /* 0x000000ffff037224 */ /* 0x000fe200078e0069 */
[----:B------:R-:W-:Y:S01]  /*acd0*/  MOV R107, R102 ;  /* 0x00000066006b7202 */ /* 0x000fe20000000f00 */
[----:B------:R-:W-:Y:S01]  /*ace0*/  IMAD.MOV.U32 R100, RZ, RZ, R104 ;  /* 0x000000ffff647224 */ /* 0x000fe200078e0068 */
[----:B-1----:R-:W-:-:S04]  /*acf0*/  SHF.R.S32.HI R0, RZ, 0x1f, R2 ;  /* 0x0000001fff007819 */ /* 0x002fc80000011402 */
[----:B------:R-:W-:-:S04]  /*ad00*/  LEA.HI R0, R0, R2, RZ, 0x2 ;  /* 0x0000000200007211 */ /* 0x000fc800078f10ff */
[----:B------:R-:W-:-:S05]  /*ad10*/  LOP3.LUT R0, R0, 0xfffffffc, RZ, 0xc0, !PT ;  /* 0xfffffffc00007812 */ /* 0x000fca00078ec0ff */
[----:B------:R-:W-:Y:S02]  /*ad20*/  IMAD.IADD R0, R2, 0x1, -R0 ;  /* 0x0000000102007824 */ /* 0x000fe400078e0a00 */
[----:B------:R-:W-:Y:S02]  /*ad30*/  IMAD.MOV.U32 R2, RZ, RZ, R106 ;  /* 0x000000ffff027224 */ /* 0x000fe400078e006a */
[----:B------:R-:W-:-:S05]  /*ad40*/  IMAD.SHL.U32 R0, R0, 0x8, RZ ;  /* 0x0000000800007824 */ /* 0x000fca00078e00ff */
[----:B------:R-:W-:-:S04]  /*ad50*/  SHF.R.S32.HI R4, RZ, 0x1f, R0 ;  /* 0x0000001fff047819 */ /* 0x000fc80000011400 */
[C---:B------:R-:W-:Y:S01]  /*ad60*/  SHF.L.U64.HI R4, R0.reuse, 0x1, R4 ;  /* 0x0000000100047819 */ /* 0x040fe20000010204 */
[----:B------:R-:W-:-:S05]  /*ad70*/  IMAD.SHL.U32 R0, R0, 0x2, RZ ;  /* 0x0000000200007824 */ /* 0x000fca00078e00ff */
[----:B------:R1:W-:Y:S04]  /*ad80*/  STL [R1+0x10], R0 ;  /* 0x0000100001007387 */ /* 0x0003e80000100800 */
[----:B------:R2:W-:Y:S04]  /*ad90*/  STL [R1+0x14], R4 ;  /* 0x0000140401007387 */ /* 0x0005e80000100800 */
[----:B------:R-:W1:Y:S04]  /*ada0*/  LDL.LU R8, [R1+0x5c] ;  /* 0x00005c0001087983 */ /* 0x000e680000300800 */
[----:B------:R-:W1:Y:S04]  /*adb0*/  LDL.LU R7, [R1+0x54] ;  /* 0x0000540001077983 */ /* 0x000e680000300800 */
[----:B------:R-:W2:Y:S04]  /*adc0*/  LDL.LU R6, [R1+0x60] ;  /* 0x0000600001067983 */ /* 0x000ea80000300800 */
[----:B------:R-:W2:Y:S01]  /*add0*/  LDL.LU R5, [R1+0x58] ;  /* 0x0000580001057983 */ /* 0x000ea20000300800 */
[----:B-1----:R-:W-:-:S02]  /*ade0*/  SHF.L.U64.HI R0, R7, 0x1, R8 ;  /* 0x0000000107007819 */ /* 0x002fc40000010208 */
[----:B------:R-:W-:-:S03]  /*adf0*/  SHF.L.U32 R7, R7, 0x1, RZ ;  /* 0x0000000107077819 */ /* 0x000fc600000006ff */
[----:B------:R1:W-:Y:S01]  /*ae00*/  STL [R1+0xc], R0 ;  /* 0x00000c0001007387 */ /* 0x0003e20000100800 */
[----:B--2---:R-:W-:-:S03]  /*ae10*/  SHF.L.U64.HI R4, R5, 0x1, R6 ;  /* 0x0000000105047819 */ /* 0x004fc60000010206 */
[----:B------:R2:W-:Y:S01]  /*ae20*/  STL [R1+0x8], R7 ;  /* 0x0000080701007387 */ /* 0x0005e20000100800 */
[----:B-1----:R-:W-:-:S05]  /*ae30*/  IMAD.SHL.U32 R0, R5, 0x2, RZ ;  /* 0x0000000205007824 */ /* 0x002fca00078e00ff */
[----:B------:R2:W-:Y:S04]  /*ae40*/  STL [R1], R0 ;  /* 0x0000000001007387 */ /* 0x0005e80000100800 */
[----:B------:R2:W-:Y:S01]  /*ae50*/  STL [R1+0x4], R4 ;  /* 0x0000040401007387 */ /* 0x0005e20000100800 */
[----:B------:R-:W-:Y:S05]  /*ae60*/  BRA `(.L_x_719) ;  /* 0x0000038000007947 */ /* 0x000fea0003800000 */
.L_x_721:
[----:B------:R-:W2:Y:S01]  /*ae70*/  LDL R13, [R1+0x38] ;  /* 0x00003800010d7983 */ /* 0x000ea20000100800 */
[----:B------:R-:W-:Y:S01]  /*ae80*/  LEA R4, R238, UR11, 0x6 ;  /* 0x0000000bee047c11 */ /* 0x000fe2000f8e30ff */
[----:B------:R-:W-:Y:S02]  /*ae90*/  IMAD.MOV.U32 R237, RZ, RZ, RZ ;  /* 0x000000ffffed7224 */ /* 0x000fe400078e00ff */
[----:B------:R-:W3:Y:S04]  /*aea0*/  LDL R12, [R1+0x10] ;  /* 0x00001000010c7983 */ /* 0x000ee80000100800 */
[----:B------:R-:W4:Y:S04]  /*aeb0*/  LDL R104, [R1+0x14] ;  /* 0x0000140001687983 */ /* 0x000f280000100800 */
[----:B------:R-:W5:Y:S04]  /*aec0*/  LDL R21, [R1+0x18] ;  /* 0x0000180001157983 */ /* 0x000f680000100800 */
[----:B------:R-:W4:Y:S04]  /*aed0*/  LDL R103, [R1+0x8] ;  /* 0x0000080001677983 */ /* 0x000f280000100800 */
[----:B------:R-:W4:Y:S01]  /*aee0*/  LDL R105, [R1] ;  /* 0x0000000001697983 */ /* 0x000f220000100800 */
[----:B--2---:R-:W-:Y:S01]  /*aef0*/  IADD3 R4, R4, -0x40, R13 ;  /* 0xffffffc004047810 */ /* 0x004fe20007ffe00d */
[----:B---3--:R-:W-:Y:S04]  /*af00*/  IMAD.MOV.U32 R22, RZ, RZ, R12 ;  /* 0x000000ffff167224 */ /* 0x008fe800078e000c */
        /* <DEDUP_REMOVED lines=22> */
[----:B------:R-:W-:Y:S01]  /*b070*/  LEA.HI.X R4, R0, c[0x0][0x1cc], R4, 0x1, P0 ;  /* 0x0000730000047a11 */ /* 0x000fe200000f0c04 */
[----:B------:R-:W1:Y:S04]  /*b080*/  SHFL.IDX PT, R5, R7, RZ, 0x1c1f ;  /* 0x001c1fff07057589 */ /* 0x000e6800000e0000 */
[----:B------:R-:W2:Y:S04]  /*b090*/  SHFL.IDX PT, R6, R4, RZ, 0x1c1f ;  /* 0x001c1fff04067589 */ /* 0x000ea800000e0000 */
[----:B------:R-:W3:Y:S04]  /*b0a0*/  SHFL.IDX PT, R0, R7, 0x1, 0x1c1f ;  /* 0x003c1f0007007f89 */ /* 0x000ee800000e0000 */
[----:B------:R-:W5:Y:S01]  /*b0b0*/  SHFL.IDX PT, R4, R4, 0x1, 0x1c1f ;  /* 0x003c1f0004047f89 */ /* 0x000f6200000e0000 */
[CC--:B-1----:R-:W-:Y:S02]  /*b0c0*/  IADD3 R8, P1, R5.reuse, R22.reuse, RZ ;  /* 0x0000001605087210 */ /* 0x0c2fe40007f3e0ff */
[C---:B----4-:R-:W-:Y:S03]  /*b0d0*/  IADD3 R14, P0, R5.reuse, R103, RZ ;  /* 0x00000067050e7210 */ /* 0x050fe60007f1e0ff */
[C---:B--2---:R-:W-:Y:S01]  /*b0e0*/  IMAD.X R9, R6.reuse, 0x1, R104, P1 ;  /* 0x0000000106097824 */ /* 0x044fe200008e0668 */
[-C--:B------:R-:W-:Y:S01]  /*b0f0*/  IADD3 R12, P1, R5, R105.reuse, RZ ;  /* 0x00000069050c7210 */ /* 0x080fe20007f3e0ff */
[--C-:B------:R-:W-:Y:S01]  /*b100*/  IMAD.X R15, R6, 0x1, R101.reuse, P0 ;  /* 0x00000001060f7824 */ /* 0x100fe200000e0665 */
[----:B---3--:R-:W-:Y:S02]  /*b110*/  IADD3 R10, P0, R0, R22, RZ ;  /* 0x00000016000a7210 */ /* 0x008fe40007f1e0ff */
[----:B-----5:R1:W-:Y:S01]  /*b120*/  LDGSTS.E.BYPASS.LTC128B.128 [R21+0x3100], [R8.64], !P6 ;  /* 0x0310000008157fae */ /* 0x0203e2000f101d4e */
[----:B------:R-:W-:Y:S02]  /*b130*/  IMAD.X R13, R6, 0x1, R106, P1 ;  /* 0x00000001060d7824 */ /* 0x000fe400008e066a */
[----:B------:R-:W-:Y:S01]  /*b140*/  IMAD.X R11, R4, 0x1, R104, P0 ;  /* 0x00000001040b7824 */ /* 0x000fe200000e0668 */
[----:B------:R2:W-:Y:S01]  /*b150*/  LDGSTS.E.BYPASS.LTC128B.128 [R21+0x4100], [R14.64], !P5 ;  /* 0x041000000e157fae */ /* 0x0005e2000e901d4e */
[----:B------:R-:W-:Y:S03]  /*b160*/  IADD3 R6, P0, R0, R105, RZ ;  /* 0x0000006900067210 */ /* 0x000fe60007f1e0ff */
[----:B------:R2:W-:Y:S02]  /*b170*/  LDGSTS.E.BYPASS.LTC128B.128 [R21+0x5100], [R12.64], !P4 ;  /* 0x051000000c157fae */ /* 0x0005e4000e101d4e */
[----:B------:R-:W-:Y:S02]  /*b180*/  IMAD.X R7, R4, 0x1, R106, P0 ;  /* 0x0000000104077824 */ /* 0x000fe400000e066a */
[----:B------:R2:W-:Y:S01]  /*b190*/  LDGSTS.E.BYPASS.LTC128B.128 [R21+0x3900], [R10.64], !P6 ;  /* 0x039000000a157fae */ /* 0x0005e2000f101d4e */
[----:B-1----:R-:W-:Y:S05]  /*b1a0*/  IADD3 R8, P1, R0, R103, RZ ;  /* 0x0000006700087210 */ /* 0x002fea0007f3e0ff */
[----:B------:R-:W-:Y:S05]  /*b1b0*/  IMAD.X R9, R4, 0x1, R101, P1 ;  /* 0x0000000104097824 */ /* 0x000fea00008e0665 */
[----:B------:R2:W-:Y:S04]  /*b1c0*/  LDGSTS.E.BYPASS.LTC128B.128 [R21+0x4900], [R8.64], !P5 ;  /* 0x0490000008157fae */ /* 0x0005e8000e901d4e */
[----:B------:R2:W-:Y:S01]  /*b1d0*/  LDGSTS.E.BYPASS.LTC128B.128 [R21+0x5900], [R6.64], !P4 ;  /* 0x0590000006157fae */ /* 0x0005e2000e101d4e */
[----:B------:R-:W-:-:S05]  /*b1e0*/  BRA `(.L_x_720) ;  /* 0x0000139000007947 */ /* 0x000fca0003800000 */
.L_x_719:
[----:B------:R-:W3:Y:S01]  /*b1f0*/  LDL R199, [R1+0x10] ;  /* 0x0000100001c77983 */ /* 0x000ee20000100800 */
[----:B------:R-:W-:Y:S04]  /*b200*/  DEPBAR.LE SB0, 0x0 ;  /* 0x000080000000791a */ /* 0x000fe80000000000 */
[----:B------:R-:W4:Y:S01]  /*b210*/  LDL R197, [R1+0x14] ;  /* 0x0000140001c57983 */ /* 0x000f220000100800 */
[----:B--2---:R-:W-:Y:S01]  /*b220*/  SHF.R.S32.HI R0, RZ, 0x1f, R245 ;  /* 0x0000001fff007819 */ /* 0x004fe200000114f5 */
[----:B------:R-:W-:Y:S01]  /*b230*/  IMAD.WIDE.U32 R102, R245, c[0x0][0x208], RZ ;  /* 0x00008200f5667a25 */ /* 0x000fe200078e00ff */
[----:B------:R-:W-:Y:S01]  /*b240*/  SHF.R.S32.HI R101, RZ, 0x1f, R237 ;  /* 0x0000001fff657819 */ /* 0x000fe200000114ed */
[----:B------:R-:W2:Y:S02]  /*b250*/  LDL R198, [R1+0x8] ;  /* 0x0000080001c67983 */ /* 0x000ea40000100800 */
[----:B------:R-:W-:Y:S02]  /*b260*/  IMAD R0, R0, c[0x0][0x208], RZ ;  /* 0x0000820000007a24 */ /* 0x000fe400078e02ff */
[----:B------:R-:W5:Y:S01]  /*b270*/  LDL R194, [R1+0x1c] ;  /* 0x00001c0001c27983 */ /* 0x000f620000100800 */
[----:B------:R-:W-:Y:S02]  /*b280*/  IMAD R101, R101, c[0x0][0x218], RZ ;  /* 0x0000860065657a24 */ /* 0x000fe400078e02ff */
[----:B------:R-:W-:Y:S01]  /*b290*/  IMAD R0, R245, c[0x0][0x20c], R0 ;  /* 0x00008300f5007a24 */ /* 0x000fe200078e0200 */
[----:B------:R-:W5:Y:S01]  /*b2a0*/  LDL R195, [R1+0xc] ;  /* 0x00000c0001c37983 */ /* 0x000f620000100800 */
[----:B------:R-:W-:Y:S03]  /*b2b0*/  IMAD R101, R237, c[0x0][0x21c], R101 ;  /* 0x00008700ed657a24 */ /* 0x000fe600078e0265 */
[----:B------:R-:W5:Y:S01]  /*b2c0*/  LDL R196, [R1] ;  /* 0x0000000001c47983 */ /* 0x000f620000100800 */
[----:B------:R-:W-:Y:S03]  /*b2d0*/  IADD3 R103, R103, R0, RZ ;  /* 0x0000000067677210 */ /* 0x000fe60007ffe0ff */
[----:B------:R-:W5:Y:S02]  /*b2e0*/  LDL R106, [R1+0x4] ;  /* 0x00000400016a7983 */ /* 0x000f640000100800 */
[----:B------:R-:W-:Y:S02]  /*b2f0*/  IMAD.WIDE.U32 R102, R237, c[0x0][0x218], R102 ;  /* 0x00008600ed667a25 */ /* 0x000fe400078e0066 */
[----:B------:R-:W-:Y:S03]  /*b300*/  BAR.SYNC.DEFER_BLOCKING 0x0 ;  /* 0x0000000000007b1d */ /* 0x000fe60000010000 */
[----:B------:R-:W-:Y:S04]  /*b310*/  IADD3 R0, P0, R102, UR22, RZ ;  /* 0x0000001666007c10 */ /* 0x000fe8000ff1e0ff */
[----:B------:R-:W-:Y:S02]  /*b320*/  IADD3.X R102, R103, UR17, R101, P0, !PT ;  /* 0x0000001167667c10 */ /* 0x000fe400087fe465 */
[C---:B------:R-:W-:Y:S04]  /*b330*/  LEA R101, P0, R0.reuse, c[0x0][0x1f8], 0x1 ;  /* 0x00007e0000657a11 */ /* 0x040fe800078008ff */
[----:B------:R-:W-:Y:S01]  /*b340*/  LEA.HI.X R0, R0, c[0x0][0x1fc], R102, 0x1, P0 ;  /* 0x00007f0000007a11 */ /* 0x000fe200000f0c66 */
[----:B------:R-:W-:Y:S08]  /*b350*/  LDSM.16.M88.4 R64, [R223+0x6100] ;  /* 0x00610000df40783b */ /* 0x000ff00000000200 */
[----:B------:R-:W1:Y:S08]  /*b360*/  LDSM.16.M88.4 R16, [R220+0x3100] ;  /* 0x00310000dc10783b */ /* 0x000e700000000200 */
[----:B------:R-:W1:Y:S08]  /*b370*/  LDSM.16.M88.4 R60, [R223+0x7100] ;  /* 0x00710000df3c783b */ /* 0x000e700000000200 */
[----:B------:R-:W1:Y:S08]  /*b380*/  LDSM.16.M88.4 R32, [R220+0x3500] ;  /* 0x00350000dc20783b */ /* 0x000e700000000200 */
[----:B------:R-:W1:Y:S08]  /*b390*/  LDSM.16.M88.4 R48, [R220+0x3900] ;  /* 0x00390000dc30783b */ /* 0x000e700000000200 */
[----:B------:R-:W1:Y:S02]  /*b3a0*/  LDSM.16.M88.4 R108, [R220+0x3d00] ;  /* 0x003d0000dc6c783b */ /* 0x000e640000000200 */
[-C--:B-1----:R-:W-:Y:S06]  /*b3b0*/  HMMA.16816.F32.BF16 R4, R64, R16.reuse, RZ ;  /* 0x000000104004723c */ /* 0x082fec00000418ff */
[----:B------:R-:W-:Y:S02]  /*b3c0*/  LDSM.16.M88.4 R176, [R224+0x6100] ;  /* 0x00610000e0b0783b */ /* 0x000fe40000000200 */
[C---:B------:R-:W-:Y:S06]  /*b3d0*/  HMMA.16816.F32.BF16 R8, R60.reuse, R16, RZ ;  /* 0x000000103c08723c */ /* 0x040fec00000418ff */
[----:B------:R-:W1:Y:S02]  /*b3e0*/  LDSM.16.M88.4 R180, [R225] ;  /* 0x00000000e1b4783b */ /* 0x000e640000000200 */
[-C--:B------:R-:W-:Y:S06]  /*b3f0*/  HMMA.16816.F32.BF16 R12, R60, R18.reuse, RZ ;  /* 0x000000123c0c723c */ /* 0x080fec00000418ff */
[----:B------:R-:W1:Y:S02]  /*b400*/  LDSM.16.M88.4 R184, [R224+0x7100] ;  /* 0x00710000e0b8783b */ /* 0x000e640000000200 */
[C---:B------:R-:W-:Y:S06]  /*b410*/  HMMA.16816.F32.BF16 R16, R64.reuse, R18, RZ ;  /* 0x000000124010723c */ /* 0x040fec00000418ff */
[----:B------:R-:W1:Y:S02]  /*b420*/  LDSM.16.M88.4 R188, [R236] ;  /* 0x00000000ecbc783b */ /* 0x000e640000000200 */
[-C--:B------:R-:W-:Y:S06]  /*b430*/  HMMA.16816.F32.BF16 R20, R64, R32.reuse, RZ ;  /* 0x000000204014723c */ /* 0x080fec00000418ff */
[----:B------:R-:W-:Y:S02]  /*b440*/  SHFL.IDX PT, R103, R101, RZ, 0x1c1f ;  /* 0x001c1fff65677589 */ /* 0x000fe400000e0000 */
[C---:B------:R-:W-:Y:S06]  /*b450*/  HMMA.16816.F32.BF16 R24, R60.reuse, R32, RZ ;  /* 0x000000203c18723c */ /* 0x040fec00000418ff */
[----:B------:R-:W-:Y:S02]  /*b460*/  SHFL.IDX PT, R102, R0, RZ, 0x1c1f ;  /* 0x001c1fff00667589 */ /* 0x000fe400000e0000 */
[-C--:B------:R-:W-:Y:S06]  /*b470*/  HMMA.16816.F32.BF16 R28, R60, R34.reuse, RZ ;  /* 0x000000223c1c723c */ /* 0x080fec00000418ff */
[----:B------:R-:W-:Y:S02]  /*b480*/  SHFL.IDX PT, R101, R101, 0x1, 0x1c1f ;  /* 0x003c1f0065657f89 */ /* 0x000fe400000e0000 */
[C---:B------:R-:W-:Y:S06]  /*b490*/  HMMA.16816.F32.BF16 R32, R64.reuse, R34, RZ ;  /* 0x000000224020723c */ /* 0x040fec00000418ff */
[----:B------:R-:W-:Y:S02]  /*b4a0*/  SHFL.IDX PT, R0, R0, 0x1, 0x1c1f ;  /* 0x003c1f0000007f89 */ /* 0x000fe400000e0000 */
        /* <DEDUP_REMOVED lines=8> */
[----:B------:R-:W3:Y:S07]  /*b530*/  LDSM.16.M88.4 R108, [R235] ;  /* 0x00000000eb6c783b */ /* 0x000eee0000000200 */
        /* <DEDUP_REMOVED lines=8> */
[C---:B------:R-:W-:Y:S08]  /*b5c0*/  HMMA.16816.F32.BF16 R32, R176.reuse, R190, R32 ;  /* 0x000000beb020723c */ /* 0x040ff00000041820 */
[-C--:B---3--:R-:W-:Y:S04]  /*b5d0*/  HMMA.16816.F32.BF16 R36, R176, R108.reuse, R36 ;  /* 0x0000006cb024723c */ /* 0x088fe80000041824 */
[C---:B------:R-:W-:Y:S04]  /*b5e0*/  IADD3 R104, P1, R103.reuse, R199, RZ ;  /* 0x000000c767687210 */ /* 0x040fe80007f3e0ff */
[C---:B------:R-:W-:Y:S04]  /*b5f0*/  HMMA.16816.F32.BF16 R40, R184.reuse, R108, R40 ;  /* 0x0000006cb828723c */ /* 0x040fe80000041828 */
[C---:B----4-:R-:W-:Y:S02]  /*b600*/  IADD3.X R105, R102.reuse, R197, RZ, P1, !PT ;  /* 0x000000c566697210 */ /* 0x050fe40000ffe4ff */
[C---:B--2---:R-:W-:Y:S02]  /*b610*/  IADD3 R192, P0, R103.reuse, R198, RZ ;  /* 0x000000c667c07210 */ /* 0x044fe40007f1e0ff */
[-C--:B------:R-:W-:Y:S01]  /*b620*/  HMMA.16816.F32.BF16 R44, R184, R110.reuse, R44 ;  /* 0x0000006eb82c723c */ /* 0x080fe2000004182c */
[----:B------:R-:W-:Y:S01]  /*b630*/  @!PT LDS RZ, [RZ] ;  /* 0x00000000fffff984 */ /* 0x000fe20000000800 */
[----:B------:R-:W-:Y:S01]  /*b640*/  @!PT LDS RZ, [RZ] ;  /* 0x00000000fffff984 */ /* 0x000fe20000000800 */
[----:B------:R-:W-:Y:S01]  /*b650*/  @!PT LDS RZ, [RZ] ;  /* 0x00000000fffff984 */ /* 0x000fe20000000800 */
[----:B-----5:R2:W-:Y:S03]  /*b660*/  LDGSTS.E.BYPASS.LTC128B.128 [R194], [R104.64], !P6 ;  /* 0x0000000068c27fae */ /* 0x0205e6000f101d4e */
[C---:B------:R-:W-:Y:S04]  /*b670*/  IADD3.X R193, R102.reuse, R195, RZ, P0, !PT ;  /* 0x000000c366c17210 */ /* 0x040fe800007fe4ff */
[C---:B------:R-:W-:Y:S01]  /*b680*/  HMMA.16816.F32.BF16 R48, R176.reuse, R110, R48 ;  /* 0x0000006eb030723c */ /* 0x040fe20000041830 */
[----:B------:R3:W-:Y:S03]  /*b690*/  LDGSTS.E.BYPASS.LTC128B.128 [R194+0x1000], [R192.64], !P5 ;  /* 0x01000000c0c27fae */ /* 0x0007e6000e901d4e */
[----:B------:R-:W-:Y:S04]  /*b6a0*/  IADD3 R188, P1, R103, R196, RZ ;  /* 0x000000c467bc7210 */ /* 0x000fe80007f3e0ff */
[-C--:B-1----:R-:W-:Y:S04]  /*b6b0*/  HMMA.16816.F32.BF16 R52, R176, R180.reuse, R52 ;  /* 0x000000b4b034723c */ /* 0x082fe80000041834 */
[----:B------:R-:W-:Y:S04]  /*b6c0*/  IADD3.X R189, R102, R106, RZ, P1, !PT ;  /* 0x0000006a66bd7210 */ /* 0x000fe80000ffe4ff */
[C---:B------:R-:W-:Y:S01]  /*b6d0*/  HMMA.16816.F32.BF16 R56, R184.reuse, R180, R56 ;  /* 0x000000b4b838723c */ /* 0x040fe20000041838 */
[----:B------:R1:W-:Y:S03]  /*b6e0*/  LDGSTS.E.BYPASS.LTC128B.128 [R194+0x2000], [R188.64], !P4 ;  /* 0x02000000bcc27fae */ /* 0x0003e6000e101d4e */
[C---:B--2---:R-:W-:Y:S04]  /*b6f0*/  IADD3 R104, P1, R101.reuse, R198, RZ ;  /* 0x000000c665687210 */ /* 0x044fe80007f3e0ff */
[-C--:B------:R-:W-:Y:S04]  /*b700*/  HMMA.16816.F32.BF16 R60, R184, R182.reuse, R60 ;  /* 0x000000b6b83c723c */ /* 0x080fe8000004183c */
[C---:B---3--:R-:W-:Y:S04]  /*b710*/  IADD3 R192, P0, R101.reuse, R199, RZ ;  /* 0x000000c765c07210 */ /* 0x048fe80007f1e0ff */
[----:B------:R-:W-:Y:S04]  /*b720*/  HMMA.16816.F32.BF16 R64, R176, R182, R64 ;  /* 0x000000b6b040723c */ /* 0x000fe80000041840 */
[C---:B------:R-:W-:Y:S02]  /*b730*/  IADD3.X R193, R0.reuse, R197, RZ, P0, !PT ;  /* 0x000000c500c17210 */ /* 0x040fe400007fe4ff */
[----:B------:R-:W-:Y:S02]  /*b740*/  IADD3 R102, P0, R101, R196, RZ ;  /* 0x000000c465667210 */ /* 0x000fe40007f1e0ff */
[----:B------:R-:W-:Y:S01]  /*b750*/  MOV R101, R195 ;  /* 0x000000c300657202 */ /* 0x000fe20000000f00 */
[----:B------:R2:W-:Y:S03]  /*b760*/  LDGSTS.E.BYPASS.LTC128B.128 [R194+0x800], [R192.64], !P6 ;  /* 0x00800000c0c27fae */ /* 0x0005e6000f101d4e */
[C---:B------:R-:W-:Y:S02]  /*b770*/  IADD3.X R105, R0.reuse, R101, RZ, P1, !PT ;  /* 0x0000006500697210 */ /* 0x040fe40000ffe4ff */
[----:B------:R-:W-:Y:S02]  /*b780*/  IADD3.X R103, R0, R106, RZ, P0, !PT ;  /* 0x0000006a00677210 */ /* 0x000fe400007fe4ff */
[----:B------:R-:W-:Y:S01]  /*b790*/  ISETP.GE.AND P0, PT, R238, 0x1, PT ;  /* 0x00000001ee00780c */ /* 0x000fe20003f06270 */
[----:B------:R2:W-:Y:S08]  /*b7a0*/  LDGSTS.E.BYPASS.LTC128B.128 [R194+0x1800], [R104.64], !P5 ;  /* 0x0180000068c27fae */ /* 0x0005f0000e901d4e */
[----:B------:R2:W-:Y:S08]  /*b7b0*/  LDGSTS.E.BYPASS.LTC128B.128 [R194+0x2800], [R102.64], !P4 ;  /* 0x0280000066c27fae */ /* 0x0005f0000e101d4e */
[----:B-1----:R-:W-:Y:S08]  /*b7c0*/  LDSM.16.M88.4 R188, [R223+0x8100] ;  /* 0x00810000dfbc783b */ /* 0x002ff00000000200 */
[----:B------:R-:W-:Y:S08]  /*b7d0*/  LDSM.16.M88.4 R196, [R223+0x9100] ;  /* 0x00910000dfc4783b */ /* 0x000ff00000000200 */
[----:B------:R-:W0:Y:S08]  /*b7e0*/  LDGDEPBAR ;  /* 0x00000000000079af */ /* 0x000e300000000000 */
[----:B--2---:R-:W1:Y:S08]  /*b7f0*/  LDSM.16.M88.4 R192, [R220+0x4100] ;  /* 0x00410000dcc0783b */ /* 0x004e700000000200 */
[----:B------:R-:W2:Y:S08]  /*b800*/  LDSM.16.M88.4 R108, [R220+0x4500] ;  /* 0x00450000dc6c783b */ /* 0x000eb00000000200 */
[----:B------:R-:W3:Y:S08]  /*b810*/  LDSM.16.M88.4 R200, [R220+0x4900] ;  /* 0x00490000dcc8783b */ /* 0x000ef00000000200 */
[----:B------:R-:W4:Y:S08]  /*b820*/  LDSM.16.M88.4 R204, [R220+0x4d00] ;  /* 0x004d0000dccc783b */ /* 0x000f300000000200 */
[----:B------:R-:W-:Y:S08]  /*b830*/  LDSM.16.M88.4 R208, [R224+0x8100] ;  /* 0x00810000e0d0783b */ /* 0x000ff00000000200 */
[----:B------:R-:W5:Y:S01]  /*b840*/  LDSM.16.M88.4 R212, [R233] ;  /* 0x00000000e9d4783b */ /* 0x000f620000000200 */
[-C--:B-1----:R-:W-:Y:S07]  /*b850*/  HMMA.16816.F32.BF16 R4, R188, R192.reuse, R4 ;  /* 0x000000c0bc04723c */ /* 0x082fee0000041804 */
[----:B------:R-:W1:Y:S01]  /*b860*/  LDSM.16.M88.4 R184, [R224+0x9100] ;  /* 0x00910000e0b8783b */ /* 0x000e620000000200 */
[C---:B------:R-:W-:Y:S07]  /*b870*/  HMMA.16816.F32.BF16 R8, R196.reuse, R192, R8 ;  /* 0x000000c0c408723c */ /* 0x040fee0000041808 */
[----:B------:R-:W1:Y:S01]  /*b880*/  LDSM.16.M88.4 R176, [R232] ;  /* 0x00000000e8b0783b */ /* 0x000e620000000200 */
[-C--:B------:R-:W-:Y:S07]  /*b890*/  HMMA.16816.F32.BF16 R12, R196, R194.reuse, R12 ;  /* 0x000000c2c40c723c */ /* 0x080fee000004180c */
[----:B------:R-:W-:Y:S01]  /*b8a0*/  LDSM.16.M88.4 R180, [R230] ;  /* 0x00000000e6b4783b */ /* 0x000fe20000000200 */
[C---:B------:R-:W-:Y:S07]  /*b8b0*/  HMMA.16816.F32.BF16 R16, R188.reuse, R194, R16 ;  /* 0x000000c2bc10723c */ /* 0x040fee0000041810 */
[----:B------:R-:W-:Y:S01]  /*b8c0*/  LDSM.16.M88.4 R192, [R220+0x5100] ;  /* 0x00510000dcc0783b */ /* 0x000fe20000000200 */
[-C--:B--2---:R-:W-:Y:S07]  /*b8d0*/  HMMA.16816.F32.BF16 R20, R188, R108.reuse, R20 ;  /* 0x0000006cbc14723c */ /* 0x084fee0000041814 */
[----:B------:R-:W-:Y:S01]  /*b8e0*/  LDSM.16.M88.4 R216, [R229] ;  /* 0x00000000e5d8783b */ /* 0x000fe20000000200 */
[C---:B------:R-:W-:Y:S08]  /*b8f0*/  HMMA.16816.F32.BF16 R24, R196.reuse, R108, R24 ;  /* 0x0000006cc418723c */ /* 0x040ff00000041818 */
[-C--:B------:R-:W-:Y:S08]  /*b900*/  HMMA.16816.F32.BF16 R28, R196, R110.reuse, R28 ;  /* 0x0000006ec41c723c */ /* 0x080ff0000004181c */
[C---:B------:R-:W-:Y:S01]  /*b910*/  HMMA.16816.F32.BF16 R32, R188.reuse, R110, R32 ;  /* 0x0000006ebc20723c */ /* 0x040fe20000041820 */
[----:B------:R-:W2:Y:S07]  /*b920*/  LDSM.16.M88.4 R108, [R231] ;  /* 0x00000000e76c783b */ /* 0x000eae0000000200 */
[-C--:B---3--:R-:W-:Y:S08]  /*b930*/  HMMA.16816.F32.BF16 R36, R188, R200.reuse, R36 ;  /* 0x000000c8bc24723c */ /* 0x088ff00000041824 */
        /* <DEDUP_REMOVED lines=9> */
[----:B------:R-:W3:Y:S07]  /*b9d0*/  LDSM.16.M88.4 R188, [R223+0xa100] ;  /* 0x00a10000dfbc783b */ /* 0x000eee0000000200 */
[-C--:B-----5:R-:W-:Y:S01]  /*b9e0*/  HMMA.16816.F32.BF16 R4, R208, R212.reuse, R4 ;  /* 0x000000d4d004723c */ /* 0x0a0fe20000041804 */
[----:B------:R-:W4:Y:S07]  /*b9f0*/  LDSM.16.M88.4 R204, [R220+0x5900] ;  /* 0x00590000dccc783b */ /* 0x000f2e0000000200 */
[C---:B-1----:R-:W-:Y:S08]  /*ba00*/  HMMA.16816.F32.BF16 R8, R184.reuse, R212, R8 ;  /* 0x000000d4b808723c */ /* 0x042ff00000041808 */
        /* <DEDUP_REMOVED lines=11> */
[C---:B------:R-:W-:Y:S01]  /*bac0*/  HMMA.16816.F32.BF16 R48, R208.reuse, R110, R48 ;  /* 0x0000006ed030723c */ /* 0x040fe20000041830 */
[----:B------:R-:W2:Y:S07]  /*bad0*/  LDSM.16.M88.4 R108, [R224+0xb100] ;  /* 0x00b10000e06c783b */ /* 0x000eae0000000200 */
[-C--:B------:R-:W-:Y:S08]  /*bae0*/  HMMA.16816.F32.BF16 R52, R208, R180.reuse, R52 ;  /* 0x000000b4d034723c */ /* 0x080ff00000041834 */
[C---:B------:R-:W-:Y:S08]  /*baf0*/  HMMA.16816.F32.BF16 R56, R184.reuse, R180, R56 ;  /* 0x000000b4b838723c */ /* 0x040ff00000041838 */
[-C--:B------:R-:W-:Y:S08]  /*bb00*/  HMMA.16816.F32.BF16 R60, R184, R182.reuse, R60 ;  /* 0x000000b6b83c723c */ /* 0x080ff0000004183c */
[----:B------:R-:W-:Y:S08]  /*bb10*/  HMMA.16816.F32.BF16 R64, R208, R182, R64 ;  /* 0x000000b6d040723c */ /* 0x000ff00000041840 */
[-C--:B---3--:R-:W-:Y:S08]  /*bb20*/  HMMA.16816.F32.BF16 R4, R188, R192.reuse, R4 ;  /* 0x000000c0bc04723c */ /* 0x088ff00000041804 */
[C---:B------:R-:W-:Y:S08]  /*bb30*/  HMMA.16816.F32.BF16 R8, R196.reuse, R192, R8 ;  /* 0x000000c0c408723c */ /* 0x040ff00000041808 */
[-C--:B------:R-:W-:Y:S08]  /*bb40*/  HMMA.16816.F32.BF16 R12, R196, R194.reuse, R12 ;  /* 0x000000c2c40c723c */ /* 0x080ff0000004180c */
[C---:B------:R-:W-:Y:S08]  /*bb50*/  HMMA.16816.F32.BF16 R16, R188.reuse, R194, R16 ;  /* 0x000000c2bc10723c */ /* 0x040ff00000041810 */
[-C--:B------:R-:W-:Y:S08]  /*bb60*/  HMMA.16816.F32.BF16 R20, R188, R200.reuse, R20 ;  /* 0x000000c8bc14723c */ /* 0x080ff00000041814 */
[C---:B------:R-:W-:Y:S08]  /*bb70*/  HMMA.16816.F32.BF16 R24, R196.reuse, R200, R24 ;  /* 0x000000c8c418723c */ /* 0x040ff00000041818 */
[-C--:B------:R-:W-:Y:S08]  /*bb80*/  HMMA.16816.F32.BF16 R28, R196, R202.reuse, R28 ;  /* 0x000000cac41c723c */ /* 0x080ff0000004181c */
[C---:B------:R-:W-:Y:S08]  /*bb90*/  HMMA.16816.F32.BF16 R32, R188.reuse, R202, R32 ;  /* 0x000000cabc20723c */ /* 0x040ff00000041820 */
[-C--:B----4-:R-:W-:Y:S08]  /*bba0*/  HMMA.16816.F32.BF16 R36, R188, R204.reuse, R36 ;  /* 0x000000ccbc24723c */ /* 0x090ff00000041824 */
[C---:B------:R-:W-:Y:S08]  /*bbb0*/  HMMA.16816.F32.BF16 R40, R196.reuse, R204, R40 ;  /* 0x000000ccc428723c */ /* 0x040ff00000041828 */
[-C--:B------:R-:W-:Y:S08]  /*bbc0*/  HMMA.16816.F32.BF16 R44, R196, R206.reuse, R44 ;  /* 0x000000cec42c723c */ /* 0x080ff0000004182c */
[C---:B------:R-:W-:Y:S08]  /*bbd0*/  HMMA.16816.F32.BF16 R48, R188.reuse, R206, R48 ;  /* 0x000000cebc30723c */ /* 0x040ff00000041830 */
[-C--:B-1----:R-:W-:Y:S08]  /*bbe0*/  HMMA.16816.F32.BF16 R52, R188, R212.reuse, R52 ;  /* 0x000000d4bc34723c */ /* 0x082ff00000041834 */
        /* <DEDUP_REMOVED lines=153> */
.L_x_720:
        /* <DEDUP_REMOVED lines=37> */
[----:B--2---:R-:W1:Y:S01]  /*c7d0*/  SHFL.BFLY PT, R8, R0, 0x2, 0x1f ;  /* 0x0c401f0000087f89 */ /* 0x004e6200000e0000 */
        /* <DEDUP_REMOVED lines=27> */
[----:B------:R-:W-:Y:S02]  /*c990*/  ISETP.GT.AND P0, PT, R238, RZ, PT ;  /* 0x000000ffee00720c */ /* 0x000fe40003f04270 */
[----:B------:R-:W-:Y:S03]  /*c9a0*/  FMNMX.FTZ R6, R218, R6, !PT ;  /* 0x00000006da067209 */ /* 0x000fe60007810000 */
[----:B------:R-:W2:Y:S01]  /*c9b0*/  SHFL.BFLY PT, R105, R5, 0x1, 0x1f ;  /* 0x0c201f0005697f89 */ /* 0x000ea200000e0000 */
[----:B------:R-:W-:Y:S04]  /*c9c0*/  FMNMX.FTZ R6, R219, R6, !PT ;  /* 0x00000006db067209 */ /* 0x000fe80007810000 */
[----:B------:R-:W-:Y:S03]  /*c9d0*/  FMNMX.FTZ R6, R241, R6, !PT ;  /* 0x00000006f1067209 */ /* 0x000fe60007810000 */
[----:B------:R-:W3:Y:S01]  /*c9e0*/  SHFL.BFLY PT, R9, R4, 0x2, 0x1f ;  /* 0x0c401f0004097f89 */ /* 0x000ee200000e0000 */
[----:B------:R-:W-:Y:S04]  /*c9f0*/  FMNMX.FTZ R6, R242, R6, !PT ;  /* 0x00000006f2067209 */ /* 0x000fe80007810000 */
[----:B------:R-:W-:Y:S02]  /*ca00*/  FMNMX.FTZ R6, R252, R6, !PT ;  /* 0x00000006fc067209 */ /* 0x000fe40007810000 */
[----:B-1----:R-:W-:Y:S05]  /*ca10*/  FMNMX.FTZ R106, R0, R106, !PT ;  /* 0x0000006a006a7209 */ /* 0x002fea0007810000 */
[C---:B------:R-:W-:Y:S02]  /*ca20*/  FADD.FTZ R0, -R106.reuse, R2 ;  /* 0x000000026a007221 */ /* 0x040fe40000010100 */
[----:B------:R-:W-:Y:S01]  /*ca30*/  FMUL.FTZ R110, R106, c[0x0][0x2d0] ;  /* 0x0000b4006a6e7a20 */ /* 0x000fe20000410000 */
[----:B--2---:R-:W-:Y:S01]  /*ca40*/  FMNMX.FTZ R105, R5, R105, !PT ;  /* 0x0000006905697209 */ /* 0x004fe20007810000 */
[----:B------:R-:W-:Y:S01]  /*ca50*/  FMUL.FTZ R2, R0, c[0x0][0x2d0] ;  /* 0x0000b40000027a20 */ /* 0x000fe20000410000 */
[----:B------:R-:W-:Y:S03]  /*ca60*/  FMNMX.FTZ R0, R20, R6, !PT ;  /* 0x0000000614007209 */ /* 0x000fe60007810000 */
[----:B------:R1:W2:Y:S01]  /*ca70*/  MUFU.EX2 R103, R2 ;  /* 0x0000000200677308 */ /* 0x0002a20000000800 */
[----:B------:R-:W-:Y:S01]  /*ca80*/  FMNMX.FTZ R0, R108, R0, !PT ;  /* 0x000000006c007209 */ /* 0x000fe20007810000 */
[----:B------:R-:W-:Y:S01]  /*ca90*/  FMUL.FTZ R111, R105, c[0x0][0x2d0] ;  /* 0x0000b400696f7a20 */ /* 0x000fe20000410000 */
[----:B---3--:R-:W-:Y:S02]  /*caa0*/  FMNMX.FTZ R4, R4, R9, !PT ;  /* 0x0000000904047209 */ /* 0x008fe40007810000 */
[----:B------:R-:W-:Y:S03]  /*cab0*/  FMNMX.FTZ R0, R109, R0, !PT ;  /* 0x000000006d007209 */ /* 0x000fe60007810000 */
[----:B------:R-:W3:Y:S01]  /*cac0*/  SHFL.BFLY PT, R104, R4, 0x1, 0x1f ;  /* 0x0c201f0004687f89 */ /* 0x000ee200000e0000 */
[----:B-1----:R-:W-:Y:S07]  /*cad0*/  FADD.FTZ R2, -R105, R3 ;  /* 0x0000000369027221 */ /* 0x002fee0000010100 */
[----:B------:R-:W1:Y:S01]  /*cae0*/  SHFL.BFLY PT, R3, R0, 0x2, 0x1f ;  /* 0x0c401f0000037f89 */ /* 0x000e6200000e0000 */
[C---:B--2---:R-:W-:Y:S02]  /*caf0*/  FMUL.FTZ R5, R103.reuse, R113 ;  /* 0x0000007167057220 */ /* 0x044fe40000410000 */
[----:B------:R-:W-:Y:S02]  /*cb00*/  FMUL.FTZ R2, R2, c[0x0][0x2d0] ;  /* 0x0000b40002027a20 */ /* 0x000fe40000410000 */
[C---:B------:R-:W-:Y:S01]  /*cb10*/  FMUL.FTZ R49, R103.reuse, R157 ;  /* 0x0000009d67317220 */ /* 0x040fe20000410000 */
[----:B---3--:R-:W-:Y:S01]  /*cb20*/  FMNMX.FTZ R104, R4, R104, !PT ;  /* 0x0000006804687209 */ /* 0x008fe20007810000 */
[----:B------:R2:W3:Y:S01]  /*cb30*/  MUFU.EX2 R101, R2 ;  /* 0x0000000200657308 */ /* 0x0004e20000000800 */
[--C-:B------:R-:W-:Y:S02]  /*cb40*/  FFMA.FTZ R4, R180, c[0x0][0x2d0], -R110.reuse ;  /* 0x0000b400b4047a23 */ /* 0x100fe4000001086e */
[C---:B------:R-:W-:Y:S02]  /*cb50*/  FMUL.FTZ R48, R103.reuse, R156 ;  /* 0x0000009c67307220 */ /* 0x040fe40000410000 */
[----:B------:R-:W-:Y:S02]  /*cb60*/  FMUL.FTZ R176, R104, c[0x0][0x2d0] ;  /* 0x0000b40068b07a20 */ /* 0x000fe40000410000 */
[C---:B------:R-:W-:Y:S02]  /*cb70*/  FMUL.FTZ R64, R103.reuse, R172 ;  /* 0x000000ac67407220 */ /* 0x040fe40000410000 */
[C---:B------:R-:W-:Y:S01]  /*cb80*/  FMUL.FTZ R65, R103.reuse, R173 ;  /* 0x000000ad67417220 */ /* 0x040fe20000410000 */
[----:B------:R-:W-:Y:S01]  /*cb90*/  MUFU.EX2 R11, R4 ;  /* 0x00000004000b7308 */ /* 0x000fe20000000800 */
[C---:B------:R-:W-:Y:S02]  /*cba0*/  FMUL.FTZ R68, R103.reuse, R68 ;  /* 0x0000004467447220 */ /* 0x040fe40000410000 */
[C---:B------:R-:W-:Y:S02]  /*cbb0*/  FMUL.FTZ R69, R103.reuse, R69 ;  /* 0x0000004567457220 */ /* 0x040fe40000410000 */
[C---:B------:R-:W-:Y:S01]  /*cbc0*/  FMUL.FTZ R80, R103.reuse, R80 ;  /* 0x0000005067507220 */ /* 0x040fe20000410000 */
[----:B-1----:R-:W-:Y:S01]  /*cbd0*/  FMNMX.FTZ R0, R0, R3, !PT ;  /* 0x0000000300007209 */ /* 0x002fe20007810000 */
[----:B------:R-:W-:Y:S02]  /*cbe0*/  FFMA.FTZ R3, R16, c[0x0][0x2d0], -R110 ;  /* 0x0000b40010037a23 */ /* 0x000fe4000001086e */
[C---:B------:R-:W-:Y:S02]  /*cbf0*/  FMUL.FTZ R16, R103.reuse, R124 ;  /* 0x0000007c67107220 */ /* 0x040fe40000410000 */
[----:B------:R1:W-:Y:S01]  /*cc00*/  MUFU.EX2 R34, R3 ;  /* 0x0000000300227308 */ /* 0x0003e20000000800 */
[----:B------:R-:W-:Y:S02]  /*cc10*/  FMUL.FTZ R81, R103, R81 ;  /* 0x0000005167517220 */ /* 0x000fe40000410000 */
[----:B--2---:R-:W-:Y:S02]  /*cc20*/  FADD.FTZ R2, -R104, R100 ;  /* 0x0000006468027221 */ /* 0x004fe40000010100 */
[C---:B---3--:R-:W-:Y:S02]  /*cc30*/  FMUL.FTZ R7, R101.reuse, R115 ;  /* 0x0000007365077220 */ /* 0x048fe40000410000 */
[----:B------:R-:W-:Y:S02]  /*cc40*/  FMUL.FTZ R2, R2, c[0x0][0x2d0] ;  /* 0x0000b40002027a20 */ /* 0x000fe40000410000 */
[C---:B------:R-:W-:Y:S02]  /*cc50*/  FMUL.FTZ R35, R101.reuse, R143 ;  /* 0x0000008f65237220 */ /* 0x040fe40000410000 */
[----:B------:R2:W3:Y:S01]  /*cc60*/  MUFU.EX2 R100, R2 ;  /* 0x0000000200647308 */ /* 0x0004e20000000800 */
[C---:B------:R-:W-:Y:S02]  /*cc70*/  FMUL.FTZ R6, R101.reuse, R114 ;  /* 0x0000007265067220 */ /* 0x040fe40000410000 */
[C---:B------:R-:W-:Y:S02]  /*cc80*/  FMUL.FTZ R50, R101.reuse, R158 ;  /* 0x0000009e65327220 */ /* 0x040fe40000410000 */
[C---:B------:R-:W-:Y:S02]  /*cc90*/  FMUL.FTZ R51, R101.reuse, R159 ;  /* 0x0000009f65337220 */ /* 0x040fe40000410000 */
[C---:B------:R-:W-:Y:S02]  /*cca0*/  FMUL.FTZ R66, R101.reuse, R174 ;  /* 0x000000ae65427220 */ /* 0x040fe40000410000 */
[C---:B------:R-:W-:Y:S02]  /*ccb0*/  FMUL.FTZ R67, R101.reuse, R175 ;  /* 0x000000af65437220 */ /* 0x040fe40000410000 */
[----:B------:R-:W-:Y:S01]  /*ccc0*/  FMUL.FTZ R70, R101, R70 ;  /* 0x0000004665467220 */ /* 0x000fe20000410000 */
[----:B------:R-:W-:Y:S01]  /*ccd0*/  LDSM.16.MT88.4 R172, [R222+0x1d00] ;  /* 0x001d0000deac783b */ /* 0x000fe20000004200 */
[--C-:B-1----:R-:W-:Y:S02]  /*cce0*/  FFMA.FTZ R3, R181, c[0x0][0x2d0], -R111.reuse ;  /* 0x0000b400b5037a23 */ /* 0x102fe4000001086f */
[C---:B------:R-:W-:Y:S02]  /*ccf0*/  FMUL.FTZ R71, R101.reuse, R71 ;  /* 0x0000004765477220 */ /* 0x040fe40000410000 */
[----:B------:R1:W-:Y:S01]  /*cd00*/  MUFU.EX2 R10, R3 ;  /* 0x00000003000a7308 */ /* 0x0003e20000000800 */
[C---:B------:R-:W-:Y:S02]  /*cd10*/  FMUL.FTZ R82, R101.reuse, R82 ;  /* 0x0000005265527220 */ /* 0x040fe40000410000 */
[----:B------:R-:W-:Y:S02]  /*cd20*/  FMUL.FTZ R83, R101, R83 ;  /* 0x0000005365537220 */ /* 0x000fe40000410000 */
        /* <DEDUP_REMOVED lines=8> */
[C---:B------:R-:W-:Y:S02]  /*cdb0*/  FMUL.FTZ R13, R100.reuse, R121 ;  /* 0x00000079640d7220 */ /* 0x040fe40000410000 */
[C---:B------:R-:W-:Y:S02]  /*cdc0*/  FMUL.FTZ R45, R100.reuse, R153 ;  /* 0x00000099642d7220 */ /* 0x040fe40000410000 */
[--C-:B-1----:R-:W-:Y:S01]  /*cdd0*/  FFMA.FTZ R3, R187, c[0x0][0x2d0], -R111.reuse ;  /* 0x0000b400bb037a23 */ /* 0x102fe2000001086f */
[----:B------:R-:W-:Y:S01]  /*cde0*/  MOV R187, R20 ;  /* 0x0000001400bb7202 */ /* 0x000fe20000000f00 */
[C---:B------:R-:W-:Y:S01]  /*cdf0*/  FMUL.FTZ R29, R100.reuse, R137 ;  /* 0x00000089641d7220 */ /* 0x040fe20000410000 */
[----:B------:R-:W-:Y:S01]  /*ce00*/  LDSM.16.MT88.4 R20, [R221+0x100] ;  /* 0x00010000dd14783b */ /* 0x000fe20000004200 */
[----:B------:R1:W-:Y:S01]  /*ce10*/  MUFU.EX2 R220, R3 ;  /* 0x0000000300dc7308 */ /* 0x0003e20000000800 */
[C---:B------:R-:W-:Y:S02]  /*ce20*/  FMUL.FTZ R40, R100.reuse, R148 ;  /* 0x0000009464287220 */ /* 0x040fe40000410000 */
[C---:B------:R-:W-:Y:S02]  /*ce30*/  FMUL.FTZ R44, R100.reuse, R152 ;  /* 0x00000098642c7220 */ /* 0x040fe40000410000 */
[----:B------:R-:W-:Y:S02]  /*ce40*/  FMUL.FTZ R56, R100, R164 ;  /* 0x000000a464387220 */ /* 0x000fe40000410000 */
[----:B--2---:R-:W-:Y:S02]  /*ce50*/  FFMA.FTZ R2, R102, c[0x0][0x2d0], -R110 ;  /* 0x0000b40066027a23 */ /* 0x004fe4000001086e */
[C---:B------:R-:W-:Y:S02]  /*ce60*/  FMUL.FTZ R57, R100.reuse, R165 ;  /* 0x000000a564397220 */ /* 0x040fe40000410000 */
[----:B------:R2:W3:Y:S01]  /*ce70*/  MUFU.EX2 R185, R2 ;  /* 0x0000000200b97308 */ /* 0x0004e20000000800 */
[C---:B------:R-:W-:Y:S02]  /*ce80*/  FMUL.FTZ R60, R100.reuse, R168 ;  /* 0x000000a8643c7220 */ /* 0x040fe40000410000 */
[C---:B------:R-:W-:Y:S02]  /*ce90*/  FMUL.FTZ R61, R100.reuse, R169 ;  /* 0x000000a9643d7220 */ /* 0x040fe40000410000 */
[C---:B------:R-:W-:Y:S02]  /*cea0*/  FMUL.FTZ R72, R100.reuse, R72 ;  /* 0x0000004864487220 */ /* 0x040fe40000410000 */
[C---:B------:R-:W-:Y:S02]  /*ceb0*/  FMUL.FTZ R73, R100.reuse, R73 ;  /* 0x0000004964497220 */ /* 0x040fe40000410000 */
[C---:B------:R-:W-:Y:S02]  /*cec0*/  FMUL.FTZ R76, R100.reuse, R76 ;  /* 0x0000004c644c7220 */ /* 0x040fe40000410000 */
[----:B------:R-:W-:Y:S02]  /*ced0*/  FMUL.FTZ R77, R100, R77 ;  /* 0x0000004d644d7220 */ /* 0x000fe40000410000 */
[--C-:B-1----:R-:W-:Y:S02]  /*cee0*/  FFMA.FTZ R3, R17, c[0x0][0x2d0], -R111.reuse ;  /* 0x0000b40011037a23 */ /* 0x102fe4000001086f */
[C---:B------:R-:W-:Y:S02]  /*cef0*/  FMUL.FTZ R17, R103.reuse, R125 ;  /* 0x0000007d67117220 */ /* 0x040fe40000410000 */
[----:B------:R-:W-:Y:S01]  /*cf00*/  MUFU.EX2 R31, R3 ;  /* 0x00000003001f7308 */ /* 0x000fe20000000800 */
[----:B------:R-:W-:Y:S02]  /*cf10*/  FMUL.FTZ R85, R103, R85 ;  /* 0x0000005567557220 */ /* 0x000fe40000410000 */
[C---:B------:R-:W-:Y:S02]  /*cf20*/  FMUL.FTZ R86, R101.reuse, R86 ;  /* 0x0000005665567220 */ /* 0x040fe40000410000 */
[----:B------:R-:W-:Y:S01]  /*cf30*/  FMUL.FTZ R87, R101, R87 ;  /* 0x0000005765577220 */ /* 0x000fe20000410000 */
[----:B--2---:R-:W1:Y:S01]  /*cf40*/  SHFL.BFLY PT, R2, R0, 0x1, 0x1f ;  /* 0x0c201f0000027f89 */ /* 0x004e6200000e0000 */
[----:B---3--:R-:W-:Y:S01]  /*cf50*/  F2FP.BF16.PACK_AB R114, R34, R185 ;  /* 0x000000b92272723e */ /* 0x008fe200000010ff */
[C---:B------:R-:W-:Y:S02]  /*cf60*/  FMUL.FTZ R88, R100.reuse, R88 ;  /* 0x0000005864587220 */ /* 0x040fe40000410000 */
[C---:B------:R-:W-:Y:S02]  /*cf70*/  FMUL.FTZ R89, R100.reuse, R89 ;  /* 0x0000005964597220 */ /* 0x040fe40000410000 */
[C---:B------:R-:W-:Y:S02]  /*cf80*/  FMUL.FTZ R92, R100.reuse, R92 ;  /* 0x0000005c645c7220 */ /* 0x040fe40000410000 */
[----:B------:R-:W-:Y:S02]  /*cf90*/  FMUL.FTZ R93, R100, R93 ;  /* 0x0000005d645d7220 */ /* 0x000fe40000410000 */
[C---:B------:R-:W-:Y:S02]  /*cfa0*/  FMUL.FTZ R96, R103.reuse, R96 ;  /* 0x0000006067607220 */ /* 0x040fe40000410000 */
[----:B------:R-:W-:Y:S02]  /*cfb0*/  FMUL.FTZ R97, R103, R97 ;  /* 0x0000006167617220 */ /* 0x000fe40000410000 */
[C---:B------:R-:W-:Y:S02]  /*cfc0*/  FMUL.FTZ R98, R101.reuse, R98 ;  /* 0x0000006265627220 */ /* 0x040fe40000410000 */
[C---:B------:R-:W-:Y:S01]  /*cfd0*/  FMUL.FTZ R99, R101.reuse, R99 ;  /* 0x0000006365637220 */ /* 0x040fe20000410000 */
[----:B-1----:R-:W-:Y:S01]  /*cfe0*/  FMNMX.FTZ R102, R2, R0, !PT ;  /* 0x0000000002667209 */ /* 0x002fe20007810000 */
[--C-:B------:R-:W-:Y:S02]  /*cff0*/  FFMA.FTZ R2, R186, c[0x0][0x2d0], -R176.reuse ;  /* 0x0000b400ba027a23 */ /* 0x100fe400000108b0 */
[----:B------:R-:W-:Y:S02]  /*d000*/  FFMA.FTZ R0, R18, c[0x0][0x2d0], -R111 ;  /* 0x0000b40012007a23 */ /* 0x000fe4000001086f */
[----:B------:R1:W-:Y:S01]  /*d010*/  MUFU.EX2 R12, R2 ;  /* 0x00000002000c7308 */ /* 0x0003e20000000800 */
[C---:B------:R-:W-:Y:S09]  /*d020*/  FMUL.FTZ R18, R101.reuse, R126 ;  /* 0x0000007e65127220 */ /* 0x040ff20000410000 */
[----:B------:R2:W3:Y:S01]  /*d030*/  MUFU.EX2 R33, R0 ;  /* 0x0000000000217308 */ /* 0x0004e20000000800 */
[--C-:B-1----:R-:W-:Y:S01]  /*d040*/  FFMA.FTZ R2, R190, c[0x0][0x2d0], -R176.reuse ;  /* 0x0000b400be027a23 */ /* 0x102fe200000108b0 */
[----:B------:R-:W-:Y:S01]  /*d050*/  MOV R190, R19 ;  /* 0x0000001300be7202 */ /* 0x000fe20000000f00 */
[----:B------:R-:W-:Y:S07]  /*d060*/  FMUL.FTZ R19, R101, R127 ;  /* 0x0000007f65137220 */ /* 0x000fee0000410000 */
[----:B------:R1:W4:Y:S01]  /*d070*/  MUFU.EX2 R26, R2 ;  /* 0x00000002001a7308 */ /* 0x0003220000000800 */
[----:B------:R-:W-:Y:S01]  /*d080*/  LDSM.16.MT88.4 R124, [R221+0x2100] ;  /* 0x00210000dd7c783b */ /* 0x000fe20000004200 */
[----:B------:R-:W-:Y:S01]  /*d090*/  MOV R156, R190 ;  /* 0x000000be009c7202 */ /* 0x000fe20000000f00 */
[----:B--2---:R-:W-:Y:S01]  /*d0a0*/  FADD.FTZ R0, -R102, R107 ;  /* 0x0000006b66007221 */ /* 0x004fe20000010100 */
[----:B---3--:R-:W-:Y:S02]  /*d0b0*/  F2FP.BF16.PACK_AB R115, R33, R31 ;  /* 0x0000001f2173723e */ /* 0x008fe400000010ff */
[----:B------:R-:W-:Y:S01]  /*d0c0*/  MOV R137, R33 ;  /* 0x0000002100897202 */ /* 0x000fe20000000f00 */
[----:B------:R-:W-:Y:S02]  /*d0d0*/  FMUL.FTZ R0, R0, c[0x0][0x2d0] ;  /* 0x0000b40000007a20 */ /* 0x000fe40000410000 */
[----:B------:R-:W-:Y:S04]  /*d0e0*/  FMUL.FTZ R33, R103, R141 ;  /* 0x0000008d67217220 */ /* 0x000fe80000410000 */
[----:B------:R-:W2:Y:S01]  /*d0f0*/  MUFU.EX2 R0, R0 ;  /* 0x0000000000007308 */ /* 0x000ea20000000800 */
[--C-:B-1----:R-:W-:Y:S01]  /*d100*/  FFMA.FTZ R2, R183, c[0x0][0x2d0], -R176.reuse ;  /* 0x0000b400b7027a23 */ /* 0x102fe200000108b0 */
[----:B------:R-:W-:Y:S01]  /*d110*/  MOV R183, R12 ;  /* 0x0000000c00b77202 */ /* 0x000fe20000000f00 */
[----:B------:R-:W-:Y:S01]  /*d120*/  FMUL.FTZ R12, R100, R120 ;  /* 0x00000078640c7220 */ /* 0x000fe20000410000 */
[----:B----4-:R-:W-:Y:S06]  /*d130*/  MOV R133, R26 ;  /* 0x0000001a00857202 */ /* 0x010fec0000000f00 */
[----:B------:R1:W-:Y:S01]  /*d140*/  MUFU.EX2 R4, R2 ;  /* 0x0000000200047308 */ /* 0x0003e20000000800 */
[----:B------:R-:W-:Y:S01]  /*d150*/  F2FP.BF16.PACK_AB R116, R26, R183 ;  /* 0x000000b71a74723e */ /* 0x000fe200000010ff */
[C---:B--2---:R-:W-:Y:S02]  /*d160*/  FMUL.FTZ R26, R0.reuse, R134 ;  /* 0x00000086001a7220 */ /* 0x044fe40000410000 */
[C---:B------:R-:W-:Y:S02]  /*d170*/  FMUL.FTZ R27, R0.reuse, R135 ;  /* 0x00000087001b7220 */ /* 0x040fe40000410000 */
[C---:B------:R-:W-:Y:S02]  /*d180*/  FMUL.FTZ R14, R0.reuse, R122 ;  /* 0x0000007a000e7220 */ /* 0x040fe40000410000 */
[C---:B------:R-:W-:Y:S02]  /*d190*/  FMUL.FTZ R15, R0.reuse, R123 ;  /* 0x0000007b000f7220 */ /* 0x040fe40000410000 */
[C---:B------:R-:W-:Y:S01]  /*d1a0*/  FMUL.FTZ R42, R0.reuse, R150 ;  /* 0x00000096002a7220 */ /* 0x040fe20000410000 */
[----:B------:R-:W2:Y:S01]  /*d1b0*/  LDSM.16.MT88.4 R120, [R222+0x1100] ;  /* 0x00110000de78783b */ /* 0x000ea20000004200 */
[----:B------:R-:W-:Y:S01]  /*d1c0*/  FMUL.FTZ R30, R0, R138 ;  /* 0x0000008a001e7220 */ /* 0x000fe20000410000 */
[----:B------:R-:W-:Y:S01]  /*d1d0*/  MOV R138, R34 ;  /* 0x00000022008a7202 */ /* 0x000fe20000000f00 */
[----:B-1----:R-:W-:Y:S02]  /*d1e0*/  FFMA.FTZ R2, R182, c[0x0][0x2d0], -R176 ;  /* 0x0000b400b6027a23 */ /* 0x002fe400000108b0 */
[----:B------:R-:W-:Y:S02]  /*d1f0*/  FMUL.FTZ R34, R101, R142 ;  /* 0x0000008e65227220 */ /* 0x000fe40000410000 */
        /* <DEDUP_REMOVED lines=13> */
[----:B-1----:R-:W-:Y:S02]  /*d2d0*/  FMUL.FTZ R2, R102, c[0x0][0x2d0] ;  /* 0x0000b40066027a20 */ /* 0x002fe40000410000 */
[----:B------:R-:W-:Y:S02]  /*d2e0*/  FMUL.FTZ R91, R0, R91 ;  /* 0x0000005b005b7220 */ /* 0x000fe40000410000 */
[--C-:B------:R-:W-:Y:S02]  /*d2f0*/  FFMA.FTZ R3, R184, c[0x0][0x2d0], -R2.reuse ;  /* 0x0000b400b8037a23 */ /* 0x100fe40000010802 */
[C---:B------:R-:W-:Y:S02]  /*d300*/  FMUL.FTZ R94, R0.reuse, R94 ;  /* 0x0000005e005e7220 */ /* 0x040fe40000410000 */
[----:B------:R1:W-:Y:S01]  /*d310*/  MUFU.EX2 R182, R3 ;  /* 0x0000000300b67308 */ /* 0x0003e20000000800 */
[----:B------:R-:W-:Y:S02]  /*d320*/  FMUL.FTZ R95, R0, R95 ;  /* 0x0000005f005f7220 */ /* 0x000fe40000410000 */
[--C-:B------:R-:W-:Y:S02]  /*d330*/  FFMA.FTZ R108, R108, c[0x0][0x2d0], -R2.reuse ;  /* 0x0000b4006c6c7a23 */ /* 0x100fe40000010802 */
[--C-:B-1----:R-:W-:Y:S01]  /*d340*/  FFMA.FTZ R3, R191, c[0x0][0x2d0], -R2.reuse ;  /* 0x0000b400bf037a23 */ /* 0x102fe20000010802 */
[----:B------:R-:W-:Y:S01]  /*d350*/  MOV R191, R11 ;  /* 0x0000000b00bf7202 */ /* 0x000fe20000000f00 */
[C---:B------:R-:W-:Y:S03]  /*d360*/  FMUL.FTZ R11, R0.reuse, R119 ;  /* 0x00000077000b7220 */ /* 0x040fe60000410000 */
[----:B------:R1:W3:Y:S02]  /*d370*/  MUFU.EX2 R186, R3 ;  /* 0x0000000300ba7308 */ /* 0x0002e40000000800 */
[--C-:B-1----:R-:W-:Y:S01]  /*d380*/  FFMA.FTZ R3, R189, c[0x0][0x2d0], -R2.reuse ;  /* 0x0000b400bd037a23 */ /* 0x102fe20000010802 */
[----:B------:R-:W-:Y:S01]  /*d390*/  MOV R189, R10 ;  /* 0x0000000a00bd7202 */ /* 0x000fe20000000f00 */
[----:B------:R-:W-:Y:S01]  /*d3a0*/  FMUL.FTZ R10, R0, R118 ;  /* 0x00000076000a7220 */ /* 0x000fe20000410000 */
[----:B---3--:R-:W-:Y:S05]  /*d3b0*/  F2FP.BF16.PACK_AB R117, R186, R182 ;  /* 0x000000b6ba75723e */ /* 0x008fea00000010ff */
[----:B------:R1:W3:Y:S01]  /*d3c0*/  MUFU.EX2 R28, R3 ;  /* 0x00000003001c7308 */ /* 0x0002e20000000800 */
[----:B------:R-:W-:Y:S01]  /*d3d0*/  F2FP.BF16.PACK_AB R113, R220, R189 ;  /* 0x000000bddc71723e */ /* 0x000fe200000010ff */
[----:B-1----:R-:W-:Y:S01]  /*d3e0*/  FFMA.FTZ R3, R188, c[0x0][0x2d0], -R2 ;  /* 0x0000b400bc037a23 */ /* 0x002fe20000010802 */
[----:B------:R-:W-:Y:S01]  /*d3f0*/  MOV R188, R4 ;  /* 0x0000000400bc7202 */ /* 0x000fe20000000f00 */
[----:B------:R-:W-:Y:S01]  /*d400*/  FMUL.FTZ R4, R103, R112 ;  /* 0x0000007067047220 */ /* 0x000fe20000410000 */
[----:B------:R-:W-:Y:S05]  /*d410*/  F2FP.BF16.PACK_AB R112, R32, R191 ;  /* 0x000000bf2070723e */ /* 0x000fea00000010ff */
[----:B------:R1:W4:Y:S01]  /*d420*/  MUFU.EX2 R181, R3 ;  /* 0x0000000300b57308 */ /* 0x0003220000000800 */
[----:B---3--:R-:W-:Y:S02]  /*d430*/  MOV R135, R28 ;  /* 0x0000001c00877202 */ /* 0x008fe40000000f00 */
[----:B------:R-:W-:Y:S01]  /*d440*/  F2FP.BF16.PACK_AB R118, R180, R188 ;  /* 0x000000bcb476723e */ /* 0x000fe200000010ff */
[-C--:B------:R-:W-:Y:S05]  /*d450*/  HMMA.16816.F32.BF16 R4, R112, R20.reuse, R4 ;  /* 0x000000147004723c */ /* 0x080fea0000041804 */
[--C-:B-1----:R-:W-:Y:S01]  /*d460*/  FFMA.FTZ R3, R192, c[0x0][0x2d0], -R110.reuse ;  /* 0x0000b400c0037a23 */ /* 0x102fe2000001086e */
[----:B----4-:R-:W-:Y:S01]  /*d470*/  F2FP.BF16.PACK_AB R119, R181, R28 ;  /* 0x0000001cb577723e */ /* 0x010fe200000010ff */
[----:B------:R-:W-:Y:S01]  /*d480*/  FMUL.FTZ R28, R100, R136 ;  /* 0x00000088641c7220 */ /* 0x000fe20000410000 */
[----:B------:R-:W-:Y:S01]  /*d490*/  MOV R136, R31 ;  /* 0x0000001f00887202 */ /* 0x000fe20000000f00 */
[----:B------:R1:W-:Y:S03]  /*d4a0*/  MUFU.EX2 R132, R3 ;  /* 0x0000000300847308 */ /* 0x0003e60000000800 */
[----:B------:R-:W-:Y:S01]  /*d4b0*/  FMUL.FTZ R31, R0, R139 ;  /* 0x0000008b001f7220 */ /* 0x000fe20000410000 */
[----:B------:R-:W-:Y:S01]  /*d4c0*/  MOV R139, R32 ;  /* 0x00000020008b7202 */ /* 0x000fe20000000f00 */
[C---:B------:R-:W-:Y:S01]  /*d4d0*/  FMUL.FTZ R32, R103.reuse, R140 ;  /* 0x0000008c67207220 */ /* 0x040fe20000410000 */
[C---:B------:R-:W-:Y:S04]  /*d4e0*/  HMMA.16816.F32.BF16 R8, R116.reuse, R20, R8 ;  /* 0x000000147408723c */ /* 0x040fe80000041808 */
[----:B------:R-:W-:Y:S02]  /*d4f0*/  MOV R152, R139 ;  /* 0x0000008b00987202 */ /* 0x000fe40000000f00 */
[----:B------:R-:W-:Y:S01]  /*d500*/  MOV R139, R135 ;  /* 0x00000087008b7202 */ /* 0x000fe20000000f00 */
[C---:B------:R-:W-:Y:S01]  /*d510*/  FMUL.FTZ R20, R103.reuse, R128 ;  /* 0x0000008067147220 */ /* 0x040fe20000410000 */
[-C--:B------:R-:W-:Y:S04]  /*d520*/  HMMA.16816.F32.BF16 R12, R116, R22.reuse, R12 ;  /* 0x00000016740c723c */ /* 0x080fe8000004180c */
[----:B------:R-:W-:Y:S01]  /*d530*/  FMUL.FTZ R21, R103, R129 ;  /* 0x0000008167157220 */ /* 0x000fe20000410000 */
[----:B------:R-:W-:Y:S03]  /*d540*/  MOV R135, R188 ;  /* 0x000000bc00877202 */ /* 0x000fe60000000f00 */
[C---:B------:R-:W-:Y:S04]  /*d550*/  HMMA.16816.F32.BF16 R16, R112.reuse, R22, R16 ;  /* 0x000000167010723c */ /* 0x040fe80000041810 */
[--C-:B-1----:R-:W-:Y:S03]  /*d560*/  FFMA.FTZ R3, R193, c[0x0][0x2d0], -R110.reuse ;  /* 0x0000b400c1037a23 */ /* 0x102fe6000001086e */
[C---:B------:R-:W-:Y:S01]  /*d570*/  FMUL.FTZ R22, R101.reuse, R130 ;  /* 0x0000008265167220 */ /* 0x040fe20000410000 */
[----:B------:R1:W-:Y:S01]  /*d580*/  MUFU.EX2 R184, R3 ;  /* 0x0000000300b87308 */ /* 0x0003e20000000800 */
[----:B------:R-:W-:Y:S02]  /*d590*/  FMUL.FTZ R23, R101, R131 ;  /* 0x0000008365177220 */ /* 0x000fe40000410000 */
[----:B------:R-:W-:Y:S05]  /*d5a0*/  LDSM.16.MT88.4 R128, [R222+0x500] ;  /* 0x00050000de80783b */ /* 0x000fea0000004200 */
[-C--:B------:R-:W-:Y:S08]  /*d5b0*/  HMMA.16816.F32.BF16 R20, R112, R36.reuse, R20 ;  /* 0x000000247014723c */ /* 0x080ff00000041814 */
[C---:B------:R-:W-:Y:S07]  /*d5c0*/  HMMA.16816.F32.BF16 R24, R116.reuse, R36, R24 ;  /* 0x000000247418723c */ /* 0x040fee0000041818 */
[C---:B------:R-:W-:Y:S01]  /*d5d0*/  FMUL.FTZ R36, R103.reuse, R144 ;  /* 0x0000009067247220 */ /* 0x040fe20000410000 */
[-C--:B------:R-:W-:Y:S04]  /*d5e0*/  HMMA.16816.F32.BF16 R28, R116, R38.reuse, R28 ;  /* 0x00000026741c723c */ /* 0x080fe8000004181c */
[--C-:B-1----:R-:W-:Y:S01]  /*d5f0*/  FFMA.FTZ R3, R196, c[0x0][0x2d0], -R111.reuse ;  /* 0x0000b400c4037a23 */ /* 0x102fe2000001086f */
[----:B------:R-:W-:Y:S01]  /*d600*/  MOV R144, R133 ;  /* 0x0000008500907202 */ /* 0x000fe20000000f00 */
[----:B------:R-:W-:Y:S01]  /*d610*/  FMUL.FTZ R37, R103, R145 ;  /* 0x0000009167257220 */ /* 0x000fe20000410000 */
[----:B------:R-:W-:Y:S01]  /*d620*/  MOV R133, R191 ;  /* 0x000000bf00857202 */ /* 0x000fe20000000f00 */
[C---:B------:R-:W-:Y:S01]  /*d630*/  HMMA.16816.F32.BF16 R32, R112.reuse, R38, R32 ;  /* 0x000000267020723c */ /* 0x040fe20000041820 */
[----:B------:R1:W-:Y:S03]  /*d640*/  MUFU.EX2 R134, R3 ;  /* 0x0000000300867308 */ /* 0x0003e60000000800 */
[----:B------:R-:W-:Y:S03]  /*d650*/  MOV R145, R189 ;  /* 0x000000bd00917202 */ /* 0x000fe60000000f00 */
[C---:B------:R-:W-:Y:S02]  /*d660*/  FMUL.FTZ R39, R101.reuse, R147 ;  /* 0x0000009365277220 */ /* 0x040fe40000410000 */
[----:B------:R-:W-:Y:S07]  /*d670*/  FMUL.FTZ R38, R101, R146 ;  /* 0x0000009265267220 */ /* 0x000fee0000410000 */
[-C--:B------:R-:W-:Y:S08]  /*d680*/  HMMA.16816.F32.BF16 R36, R112, R52.reuse, R36 ;  /* 0x000000347024723c */ /* 0x080ff00000041824 */
[C---:B------:R-:W-:Y:S04]  /*d690*/  HMMA.16816.F32.BF16 R40, R116.reuse, R52, R40 ;  /* 0x000000347428723c */ /* 0x040fe80000041828 */
[--C-:B-1----:R-:W-:Y:S03]  /*d6a0*/  FFMA.FTZ R3, R198, c[0x0][0x2d0], -R111.reuse ;  /* 0x0000b400c6037a23 */ /* 0x102fe6000001086f */
[C---:B------:R-:W-:Y:S01]  /*d6b0*/  FMUL.FTZ R52, R103.reuse, R160 ;  /* 0x000000a067347220 */ /* 0x040fe20000410000 */
[-C--:B------:R-:W-:Y:S01]  /*d6c0*/  HMMA.16816.F32.BF16 R44, R116, R54.reuse, R44 ;  /* 0x00000036742c723c */ /* 0x080fe2000004182c */
[----:B------:R1:W3:Y:S03]  /*d6d0*/  MUFU.EX2 R140, R3 ;  /* 0x00000003008c7308 */ /* 0x0002e60000000800 */
[----:B------:R-:W-:Y:S04]  /*d6e0*/  FMUL.FTZ R53, R103, R161 ;  /* 0x000000a167357220 */ /* 0x000fe80000410000 */
[C---:B------:R-:W-:Y:S07]  /*d6f0*/  HMMA.16816.F32.BF16 R48, R112.reuse, R54, R48 ;  /* 0x000000367030723c */ /* 0x040fee0000041830 */
[C---:B------:R-:W-:Y:S02]  /*d700*/  FMUL.FTZ R54, R101.reuse, R162 ;  /* 0x000000a265367220 */ /* 0x040fe40000410000 */
[----:B------:R-:W-:Y:S07]  /*d710*/  FMUL.FTZ R55, R101, R163 ;  /* 0x000000a365377220 */ /* 0x000fee0000410000 */
[-C--:B--2---:R-:W-:Y:S03]  /*d720*/  HMMA.16816.F32.BF16 R52, R112, R120.reuse, R52 ;  /* 0x000000787034723c */ /* 0x084fe60000041834 */
        /* <DEDUP_REMOVED lines=18> */
[--C-:B-1----:R-:W-:Y:S04]  /*d850*/  FFMA.FTZ R3, R199, c[0x0][0x2d0], -R111.reuse ;  /* 0x0000b400c7037a23 */ /* 0x102fe8000001086f */
[----:B------:R-:W-:Y:S01]  /*d860*/  HMMA.16816.F32.BF16 R96, R112, R122, R96 ;  /* 0x0000007a7060723c */ /* 0x000fe20000041860 */
[----:B------:R-:W1:Y:S01]  /*d870*/  LDSM.16.MT88.4 R120, [R221+0x1500] ;  /* 0x00150000dd78783b */ /* 0x000e620000004200 */
[----:B------:R2:W2:Y:S05]  /*d880*/  MUFU.EX2 R153, R3 ;  /* 0x0000000300997308 */ /* 0x0004aa0000000800 */
[----:B---3--:R-:W-:Y:S02]  /*d890*/  F2FP.BF16.PACK_AB R113, R140, R134 ;  /* 0x000000868c71723e */ /* 0x008fe400000010ff */
[----:B----4-:R-:W-:Y:S03]  /*d8a0*/  F2FP.BF16.PACK_AB R114, R149, R143 ;  /* 0x0000008f9572723e */ /* 0x010fe600000010ff */
[----:B------:R-:W-:Y:S01]  /*d8b0*/  F2FP.BF16.PACK_AB R112, R184, R132 ;  /* 0x00000084b870723e */ /* 0x000fe200000010ff */
[--C-:B--2---:R-:W-:Y:S01]  /*d8c0*/  FFMA.FTZ R3, R201, c[0x0][0x2d0], -R176.reuse ;  /* 0x0000b400c9037a23 */ /* 0x104fe200000108b0 */
[----:B------:R-:W-:Y:S03]  /*d8d0*/  F2FP.BF16.PACK_AB R115, R153, R150 ;  /* 0x000000969973723e */ /* 0x000fe600000010ff */
[----:B------:R2:W-:Y:S04]  /*d8e0*/  MUFU.EX2 R147, R3 ;  /* 0x0000000300937308 */ /* 0x0005e80000000800 */
[-C--:B------:R-:W-:Y:S03]  /*d8f0*/  HMMA.16816.F32.BF16 R4, R112, R124.reuse, R4 ;  /* 0x0000007c7004723c */ /* 0x080fe60000041804 */
[----:B--2---:R-:W-:Y:S04]  /*d900*/  FFMA.FTZ R3, R200, c[0x0][0x2d0], -R176 ;  /* 0x0000b400c8037a23 */ /* 0x004fe800000108b0 */
[----:B------:R2:W3:Y:S02]  /*d910*/  MUFU.EX2 R141, R3 ;  /* 0x00000003008d7308 */ /* 0x0004e40000000800 */
[--C-:B--2---:R-:W-:Y:S03]  /*d920*/  FFMA.FTZ R3, R202, c[0x0][0x2d0], -R2.reuse ;  /* 0x0000b400ca037a23 */ /* 0x104fe60000010802 */
[----:B---3--:R-:W-:Y:S05]  /*d930*/  F2FP.BF16.PACK_AB R116, R141, R147 ;  /* 0x000000938d74723e */ /* 0x008fea00000010ff */
[----:B------:R2:W-:Y:S02]  /*d940*/  MUFU.EX2 R148, R3 ;  /* 0x0000000300947308 */ /* 0x0005e40000000800 */
[----:B--2---:R-:W-:Y:S08]  /*d950*/  FFMA.FTZ R3, R203, c[0x0][0x2d0], -R2 ;  /* 0x0000b400cb037a23 */ /* 0x004ff00000010802 */
[----:B------:R2:W3:Y:S02]  /*d960*/  MUFU.EX2 R142, R3 ;  /* 0x00000003008e7308 */ /* 0x0004e40000000800 */
[--C-:B--2---:R-:W-:Y:S01]  /*d970*/  FFMA.FTZ R3, R204, c[0x0][0x2d0], -R176.reuse ;  /* 0x0000b400cc037a23 */ /* 0x104fe200000108b0 */
[----:B---3--:R-:W-:Y:S07]  /*d980*/  F2FP.BF16.PACK_AB R117, R142, R148 ;  /* 0x000000948e75723e */ /* 0x008fee00000010ff */
        /* <DEDUP_REMOVED lines=10> */
[----:B------:R2:W-:Y:S01]  /*da30*/  MUFU.EX2 R192, R3 ;  /* 0x0000000300c07308 */ /* 0x0005e20000000800 */
[C---:B------:R-:W-:Y:S08]  /*da40*/  HMMA.16816.F32.BF16 R8, R116.reuse, R124, R8 ;  /* 0x0000007c7408723c */ /* 0x040ff00000041808 */
[-C--:B------:R-:W-:Y:S08]  /*da50*/  HMMA.16816.F32.BF16 R12, R116, R126.reuse, R12 ;  /* 0x0000007e740c723c */ /* 0x080ff0000004180c */
[C---:B------:R-:W-:Y:S01]  /*da60*/  HMMA.16816.F32.BF16 R16, R112.reuse, R126, R16 ;  /* 0x0000007e7010723c */ /* 0x040fe20000041810 */
[----:B------:R-:W3:Y:S03]  /*da70*/  LDSM.16.MT88.4 R124, [R222+0x1500] ;  /* 0x00150000de7c783b */ /* 0x000ee60000004200 */
[--C-:B--2---:R-:W-:Y:S04]  /*da80*/  FFMA.FTZ R3, R213, c[0x0][0x2d0], -R110.reuse ;  /* 0x0000b400d5037a23 */ /* 0x104fe8000001086e */
[-C--:B------:R-:W-:Y:S01]  /*da90*/  HMMA.16816.F32.BF16 R20, R112, R128.reuse, R20 ;  /* 0x000000807014723c */ /* 0x080fe20000041814 */
[----:B------:R2:W4:Y:S07]  /*daa0*/  MUFU.EX2 R107, R3 ;  /* 0x00000003006b7308 */ /* 0x00052e0000000800 */
[C---:B------:R-:W-:Y:S08]  /*dab0*/  HMMA.16816.F32.BF16 R24, R116.reuse, R128, R24 ;  /* 0x000000807418723c */ /* 0x040ff00000041818 */
[-C--:B------:R-:W-:Y:S08]  /*dac0*/  HMMA.16816.F32.BF16 R28, R116, R130.reuse, R28 ;  /* 0x00000082741c723c */ /* 0x080ff0000004181c */
[C---:B------:R-:W-:Y:S01]  /*dad0*/  HMMA.16816.F32.BF16 R32, R112.reuse, R130, R32 ;  /* 0x000000827020723c */ /* 0x040fe20000041820 */
[----:B------:R-:W3:Y:S03]  /*dae0*/  LDSM.16.MT88.4 R128, [R221+0x2500] ;  /* 0x00250000dd80783b */ /* 0x000ee60000004200 */
[--C-:B--2---:R-:W-:Y:S04]  /*daf0*/  FFMA.FTZ R3, R214, c[0x0][0x2d0], -R111.reuse ;  /* 0x0000b400d6037a23 */ /* 0x104fe8000001086f */
[-C--:B-1----:R-:W-:Y:S01]  /*db00*/  HMMA.16816.F32.BF16 R36, R112, R120.reuse, R36 ;  /* 0x000000787024723c */ /* 0x082fe20000041824 */
[----:B------:R1:W-:Y:S07]  /*db10*/  MUFU.EX2 R213, R3 ;  /* 0x0000000300d57308 */ /* 0x0003ee0000000800 */
[C---:B------:R-:W-:Y:S08]  /*db20*/  HMMA.16816.F32.BF16 R40, R116.reuse, R120, R40 ;  /* 0x000000787428723c */ /* 0x040ff00000041828 */
[-C--:B------:R-:W-:Y:S08]  /*db30*/  HMMA.16816.F32.BF16 R44, R116, R122.reuse, R44 ;  /* 0x0000007a742c723c */ /* 0x080ff0000004182c */
[C---:B------:R-:W-:Y:S01]  /*db40*/  HMMA.16816.F32.BF16 R48, R112.reuse, R122, R48 ;  /* 0x0000007a7030723c */ /* 0x040fe20000041830 */
[----:B------:R-:W2:Y:S03]  /*db50*/  LDSM.16.MT88.4 R120, [R222+0x2500] ;  /* 0x00250000de78783b */ /* 0x000ea60000004200 */
[--C-:B-1----:R-:W-:Y:S01]  /*db60*/  FFMA.FTZ R3, R215, c[0x0][0x2d0], -R111.reuse ;  /* 0x0000b400d7037a23 */ /* 0x102fe2000001086f */
[----:B----4-:R-:W-:Y:S01]  /*db70*/  MOV R215, R107 ;  /* 0x0000006b00d77202 */ /* 0x010fe20000000f00 */
[--C-:B------:R-:W-:Y:S02]  /*db80*/  FFMA.FTZ R107, R209, c[0x0][0x2d0], -R110.reuse ;  /* 0x0000b400d16b7a23 */ /* 0x100fe4000001086e */
[-C--:B---3--:R-:W-:Y:S01]  /*db90*/  HMMA.16816.F32.BF16 R52, R112, R124.reuse, R52 ;  /* 0x0000007c7034723c */ /* 0x088fe20000041834 */
[----:B------:R1:W3:Y:S07]  /*dba0*/  MUFU.EX2 R214, R3 ;  /* 0x0000000300d67308 */ /* 0x0002ee0000000800 */
[C---:B------:R-:W-:Y:S03]  /*dbb0*/  HMMA.16816.F32.BF16 R56, R116.reuse, R124, R56 ;  /* 0x0000007c7438723c */ /* 0x040fe60000041838 */
[----:B------:R4:W-:Y:S05]  /*dbc0*/  MUFU.EX2 R209, R107 ;  /* 0x0000006b00d17308 */ /* 0x0009ea0000000800 */
[-C--:B------:R-:W-:Y:S08]  /*dbd0*/  HMMA.16816.F32.BF16 R60, R116, R126.reuse, R60 ;  /* 0x0000007e743c723c */ /* 0x080ff0000004183c */
[C---:B------:R-:W-:Y:S01]  /*dbe0*/  HMMA.16816.F32.BF16 R64, R112.reuse, R126, R64 ;  /* 0x0000007e7040723c */ /* 0x040fe20000041840 */
[----:B------:R-:W3:Y:S03]  /*dbf0*/  LDSM.16.MT88.4 R124, [R221+0x900] ;  /* 0x00090000dd7c783b */ /* 0x000ee60000004200 */
[----:B-1----:R-:W-:Y:S04]  /*dc00*/  FFMA.FTZ R3, R208, c[0x0][0x2d0], -R110 ;  /* 0x0000b400d0037a23 */ /* 0x002fe8000001086e */
[-C--:B------:R-:W-:Y:S01]  /*dc10*/  HMMA.16816.F32.BF16 R68, R112, R128.reuse, R68 ;  /* 0x000000807044723c */ /* 0x080fe20000041844 */
[----:B------:R1:W1:Y:S03]  /*dc20*/  MUFU.EX2 R212, R3 ;  /* 0x0000000300d47308 */ /* 0x0002660000000800 */
[----:B----4-:R-:W-:Y:S01]  /*dc30*/  FFMA.FTZ R107, R217, c[0x0][0x2d0], -R176 ;  /* 0x0000b400d96b7a23 */ /* 0x010fe200000108b0 */
[----:B------:R-:W-:Y:S03]  /*dc40*/  MOV R217, R153 ;  /* 0x0000009900d97202 */ /* 0x000fe60000000f00 */
[C---:B------:R-:W-:Y:S03]  /*dc50*/  HMMA.16816.F32.BF16 R72, R116.reuse, R128, R72 ;  /* 0x000000807448723c */ /* 0x040fe60000041848 */
[----:B------:R4:W-:Y:S05]  /*dc60*/  MUFU.EX2 R205, R107 ;  /* 0x0000006b00cd7308 */ /* 0x0009ea0000000800 */
[-C--:B------:R-:W-:Y:S08]  /*dc70*/  HMMA.16816.F32.BF16 R76, R116, R130.reuse, R76 ;  /* 0x00000082744c723c */ /* 0x080ff0000004184c */
[C---:B------:R-:W-:Y:S01]  /*dc80*/  HMMA.16816.F32.BF16 R80, R112.reuse, R130, R80 ;  /* 0x000000827050723c */ /* 0x040fe20000041850 */
[----:B------:R-:W3:Y:S03]  /*dc90*/  LDSM.16.MT88.4 R128, [R222+0x900] ;  /* 0x00090000de80783b */ /* 0x000ee60000004200 */
[--C-:B-1----:R-:W-:Y:S01]  /*dca0*/  FFMA.FTZ R3, R210, c[0x0][0x2d0], -R111.reuse ;  /* 0x0000b400d2037a23 */ /* 0x102fe2000001086f */
[----:B------:R-:W-:Y:S03]  /*dcb0*/  MOV R210, R192 ;  /* 0x000000c000d27202 */ /* 0x000fe60000000f00 */
[-C--:B--2---:R-:W-:Y:S01]  /*dcc0*/  HMMA.16816.F32.BF16 R84, R112, R120.reuse, R84 ;  /* 0x000000787054723c */ /* 0x084fe20000041854 */
[----:B------:R1:W-:Y:S03]  /*dcd0*/  MUFU.EX2 R208, R3 ;  /* 0x0000000300d07308 */ /* 0x0003e60000000800 */
[----:B----4-:R-:W-:Y:S04]  /*dce0*/  FFMA.FTZ R107, R178, c[0x0][0x2d0], -R110 ;  /* 0x0000b400b26b7a23 */ /* 0x010fe8000001086e */
[C---:B------:R-:W-:Y:S03]  /*dcf0*/  HMMA.16816.F32.BF16 R88, R116.reuse, R120, R88 ;  /* 0x000000787458723c */ /* 0x040fe60000041858 */
[----:B------:R2:W-:Y:S05]  /*dd00*/  MUFU.EX2 R193, R107 ;  /* 0x0000006b00c17308 */ /* 0x0005ea0000000800 */
[-C--:B------:R-:W-:Y:S08]  /*dd10*/  HMMA.16816.F32.BF16 R92, R116, R122.reuse, R92 ;  /* 0x0000007a745c723c */ /* 0x080ff0000004185c */
[----:B------:R-:W-:Y:S01]  /*dd20*/  HMMA.16816.F32.BF16 R96, R112, R122, R96 ;  /* 0x0000007a7060723c */ /* 0x000fe20000041860 */
[----:B------:R-:W4:Y:S03]  /*dd30*/  LDSM.16.MT88.4 R120, [R221+0x1900] ;  /* 0x00190000dd78783b */ /* 0x000f260000004200 */
[--C-:B-1----:R-:W-:Y:S01]  /*dd40*/  FFMA.FTZ R3, R211, c[0x0][0x2d0], -R111.reuse ;  /* 0x0000b400d3037a23 */ /* 0x102fe2000001086f */
[----:B------:R-:W-:Y:S02]  /*dd50*/  MOV R211, R155 ;  /* 0x0000009b00d37202 */ /* 0x000fe40000000f00 */
[----:B------:R-:W-:Y:S01]  /*dd60*/  F2FP.BF16.PACK_AB R112, R215, R210 ;  /* 0x000000d2d770723e */ /* 0x000fe200000010ff */
[----:B------:R1:W1:Y:S01]  /*dd70*/  MUFU.EX2 R207, R3 ;  /* 0x0000000300cf7308 */ /* 0x0002620000000800 */
[----:B---3--:R-:W-:Y:S03]  /*dd80*/  F2FP.BF16.PACK_AB R113, R214, R213 ;  /* 0x000000d5d671723e */ /* 0x008fe600000010ff */
[----:B------:R-:W-:Y:S01]  /*dd90*/  F2FP.BF16.PACK_AB R114, R209, R212 ;  /* 0x000000d4d172723e */ /* 0x000fe200000010ff */
[--C-:B--2---:R-:W-:Y:S01]  /*dda0*/  FFMA.FTZ R107, R250, c[0x0][0x2d0], -R176.reuse ;  /* 0x0000b400fa6b7a23 */ /* 0x104fe200000108b0 */
[----:B------:R-:W-:Y:S02]  /*ddb0*/  MOV R250, R132 ;  /* 0x0000008400fa7202 */ /* 0x000fe40000000f00 */
[----:B------:R-:W-:Y:S02]  /*ddc0*/  MOV R132, R183 ;  /* 0x000000b700847202 */ /* 0x000fe40000000f00 */
[----:B------:R-:W-:Y:S01]  /*ddd0*/  MUFU.EX2 R189, R107 ;  /* 0x0000006b00bd7308 */ /* 0x000fe20000000800 */
[----:B-1----:R-:W-:Y:S01]  /*dde0*/  FFMA.FTZ R3, R216, c[0x0][0x2d0], -R176 ;  /* 0x0000b400d8037a23 */ /* 0x002fe200000108b0 */
[----:B------:R-:W-:Y:S02]  /*ddf0*/  F2FP.BF16.PACK_AB R115, R207, R208 ;  /* 0x000000d0cf73723e */ /* 0x000fe400000010ff */
[----:B------:R-:W-:Y:S06]  /*de00*/  MOV R216, R154 ;  /* 0x0000009a00d87202 */ /* 0x000fec0000000f00 */
[----:B------:R1:W2:Y:S01]  /*de10*/  MUFU.EX2 R206, R3 ;  /* 0x0000000300ce7308 */ /* 0x0002a20000000800 */
[-C--:B------:R-:W-:Y:S03]  /*de20*/  HMMA.16816.F32.BF16 R4, R112, R124.reuse, R4 ;  /* 0x0000007c7004723c */ /* 0x080fe60000041804 */
[--C-:B-1----:R-:W-:Y:S01]  /*de30*/  FFMA.FTZ R3, R218, c[0x0][0x2d0], -R2.reuse ;  /* 0x0000b400da037a23 */ /* 0x102fe20000010802 */
[----:B--2---:R-:W-:Y:S02]  /*de40*/  F2FP.BF16.PACK_AB R116, R205, R206 ;  /* 0x000000cecd74723e */ /* 0x004fe400000010ff */
[----:B------:R-:W-:Y:S03]  /*de50*/  MOV R218, R149 ;  /* 0x0000009500da7202 */ /* 0x000fe60000000f00 */
[----:B------:R1:W-:Y:S03]  /*de60*/  MUFU.EX2 R204, R3 ;  /* 0x0000000300cc7308 */ /* 0x0003e60000000800 */
        /* <DEDUP_REMOVED lines=9> */
[----:B------:R-:W-:Y:S01]  /*df00*/  MOV R138, R186 ;  /* 0x000000ba008a7202 */ /* 0x000fe20000000f00 */
[--C-:B-1----:R-:W-:Y:S01]  /*df10*/  FFMA.FTZ R3, R239, c[0x0][0x2d0], -R176.reuse ;  /* 0x0000b400ef037a23 */ /* 0x102fe200000108b0 */
[----:B--2---:R-:W-:Y:S02]  /*df20*/  F2FP.BF16.PACK_AB R117, R203, R204 ;  /* 0x000000cccb75723e */ /* 0x004fe400000010ff */
[----:B------:R-:W-:Y:S03]  /*df30*/  MOV R239, R151 ;  /* 0x0000009700ef7202 */ /* 0x000fe60000000f00 */
        /* <DEDUP_REMOVED lines=22> */
[----:B------:R1:W3:Y:S01]  /*e0a0*/  MUFU.EX2 R197, R3 ;  /* 0x0000000300c57308 */ /* 0x0002e20000000800 */
[----:B------:R-:W-:Y:S06]  /*e0b0*/  LDSM.16.MT88.4 R140, [R222+0xd00] ;  /* 0x000d0000de8c783b */ /* 0x000fec0000004200 */
[C---:B------:R-:W-:Y:S08]  /*e0c0*/  HMMA.16816.F32.BF16 R24, R116.reuse, R128, R24 ;  /* 0x000000807418723c */ /* 0x040ff00000041818 */
[-C--:B------:R-:W-:Y:S08]  /*e0d0*/  HMMA.16816.F32.BF16 R28, R116, R130.reuse, R28 ;  /* 0x00000082741c723c */ /* 0x080ff0000004181c */
[C---:B------:R-:W-:Y:S01]  /*e0e0*/  HMMA.16816.F32.BF16 R32, R112.reuse, R130, R32 ;  /* 0x000000827020723c */ /* 0x040fe20000041820 */
[----:B------:R-:W2:Y:S03]  /*e0f0*/  LDSM.16.MT88.4 R128, [R221+0x2900] ;  /* 0x00290000dd80783b */ /* 0x000ea60000004200 */
[--C-:B-1----:R-:W-:Y:S01]  /*e100*/  FFMA.FTZ R3, R247, c[0x0][0x2d0], -R111.reuse ;  /* 0x0000b400f7037a23 */ /* 0x102fe2000001086f */
[----:B------:R-:W-:Y:S02]  /*e110*/  MOV R247, R184 ;  /* 0x000000b800f77202 */ /* 0x000fe40000000f00 */
[----:B------:R3:W-:Y:S01]  /*e120*/  MUFU.EX2 R184, R108 ;  /* 0x0000006c00b87308 */ /* 0x0007e20000000800 */
[-C--:B----4-:R-:W-:Y:S08]  /*e130*/  HMMA.16816.F32.BF16 R36, R112, R120.reuse, R36 ;  /* 0x000000787024723c */ /* 0x090ff00000041824 */
[C---:B------:R-:W-:Y:S01]  /*e140*/  HMMA.16816.F32.BF16 R40, R116.reuse, R120, R40 ;  /* 0x000000787428723c */ /* 0x040fe20000041828 */
[----:B------:R1:W-:Y:S07]  /*e150*/  MUFU.EX2 R196, R3 ;  /* 0x0000000300c47308 */ /* 0x0003ee0000000800 */
[-C--:B------:R-:W-:Y:S04]  /*e160*/  HMMA.16816.F32.BF16 R44, R116, R122.reuse, R44 ;  /* 0x0000007a742c723c */ /* 0x080fe8000004182c */
[----:B---3--:R-:W-:Y:S04]  /*e170*/  F2FP.BF16.PACK_AB R108, R197, R198 ;  /* 0x000000c6c56c723e */ /* 0x008fe800000010ff */
[C---:B------:R-:W-:Y:S01]  /*e180*/  HMMA.16816.F32.BF16 R48, R112.reuse, R122, R48 ;  /* 0x0000007a7030723c */ /* 0x040fe20000041830 */
[----:B------:R-:W3:Y:S07]  /*e190*/  LDSM.16.MT88.4 R120, [R222+0x2900] ;  /* 0x00290000de78783b */ /* 0x000eee0000004200 */
[-C--:B--2---:R-:W-:Y:S04]  /*e1a0*/  HMMA.16816.F32.BF16 R52, R112, R124.reuse, R52 ;  /* 0x0000007c7034723c */ /* 0x084fe80000041834 */
[--C-:B-1----:R-:W-:Y:S01]  /*e1b0*/  FFMA.FTZ R3, R248, c[0x0][0x2d0], -R111.reuse ;  /* 0x0000b400f8037a23 */ /* 0x102fe2000001086f */
[----:B------:R-:W-:Y:S03]  /*e1c0*/  MOV R248, R148 ;  /* 0x0000009400f87202 */ /* 0x000fe60000000f00 */
[C---:B------:R-:W-:Y:S01]  /*e1d0*/  HMMA.16816.F32.BF16 R56, R116.reuse, R124, R56 ;  /* 0x0000007c7438723c */ /* 0x040fe20000041838 */
[----:B------:R1:W-:Y:S07]  /*e1e0*/  MUFU.EX2 R195, R3 ;  /* 0x0000000300c37308 */ /* 0x0003ee0000000800 */
[-C--:B------:R-:W-:Y:S08]  /*e1f0*/  HMMA.16816.F32.BF16 R60, R116, R126.reuse, R60 ;  /* 0x0000007e743c723c */ /* 0x080ff0000004183c */
[C---:B------:R-:W-:Y:S01]  /*e200*/  HMMA.16816.F32.BF16 R64, R112.reuse, R126, R64 ;  /* 0x0000007e7040723c */ /* 0x040fe20000041840 */
[----:B------:R-:W2:Y:S07]  /*e210*/  LDSM.16.MT88.4 R124, [R221+0xd00] ;  /* 0x000d0000dd7c783b */ /* 0x000eae0000004200 */
[-C--:B------:R-:W-:Y:S04]  /*e220*/  HMMA.16816.F32.BF16 R68, R112, R128.reuse, R68 ;  /* 0x000000807044723c */ /* 0x080fe80000041844 */
[----:B-1----:R-:W-:Y:S04]  /*e230*/  FFMA.FTZ R3, R177, c[0x0][0x2d0], -R110 ;  /* 0x0000b400b1037a23 */ /* 0x002fe8000001086e */
[C---:B------:R-:W-:Y:S01]  /*e240*/  HMMA.16816.F32.BF16 R72, R116.reuse, R128, R72 ;  /* 0x000000807448723c */ /* 0x040fe20000041848 */
[----:B------:R1:W4:Y:S07]  /*e250*/  MUFU.EX2 R194, R3 ;  /* 0x0000000300c27308 */ /* 0x00032e0000000800 */
[-C--:B------:R-:W-:Y:S08]  /*e260*/  HMMA.16816.F32.BF16 R76, R116, R130.reuse, R76 ;  /* 0x00000082744c723c */ /* 0x080ff0000004184c */
[C---:B------:R-:W-:Y:S08]  /*e270*/  HMMA.16816.F32.BF16 R80, R112.reuse, R130, R80 ;  /* 0x000000827050723c */ /* 0x040ff00000041850 */
[-C--:B---3--:R-:W-:Y:S04]  /*e280*/  HMMA.16816.F32.BF16 R84, R112, R120.reuse, R84 ;  /* 0x000000787054723c */ /* 0x088fe80000041854 */
[--C-:B-1----:R-:W-:Y:S01]  /*e290*/  FFMA.FTZ R3, R179, c[0x0][0x2d0], -R111.reuse ;  /* 0x0000b400b3037a23 */ /* 0x102fe2000001086f */
[----:B----4-:R-:W-:Y:S03]  /*e2a0*/  F2FP.BF16.PACK_AB R110, R193, R194 ;  /* 0x000000c2c16e723e */ /* 0x010fe600000010ff */
[C---:B------:R-:W-:Y:S01]  /*e2b0*/  HMMA.16816.F32.BF16 R88, R116.reuse, R120, R88 ;  /* 0x000000787458723c */ /* 0x040fe20000041858 */
[----:B------:R1:W-:Y:S07]  /*e2c0*/  MUFU.EX2 R192, R3 ;  /* 0x0000000300c07308 */ /* 0x0003ee0000000800 */
[-C--:B------:R-:W-:Y:S08]  /*e2d0*/  HMMA.16816.F32.BF16 R92, R116, R122.reuse, R92 ;  /* 0x0000007a745c723c */ /* 0x080ff0000004185c */
[----:B------:R-:W-:Y:S04]  /*e2e0*/  HMMA.16816.F32.BF16 R96, R112, R122, R96 ;  /* 0x0000007a7060723c */ /* 0x000fe80000041860 */
[----:B-1----:R-:W-:Y:S01]  /*e2f0*/  FFMA.FTZ R3, R243, c[0x0][0x2d0], -R111 ;  /* 0x0000b400f3037a23 */ /* 0x002fe2000001086f */
[----:B------:R-:W-:Y:S03]  /*e300*/  MOV R243, R147 ;  /* 0x0000009300f37202 */ /* 0x000fe60000000f00 */
[----:B------:R1:W3:Y:S04]  /*e310*/  MUFU.EX2 R191, R3 ;  /* 0x0000000300bf7308 */ /* 0x0002e80000000800 */
[----:B-1----:R-:W-:Y:S01]  /*e320*/  FFMA.FTZ R3, R249, c[0x0][0x2d0], -R176 ;  /* 0x0000b400f9037a23 */ /* 0x002fe200000108b0 */
[----:B---3--:R-:W-:Y:S02]  /*e330*/  F2FP.BF16.PACK_AB R111, R191, R192 ;  /* 0x000000c0bf6f723e */ /* 0x008fe400000010ff */
[----:B------:R-:W-:Y:S03]  /*e340*/  MOV R249, R134 ;  /* 0x0000008600f97202 */ /* 0x000fe60000000f00 */
[----:B------:R1:W-:Y:S01]  /*e350*/  MUFU.EX2 R190, R3 ;  /* 0x0000000300be7308 */ /* 0x0003e20000000800 */
[----:B------:R-:W-:Y:S02]  /*e360*/  MOV R134, R133 ;  /* 0x0000008500867202 */ /* 0x000fe40000000f00 */
[----:B------:R-:W-:Y:S01]  /*e370*/  MOV R133, R182 ;  /* 0x000000b600857202 */ /* 0x000fe20000000f00 */
[--C-:B-1----:R-:W-:Y:S01]  /*e380*/  FFMA.FTZ R3, R252, c[0x0][0x2d0], -R2.reuse ;  /* 0x0000b400fc037a23 */ /* 0x102fe20000010802 */
[----:B------:R-:W-:Y:S05]  /*e390*/  MOV R252, R181 ;  /* 0x000000b500fc7202 */ /* 0x000fea0000000f00 */
[----:B------:R1:W-:Y:S02]  /*e3a0*/  MUFU.EX2 R188, R3 ;  /* 0x0000000300bc7308 */ /* 0x0003e40000000800 */
[--C-:B-1----:R-:W-:Y:S02]  /*e3b0*/  FFMA.FTZ R3, R187, c[0x0][0x2d0], -R2.reuse ;  /* 0x0000b400bb037a23 */ /* 0x102fe40000010802 */
[----:B------:R-:W-:Y:S01]  /*e3c0*/  FFMA.FTZ R2, R109, c[0x0][0x2d0], -R2 ;  /* 0x0000b4006d027a23 */ /* 0x000fe20000010802 */
[----:B------:R-:W-:Y:S05]  /*e3d0*/  F2FP.BF16.PACK_AB R109, R195, R196 ;  /* 0x000000c4c36d723e */ /* 0x000fea00000010ff */
[----:B------:R1:W3:Y:S02]  /*e3e0*/  MUFU.EX2 R187, R3 ;  /* 0x0000000300bb7308 */ /* 0x0002e40000000800 */
[-C--:B--2---:R-:W-:Y:S01]  /*e3f0*/  HMMA.16816.F32.BF16 R112, R108, R124.reuse, R4 ;  /* 0x0000007c6c70723c */ /* 0x084fe20000041804 */
[----:B------:R-:W-:Y:S07]  /*e400*/  LDSM.16.MT88.4 R4, [R222+0x2d00] ;  /* 0x002d0000de04783b */ /* 0x000fee0000004200 */
[----:B------:R-:W2:Y:S01]  /*e410*/  MUFU.EX2 R107, R2 ;  /* 0x00000002006b7308 */ /* 0x000ea20000000800 */
[--C-:B-1----:R-:W-:Y:S03]  /*e420*/  FFMA.FTZ R3, R156, c[0x0][0x2d0], -R176.reuse ;  /* 0x0000b4009c037a23 */ /* 0x102fe600000108b0 */
[----:B---3--:R-:W-:Y:S01]  /*e430*/  F2FP.BF16.PACK_AB R177, R187, R188 ;  /* 0x000000bcbbb1723e */ /* 0x008fe200000010ff */
[----:B------:R-:W1:Y:S05]  /*e440*/  LDSM.16.MT88.4 R156, [R221+0x1d00] ;  /* 0x001d0000dd9c783b */ /* 0x000e6a0000004200 */
[----:B------:R3:W-:Y:S01]  /*e450*/  MUFU.EX2 R186, R3 ;  /* 0x0000000300ba7308 */ /* 0x0007e20000000800 */
[----:B--2---:R-:W-:Y:S02]  /*e460*/  F2FP.BF16.PACK_AB R179, R107, R184 ;  /* 0x000000b86bb3723e */ /* 0x004fe400000010ff */
[----:B------:R-:W-:Y:S01]  /*e470*/  MOV R2, R149 ;  /* 0x0000009500027202 */ /* 0x000fe20000000f00 */
[----:B---3--:R-:W-:Y:S01]  /*e480*/  FFMA.FTZ R3, R251, c[0x0][0x2d0], -R176 ;  /* 0x0000b400fb037a23 */ /* 0x008fe200000108b0 */
[----:B------:R-:W-:Y:S02]  /*e490*/  F2FP.BF16.PACK_AB R176, R189, R190 ;  /* 0x000000bebdb0723e */ /* 0x000fe400000010ff */
[----:B------:R-:W-:Y:S03]  /*e4a0*/  MOV R251, R180 ;  /* 0x000000b400fb7202 */ /* 0x000fe60000000f00 */
[----:B------:R-:W2:Y:S01]  /*e4b0*/  MUFU.EX2 R185, R3 ;  /* 0x0000000300b97308 */ /* 0x000ea20000000800 */
[----:B------:R-:W3:Y:S01]  /*e4c0*/  LDSM.16.MT88.4 R180, [R221+0x2d00] ;  /* 0x002d0000ddb4783b */ /* 0x000ee20000004200 */
[----:B--2---:R-:W-:Y:S02]  /*e4d0*/  F2FP.BF16.PACK_AB R178, R185, R186 ;  /* 0x000000bab9b2723e */ /* 0x004fe400000010ff */
[----:B------:R-:W-:Y:S05]  /*e4e0*/  MOV R3, R152 ;  /* 0x0000009800037202 */ /* 0x000fea0000000f00 */
[C---:B------:R-:W-:Y:S07]  /*e4f0*/  HMMA.16816.F32.BF16 R116, R176.reuse, R124, R8 ;  /* 0x0000007cb074723c */ /* 0x040fee0000041808 */
[----:B------:R-:W-:Y:S01]  /*e500*/  MOV R11, R139 ;  /* 0x0000008b000b7202 */ /* 0x000fe20000000f00 */
[-C--:B------:R-:W-:Y:S04]  /*e510*/  HMMA.16816.F32.BF16 R120, R176, R126.reuse, R12 ;  /* 0x0000007eb078723c */ /* 0x080fe8000004180c */
[----:B------:R-:W-:Y:S02]  /*e520*/  MOV R10, R144 ;  /* 0x00000090000a7202 */ /* 0x000fe40000000f00 */
[----:B------:R-:W-:Y:S02]  /*e530*/  MOV R8, R145 ;  /* 0x0000009100087202 */ /* 0x000fe40000000f00 */
[C---:B------:R-:W-:Y:S01]  /*e540*/  HMMA.16816.F32.BF16 R124, R108.reuse, R126, R16 ;  /* 0x0000007e6c7c723c */ /* 0x040fe20000041810 */
[----:B------:R-:W2:Y:S03]  /*e550*/  LDL.LU R17, [R1+0x44] ;  /* 0x0000440001117983 */ /* 0x000ea60000300800 */
[----:B------:R-:W-:Y:S02]  /*e560*/  MOV R13, R137 ;  /* 0x00000089000d7202 */ /* 0x000fe40000000f00 */
[----:B------:R-:W-:Y:S02]  /*e570*/  MOV R14, R136 ;  /* 0x00000088000e7202 */ /* 0x000fe40000000f00 */
[-C--:B------:R-:W-:Y:S04]  /*e580*/  HMMA.16816.F32.BF16 R128, R108, R140.reuse, R20 ;  /* 0x0000008c6c80723c */ /* 0x080fe80000041814 */
[----:B------:R-:W-:Y:S02]  /*e590*/  MOV R16, R134 ;  /* 0x0000008600107202 */ /* 0x000fe40000000f00 */
[----:B------:R-:W-:Y:S02]  /*e5a0*/  MOV R15, R135 ;  /* 0x00000087000f7202 */ /* 0x000fe40000000f00 */
[----:B------:R-:W-:Y:S04]  /*e5b0*/  MOV R23, R2 ;  /* 0x0000000200177202 */ /* 0x000fe80000000f00 */
[----:B------:R-:W-:Y:S02]  /*e5c0*/  MOV R2, R220 ;  /* 0x000000dc00027202 */ /* 0x000fe40000000f00 */
[----:B------:R4:W5:Y:S01]  /*e5d0*/  LDL.LU R220, [R1+0x64] ;  /* 0x0000640001dc7983 */ /* 0x0009620000300800 */
[----:B------:R-:W-:Y:S02]  /*e5e0*/  MOV R19, R133 ;  /* 0x0000008500137202 */ /* 0x000fe40000000f00 */
[----:B------:R-:W-:Y:S01]  /*e5f0*/  MOV R18, R132 ;  /* 0x0000008400127202 */ /* 0x000fe20000000f00 */
[----:B------:R-:W4:Y:S01]  /*e600*/  LDL.LU R20, [R1+0x48] ;  /* 0x0000480001147983 */ /* 0x000f220000300800 */
[C---:B------:R-:W-:Y:S04]  /*e610*/  HMMA.16816.F32.BF16 R132, R176.reuse, R140, R24 ;  /* 0x0000008cb084723c */ /* 0x040fe80000041818 */
[----:B------:R-:W-:Y:S02]  /*e620*/  MOV R12, R138 ;  /* 0x0000008a000c7202 */ /* 0x000fe40000000f00 */
[----:B------:R-:W-:Y:S02]  /*e630*/  MOV R9, R146 ;  /* 0x0000009200097202 */ /* 0x000fe40000000f00 */
        /* <DEDUP_REMOVED lines=17> */
[----:B------:R-:W-:Y:S04]  /*e750*/  HMMA.16816.F32.BF16 R96, R108, R6, R96 ;  /* 0x000000066c60723c */ /* 0x000fe80000041860 */
[----:B--2---:R-:W-:Y:S02]  /*e760*/  FFMA.FTZ R103, R103, R17, R16 ;  /* 0x0000001167677223 */ /* 0x004fe40000010010 */
        /* <DEDUP_REMOVED lines=65> */
[----:B------:R-:W-:Y:S02]  /*eb80*/  IADD3 R0, R238, -0x1, RZ ;  /* 0xffffffffee007810 */ /* 0x000fe40007ffe0ff */
[----:B------:R-:W-:Y:S01]  /*eb90*/  STL [R1+0x48], R5 ;  /* 0x0000480501007387 */ /* 0x000fe20000100800 */
[----:B------:R-:W-:Y:S01]  /*eba0*/  FADD.FTZ R2, R107, R2 ;  /* 0x000000026b027221 */ /* 0x000fe20000010000 */
[----:B------:R-:W-:Y:S02]  /*ebb0*/  MOV R238, R0 ;  /* 0x0000000000ee7202 */ /* 0x000fe40000000f00 */
[----:B------:R-:W-:Y:S01]  /*ebc0*/  MOV R107, R102 ;  /* 0x00000066006b7202 */ /* 0x000fe20000000f00 */
[----:B-1----:R-:W-:Y:S05]  /*ebd0*/  FADD.FTZ R3, R185, R4 ;  /* 0x00000004b9037221 */ /* 0x002fea0000010000 */
[----:B------:R1:W-:Y:S04]  /*ebe0*/  STL [R1+0x4c], R3 ;  /* 0x00004c0301007387 */ /* 0x0003e80000100800 */
[----:B------:R2:W-:Y:S01]  /*ebf0*/  STL [R1+0x50], R2 ;  /* 0x0000500201007387 */ /* 0x0005e20000100800 */
[----:B-1----:R-:W-:Y:S02]  /*ec00*/  MOV R3, R105 ;  /* 0x0000006900037202 */ /* 0x002fe40000000f00 */
[----:B--2---:R-:W-:Y:S01]  /*ec10*/  MOV R2, R106 ;  /* 0x0000006a00027202 */ /* 0x004fe20000000f00 */
[----:B-----5:R-:W-:-:S05]  /*ec20*/  @P0 BRA `(.L_x_719) ;  /* 0xffffc5c000000947 */ /* 0x020fca000383ffff */
.L_x_718:
[----:B-1----:R-:W2:Y:S04]  /*ec30*/  LDL.LU R0, [R1+0x44] ;  /* 0x0000440001007983 */ /* 0x002ea80000300800 */
        /* <DEDUP_REMOVED lines=152> */
.L_x_706:
[----:B------:R-:W-:Y:S01]  /*f5c0*/  USHF.R.S32.HI UR8, URZ, 0x1f, UR9 ;  /* 0x0000001f3f087899 */ /* 0x000fe20008011409 */
[----:B------:R-:W-:Y:S05]  /*f5d0*/  @P4 BRA `(.L_x_722) ;  /* 0x000018a000004947 */ /* 0x000fea0003800000 */
[----:B------:R-:W1:Y:S01]  /*f5e0*/  S2R R55, SR_TID.X ;  /* 0x0000000000377919 */ /* 0x000e620000002100 */
[----:B------:R-:W-:Y:S01]  /*f5f0*/  F2FP.BF16.PACK_AB R45, R45, R112 ;  /* 0x000000702d2d723e */ /* 0x000fe200000010ff */
[----:B------:R-:W-:Y:S01]  /*f600*/  ULDC.64 UR4, c[0x0][0x500] ;  /* 0x0001400000047ab9 */ /* 0x000fe20000000a00 */
[----:B------:R-:W-:Y:S01]  /*f610*/  F2FP.BF16.PACK_AB R44, R44, R114 ;  /* 0x000000722c2c723e */ /* 0x000fe200000010ff */
[----:B------:R-:W-:Y:S01]  /*f620*/  UISETP.NE.U32.AND UP1, UPT, URZ, UR4, UPT ;  /* 0x000000043f00728c */ /* 0x000fe2000bf25070 */
[----:B------:R-:W-:Y:S01]  /*f630*/  F2FP.BF16.PACK_AB R43, R43, R124 ;  /* 0x0000007c2b2b723e */ /* 0x000fe200000010ff */
[----:B------:R-:W-:Y:S01]  /*f640*/  UMOV UR6, 0x4 ;  /* 0x0000000400067882 */ /* 0x000fe20000000000 */
[----:B------:R-:W-:Y:S01]  /*f650*/  F2FP.BF16.PACK_AB R42, R42, R126 ;  /* 0x0000007e2a2a723e */ /* 0x000fe200000010ff */
[----:B------:R-:W-:Y:S01]  /*f660*/  UISETP.NE.AND.EX UP1, UPT, URZ, UR5, UPT, UP1 ;  /* 0x000000053f00728c */ /* 0x000fe2000bf25310 */
[----:B------:R-:W-:-:S02]  /*f670*/  F2FP.BF16.PACK_AB R48, R48, R116 ;  /* 0x000000743030723e */ /* 0x000fc400000010ff */
[----:B------:R-:W-:Y:S01]  /*f680*/  F2FP.BF16.PACK_AB R118, R119, R118 ;  /* 0x000000767776723e */ /* 0x000fe200000010ff */
[----:B------:R-:W-:Y:S01]  /*f690*/  ULDC.64 UR4, c[0x0][0x500] ;  /* 0x0001400000047ab9 */ /* 0x000fe20000000a00 */
[----:B------:R-:W-:Y:S01]  /*f6a0*/  F2FP.BF16.PACK_AB R47, R47, R120 ;  /* 0x000000782f2f723e */ /* 0x000fe200000010ff */
[----:B------:R-:W-:Y:S01]  /*f6b0*/  UIMAD.WIDE UR4, UR13, UR6, UR4 ;  /* 0x000000060d0472a5 */ /* 0x000fe2000f8e0204 */
[----:B------:R-:W-:Y:S02]  /*f6c0*/  F2FP.BF16.PACK_AB R122, R123, R122 ;  /* 0x0000007a7b7a723e */ /* 0x000fe400000010ff */
[----:B------:R-:W-:Y:S02]  /*f6d0*/  F2FP.BF16.PACK_AB R41, R41, R128 ;  /* 0x000000802929723e */ /* 0x000fe400000010ff */
[----:B------:R-:W-:Y:S02]  /*f6e0*/  F2FP.BF16.PACK_AB R40, R40, R130 ;  /* 0x000000822828723e */ /* 0x000fe400000010ff */
[----:B------:R-:W-:-:S02]  /*f6f0*/  F2FP.BF16.PACK_AB R38, R38, R140 ;  /* 0x0000008c2626723e */ /* 0x000fc400000010ff */
[----:B------:R-:W-:Y:S02]  /*f700*/  F2FP.BF16.PACK_AB R37, R37, R142 ;  /* 0x0000008e2525723e */ /* 0x000fe400000010ff */
[----:B-1----:R-:W-:Y:S02]  /*f710*/  SHF.R.S32.HI R56, RZ, 0x1f, R55 ;  /* 0x0000001fff387819 */ /* 0x002fe40000011437 */
[----:B------:R-:W-:Y:S02]  /*f720*/  F2FP.BF16.PACK_AB R39, R39, R132 ;  /* 0x000000842727723e */ /* 0x000fe400000010ff */
[CC--:B------:R-:W-:Y:S02]  /*f730*/  LEA.HI R3, R56.reuse, R55.reuse, RZ, 0x2 ;  /* 0x0000003738037211 */ /* 0x0c0fe400078f10ff */
[----:B------:R-:W-:Y:S02]  /*f740*/  LEA.HI R49, R56, R55, RZ, 0x5 ;  /* 0x0000003738317211 */ /* 0x000fe400078f28ff */
[----:B------:R-:W-:-:S02]  /*f750*/  SHF.R.S32.HI R46, RZ, 0x2, R3 ;  /* 0x00000002ff2e7819 */ /* 0x000fc40000011403 */
[----:B------:R-:W-:Y:S02]  /*f760*/  SHF.R.S32.HI R0, RZ, 0x1f, R3 ;  /* 0x0000001fff007819 */ /* 0x000fe40000011403 */
[----:B------:R-:W-:Y:S02]  /*f770*/  LOP3.LUT R3, R3, 0xfffffffc, RZ, 0xc0, !PT ;  /* 0xfffffffc03037812 */ /* 0x000fe400078ec0ff */
[----:B------:R-:W-:Y:S02]  /*f780*/  LEA.HI R0, R0, R46, RZ, 0x3 ;  /* 0x0000002e00007211 */ /* 0x000fe400078f18ff */
[----:B------:R-:W-:Y:S01]  /*f790*/  SHF.R.S32.HI R50, RZ, 0x5, R49 ;  /* 0x00000005ff327819 */ /* 0x000fe20000011431 */
[----:B------:R-:W-:Y:S01]  /*f7a0*/  IMAD.IADD R19, R55, 0x1, -R3 ;  /* 0x0000000137137824 */ /* 0x000fe200078e0a03 */
[----:B------:R-:W-:Y:S02]  /*f7b0*/  LOP3.LUT R0, R0, 0xfffffff8, RZ, 0xc0, !PT ;  /* 0xfffffff800007812 */ /* 0x000fe400078ec0ff */
[----:B------:R-:W-:-:S02]  /*f7c0*/  F2FP.BF16.PACK_AB R134, R135, R134 ;  /* 0x000000868786723e */ /* 0x000fc400000010ff */
[----:B------:R-:W-:Y:S01]  /*f7d0*/  F2FP.BF16.PACK_AB R36, R36, R136 ;  /* 0x000000882424723e */ /* 0x000fe200000010ff */
[----:B------:R-:W-:Y:S01]  /*f7e0*/  IMAD.IADD R2, R46, 0x1, -R0 ;  /* 0x000000012e027824 */ /* 0x000fe200078e0a00 */
[----:B------:R-:W-:Y:S02]  /*f7f0*/  F2FP.BF16.PACK_AB R138, R139, R138 ;  /* 0x0000008a8b8a723e */ /* 0x000fe400000010ff */
[----:B------:R-:W-:Y:S02]  /*f800*/  F2FP.BF16.PACK_AB R35, R35, R144 ;  /* 0x000000902323723e */ /* 0x000fe400000010ff */
[----:B------:R-:W-:Y:S02]  /*f810*/  LEA.HI R0, R2, R2, RZ, 0x1 ;  /* 0x0000000202007211 */ /* 0x000fe400078f08ff */
[----:B------:R-:W-:Y:S02]  /*f820*/  F2FP.BF16.PACK_AB R34, R34, R146 ;  /* 0x000000922222723e */ /* 0x000fe400000010ff */
[----:B------:R-:W-:-:S02]  /*f830*/  SHF.R.S32.HI R13, RZ, 0x1, R0 ;  /* 0x00000001ff0d7819 */ /* 0x000fc40000011400 */
[----:B------:R-:W-:Y:S02]  /*f840*/  LOP3.LUT R0, R0, 0x3fffffe, RZ, 0xc0, !PT ;  /* 0x03fffffe00007812 */ /* 0x000fe400078ec0ff */
[C---:B------:R-:W-:Y:S01]  /*f850*/  LOP3.LUT R3, R13.reuse, 0x1, RZ, 0xc0, !PT ;  /* 0x000000010d037812 */ /* 0x040fe200078ec0ff */
[C---:B------:R-:W-:Y:S01]  /*f860*/  IMAD.SHL.U32 R4, R13.reuse, 0x40, RZ ;  /* 0x000000400d047824 */ /* 0x040fe200078e00ff */
[----:B------:R-:W-:Y:S01]  /*f870*/  LOP3.LUT P0, RZ, R13, 0x2, RZ, 0xc0, !PT ;  /* 0x000000020dff7812 */ /* 0x000fe2000780c0ff */
[----:B------:R-:W-:Y:S01]  /*f880*/  IMAD.IADD R2, R2, 0x1, -R0 ;  /* 0x0000000102027824 */ /* 0x000fe200078e0a00 */
[----:B------:R-:W-:Y:S01]  /*f890*/  ISETP.NE.U32.AND P1, PT, R3, 0x1, PT ;  /* 0x000000010300780c */ /* 0x000fe20003f25070 */
[----:B------:R-:W-:Y:S01]  /*f8a0*/  IMAD R0, R50, 0x100, R19 ;  /* 0x0000010032007824 */ /* 0x000fe200078e0213 */
[----:B------:R-:W-:Y:S02]  /*f8b0*/  LOP3.LUT R4, R4, 0xc0, RZ, 0xc0, !PT ;  /* 0x000000c004047812 */ /* 0x000fe400078ec0ff */
[----:B------:R-:W-:Y:S01]  /*f8c0*/  F2FP.BF16.PACK_AB R32, R32, R156 ;  /* 0x0000009c2020723e */ /* 0x000fe200000010ff */
[----:B------:R-:W-:Y:S01]  /*f8d0*/  IMAD R0, R2, 0x10, R0 ;  /* 0x0000001002007824 */ /* 0x000fe200078e0200 */
[----:B------:R-:W-:Y:S01]  /*f8e0*/  LEA.HI R2, R4, R4, RZ, 0x1d ;  /* 0x0000000404027211 */ /* 0x000fe200078fe8ff */
[----:B------:R-:W-:Y:S01]  /*f8f0*/  IMAD.MOV.U32 R4, RZ, RZ, 0x20 ;  /* 0x00000020ff047424 */ /* 0x000fe200078e00ff */
[----:B------:R-:W-:-:S02]  /*f900*/  F2FP.BF16.PACK_AB R31, R31, R158 ;  /* 0x0000009e1f1f723e */ /* 0x000fc400000010ff */
[----:B------:R-:W-:Y:S01]  /*f910*/  F2FP.BF16.PACK_AB R33, R33, R148 ;  /* 0x000000942121723e */ /* 0x000fe200000010ff */
[----:B------:R-:W-:Y:S01]  /*f920*/  IMAD.U32 R0, R0, 0x2, R2 ;  /* 0x0000000200007824 */ /* 0x000fe200078e0002 */
[----:B------:R-:W-:Y:S02]  /*f930*/  SEL R4, R4, 0xffffffe0, !P0 ;  /* 0xffffffe004047807 */ /* 0x000fe40004000000 */
[----:B------:R-:W-:Y:S01]  /*f940*/  F2FP.BF16.PACK_AB R150, R151, R150 ;  /* 0x000000969796723e */ /* 0x000fe200000010ff */
[----:B------:R-:W-:Y:S01]  /*f950*/  IMAD.SHL.U32 R0, R0, 0x2, RZ ;  /* 0x0000000200007824 */ /* 0x000fe200078e00ff */
[----:B------:R-:W-:Y:S01]  /*f960*/  BAR.SYNC.DEFER_BLOCKING 0x1, 0x80 ;  /* 0x0042000000007b1d */ /* 0x000fe20000010000 */
[----:B------:R-:W-:Y:S02]  /*f970*/  F2FP.BF16.PACK_AB R30, R30, R152 ;  /* 0x000000981e1e723e */ /* 0x000fe400000010ff */
[----:B------:R-:W-:Y:S02]  /*f980*/  F2FP.BF16.PACK_AB R154, R155, R154 ;  /* 0x0000009a9b9a723e */ /* 0x000fe400000010ff */
[----:B------:R-:W-:-:S02]  /*f990*/  IADD3 R3, R0, 0x80, RZ ;  /* 0x0000008000037810 */ /* 0x000fc40007ffe0ff */
[C---:B------:R-:W-:Y:S02]  /*f9a0*/  IADD3 R2, R0.reuse, 0x70, RZ ;  /* 0x0000007000027810 */ /* 0x040fe40007ffe0ff */
[----:B------:R-:W-:Y:S01]  /*f9b0*/  @P1 IADD3 R2, R3, 0x10, RZ ;  /* 0x0000001003021810 */ /* 0x000fe20007ffe0ff */
[----:B------:R-:W-:Y:S01]  /*f9c0*/  IMAD.IADD R3, R0, 0x1, R4 ;  /* 0x0000000100037824 */ /* 0x000fe200078e0204 */
[----:B------:R-:W-:Y:S02]  /*f9d0*/  F2FP.BF16.PACK_AB R29, R29, R160 ;  /* 0x000000a01d1d723e */ /* 0x000fe400000010ff */
[----:B------:R-:W-:Y:S01]  /*f9e0*/  F2FP.BF16.PACK_AB R28, R28, R162 ;  /* 0x000000a21c1c723e */ /* 0x000fe200000010ff */
[----:B------:R-:W-:Y:S01]  /*f9f0*/  IMAD.IADD R4, R4, 0x1, R2 ;  /* 0x0000000104047824 */ /* 0x000fe200078e0202 */
[----:B------:R-:W-:Y:S02]  /*fa00*/  F2FP.BF16.PACK_AB R26, R26, R172 ;  /* 0x000000ac1a1a723e */ /* 0x000fe400000010ff */
[----:B------:R-:W-:-:S02]  /*fa10*/  F2FP.BF16.PACK_AB R25, R25, R174 ;  /* 0x000000ae1919723e */ /* 0x000fc400000010ff */
        /* <DEDUP_REMOVED lines=29> */
[----:B------:R-:W-:Y:S01]  /*fbf0*/  PLOP3.LUT P1, PT, PT, PT, UP1, 0x80, 0x0 ;  /* 0x000000000000781c */ /* 0x000fe20003f2f018 */
[----:B------:R-:W-:Y:S04]  /*fc00*/  STS [R3+0x280], R40 ;  /* 0x0002802803007388 */ /* 0x000fe80000000800 */
        /* <DEDUP_REMOVED lines=35> */
[----:B------:R3:W-:Y:S04]  /*fe40*/  STS [R3+0x5280], R9 ;  /* 0x0052800903007388 */ /* 0x0007e80000000800 */
[----:B------:R4:W-:Y:S04]  /*fe50*/  STS [R4+0x5000], R6 ;  /* 0x0050000604007388 */ /* 0x0009e80000000800 */
[----:B------:R4:W-:Y:S01]  /*fe60*/  STS [R4+0x5200], R5 ;  /* 0x0052000504007388 */ /* 0x0009e20000000800 */
[----:B-1----:R-:W-:-:S02]  /*fe70*/  IMAD.U32 R11, RZ, RZ, UR5 ;  /* 0x00000005ff0b7e24 */ /* 0x002fc4000f8e00ff */
[----:B--2---:R-:W-:Y:S01]  /*fe80*/  IMAD.U32 R10, RZ, RZ, UR4 ;  /* 0x00000004ff0a7e24 */ /* 0x004fe2000f8e00ff */
[----:B------:R-:W-:Y:S06]  /*fe90*/  BAR.SYNC.DEFER_BLOCKING 0x1, 0x80 ;  /* 0x0042000000007b1d */ /* 0x000fec0000010000 */
[----:B------:R-:W-:Y:S02]  /*fea0*/  ULDC.64 UR4, c[0x0][0x508] ;  /* 0x0001420000047ab9 */ /* 0x000fe40000000a00 */
[----:B------:R-:W-:Y:S01]  /*feb0*/  UISETP.NE.U32.AND UP0, UPT, URZ, UR4, UPT ;  /* 0x000000043f00728c */ /* 0x000fe2000bf05070 */
[----:B------:R-:W2:Y:S03]  /*fec0*/  @P1 LDG.E R0, [R10.64] ;  /* 0x0000000e0a001981 */ /* 0x000ea6000c1e1900 */
[----:B------:R-:W-:Y:S01]  /*fed0*/  UISETP.NE.AND.EX UP0, UPT, URZ, UR5, UPT, UP0 ;  /* 0x000000053f00728c */ /* 0x000fe2000bf05300 */
[----:B------:R-:W-:-:S02]  /*fee0*/  IMAD.MOV.U32 R24, RZ, RZ, c[0x0][0x388] ;  /* 0x0000e200ff187624 */ /* 0x000fc400078e00ff */
[----:B------:R-:W-:-:S03]  /*fef0*/  ULDC.64 UR4, c[0x0][0x508] ;  /* 0x0001420000047ab9 */ /* 0x000fc60000000a00 */
[----:B------:R-:W-:-:S05]  /*ff00*/  PLOP3.LUT P0, PT, PT, PT, UP0, 0x80, 0x0 ;  /* 0x000000000000781c */ /* 0x000fca0003f0f008 */
[----:B------:R-:W-:-:S06]  /*ff10*/  @UP0 UIMAD.WIDE UR4, UR13, UR6, UR4 ;  /* 0x000000060d0402a5 */ /* 0x000fcc000f8e0204 */
[----:B------:R-:W-:Y:S02]  /*ff20*/  IMAD.U32 R2, RZ, RZ, UR4 ;  /* 0x00000004ff027e24 */ /* 0x000fe4000f8e00ff */
[----:B---3--:R-:W-:-:S05]  /*ff30*/  IMAD.U32 R3, RZ, RZ, UR5 ;  /* 0x00000005ff037e24 */ /* 0x008fca000f8e00ff */
[----:B------:R4:W5:Y:S01]  /*ff40*/  @P0 LDG.E R24, [R2.64] ;  /* 0x0000000e02180981 */ /* 0x000962000c1e1900 */
[----:B------:R-:W-:Y:S02]  /*ff50*/  UMOV UR6, URZ ;  /* 0x0000003f00067c82 */ /* 0x000fe40008000000 */
[----:B------:R-:W-:Y:S01]  /*ff60*/  UMOV UR7, URZ ;  /* 0x0000003f00077c82 */ /* 0x000fe20008000000 */
[----:B--2---:R-:W1:Y:S02]  /*ff70*/  @P1 R2UR UR5, R0 ;  /* 0x00000000000513c2 */ /* 0x004e6400000e0000 */
[----:B-1----:R-:W-:Y:S02]  /*ff80*/  @UP1 USHF.R.S32.HI UR4, URZ, 0x1f, UR5 ;  /* 0x0000001f3f041899 */ /* 0x002fe40008011405 */
[----:B------:R-:W-:-:S05]  /*ff90*/  @UP1 UMOV UR6, UR5 ;  /* 0x0000000500061c82 */ /* 0x000fca0008000000 */
[----:B------:R-:W-:Y:S01]  /*ffa0*/  @UP1 UMOV UR7, UR4 ;  /* 0x0000000400071c82 */ /* 0x000fe20008000000 */
[----:B------:R-:W-:Y:S05]  /*ffb0*/  @P0 BRA `(.L_x_723) ;  /* 0x0000004000000947 */ /* 0x000fea0003800000 */
[----:B----4-:R-:W-:Y:S05]  /*ffc0*/  @!P1 BRA `(.L_x_723) ;  /* 0x0000003000009947 */ /* 0x010fea0003800000 */
[----:B------:R-:W2:Y:S04]  /*ffd0*/  LDG.E R0, [R10.64] ;  /* 0x0000000e0a007981 */ /* 0x000ea8000c1e1900 */
[----:B------:R-:W2:Y:S02]  /*ffe0*/  LDG.E R2, [R10.64+0x4] ;  /* 0x0000040e0a027981 */ /* 0x000ea4000c1e1900 */
[----:B--2--5:R-:W-:Y:S02]  /*fff0*/  IADD3 R24, -R0, R2, RZ ;  /* 0x0000000200187210 */ /* 0x024fe40007ffe1ff */
.L_x_723:
[----:B----4-:R-:W-:Y:S01]  /*10000*/  IMAD.MOV.U32 R0, RZ, RZ, c[0x0][0x4e8] ;  /* 0x00013a00ff007624 */ /* 0x010fe200078e00ff */
[----:B------:R-:W-:Y:S01]  /*10010*/  SHF.R.S32.HI R2, RZ, 0x1f, R50 ;  /* 0x0000001fff027819 */ /* 0x000fe20000011432 */
[----:B------:R-:W1:Y:S01]  /*10020*/  S2R R21, SR_CTAID.X ;  /* 0x0000000000157919 */ /* 0x000e620000002500 */
[----:B------:R-:W-:Y:S01]  /*10030*/  ULDC.64 UR4, c[0x0][0x490] ;  /* 0x0001240000047ab9 */ /* 0x000fe20000000a00 */
[----:B------:R-:W-:Y:S01]  /*10040*/  LEA.HI R8, R56, R55, RZ, 0x3 ;  /* 0x0000003738087211 */ /* 0x000fe200078f18ff */
[----:B------:R-:W-:Y:S01]  /*10050*/  UIMAD UR10, UR8, UR4, URZ ;  /* 0x00000004080a72a4 */ /* 0x000fe2000f8e023f */
[----:B------:R-:W-:Y:S01]  /*10060*/  ISETP.NE.AND P2, PT, R0, 0x1, PT ;  /* 0x000000010000780c */ /* 0x000fe20003f45270 */
[----:B------:R-:W-:Y:S01]  /*10070*/  UMOV UR16, UR6 ;  /* 0x0000000600107c82 */ /* 0x000fe20008000000 */
[----:B------:R-:W-:Y:S01]  /*10080*/  LOP3.LUT R0, R49, 0xffffffe0, RZ, 0xc0, !PT ;  /* 0xffffffe031007812 */ /* 0x000fe200078ec0ff */
[----:B------:R-:W-:Y:S01]  /*10090*/  UMOV UR17, UR7 ;  /* 0x0000000700117c82 */ /* 0x000fe20008000000 */
[----:B------:R-:W-:Y:S01]  /*100a0*/  LEA.HI R2, R2, R50, RZ, 0x2 ;  /* 0x0000003202027211 */ /* 0x000fe200078f10ff */
[----:B------:R-:W-:Y:S01]  /*100b0*/  UIMAD.WIDE.U32 UR16, UR9, UR4, UR16 ;  /* 0x00000004091072a5 */ /* 0x000fe2000f8e0010 */
[----:B-----5:R-:W-:Y:S01]  /*100c0*/  IMAD R24, R24, c[0x0][0x4e8], RZ ;  /* 0x00013a0018187a24 */ /* 0x020fe200078e02ff */
[----:B------:R-:W-:Y:S01]  /*100d0*/  UIMAD UR10, UR9, UR5, UR10 ;  /* 0x00000005090a72a4 */ /* 0x000fe2000f8e020a */
[----:B------:R-:W-:Y:S01]  /*100e0*/  IMAD.IADD R4, R55, 0x1, -R0 ;  /* 0x0000000137047824 */ /* 0x000fe200078e0a00 */
[C---:B------:R-:W-:Y:S01]  /*100f0*/  LEA.HI R0, R19.reuse, R19, RZ, 0x1 ;  /* 0x0000001313007211 */ /* 0x040fe200078f08ff */
[----:B------:R-:W-:Y:S01]  /*10100*/  ULDC.64 UR4, c[0x0][0x3a0] ;  /* 0x0000e80000047ab9 */ /* 0x000fe20000000a00 */
[----:B------:R-:W-:Y:S01]  /*10110*/  LOP3.LUT R2, R2, 0xffffffc, RZ, 0xc0, !PT ;  /* 0x0ffffffc02027812 */ /* 0x000fe200078ec0ff */
[----:B------:R-:W-:Y:S01]  /*10120*/  USHF.R.S32.HI UR12, URZ, 0x1f, UR13 ;  /* 0x0000001f3f0c7899 */ /* 0x000fe2000801140d */
[----:B------:R-:W-:Y:S01]  /*10130*/  SHF.R.S32.HI R6, RZ, 0x1f, R4 ;  /* 0x0000001fff067819 */ /* 0x000fe20000011404 */
[----:B------:R-:W-:Y:S01]  /*10140*/  UIMAD UR11, UR7, UR4, URZ ;  /* 0x00000004070b72a4 */ /* 0x000fe2000f8e023f */
[C---:B------:R-:W-:Y:S01]  /*10150*/  LOP3.LUT R3, R0.reuse, 0x1ffffffe, RZ, 0xc0, !PT ;  /* 0x1ffffffe00037812 */ /* 0x040fe200078ec0ff */
[----:B------:R-:W-:Y:S01]  /*10160*/  IMAD.SHL.U32 R0, R0, 0x20, RZ ;  /* 0x0000002000007824 */ /* 0x000fe200078e00ff */
[----:B------:R-:W-:Y:S01]  /*10170*/  LEA.HI R6, R6, R4, RZ, 0x2 ;  /* 0x0000000406067211 */ /* 0x000fe200078f10ff */
[----:B------:R-:W-:Y:S01]  /*10180*/  IMAD.IADD R2, R50, 0x1, -R2 ;  /* 0x0000000132027824 */ /* 0x000fe200078e0a02 */
[----:B------:R-:W-:Y:S01]  /*10190*/  LOP3.LUT P0, RZ, R4, 0x3, RZ, 0xc0, !PT ;  /* 0x0000000304ff7812 */ /* 0x000fe2000780c0ff */
[----:B------:R-:W-:Y:S01]  /*101a0*/  IMAD.IADD R5, R19, 0x1, -R3 ;  /* 0x0000000113057824 */ /* 0x000fe200078e0a03 */
[----:B------:R-:W-:Y:S01]  /*101b0*/  LOP3.LUT R0, R0, 0xffffffc0, RZ, 0xc0, !PT ;  /* 0xffffffc000007812 */ /* 0x000fe200078ec0ff */
[----:B------:R-:W-:Y:S01]  /*101c0*/  USEL UR12, UR12, URZ, !UP1 ;  /* 0x0000003f0c0c7287 */ /* 0x000fe2000c800000 */
[----:B------:R-:W-:Y:S01]  /*101d0*/  SHF.R.S32.HI R3, RZ, 0x2, R6 ;  /* 0x00000002ff037819 */ /* 0x000fe20000011406 */
[----:B------:R-:W-:Y:S01]  /*101e0*/  UIMAD.WIDE.U32 UR20, UR6, UR4, URZ ;  /* 0x00000004061472a5 */ /* 0x000fe2000f8e003f */
[----:B------:R-:W-:Y:S01]  /*101f0*/  LEA.HI R4, R46, R46, RZ, 0x1 ;  /* 0x0000002e2e047211 */ /* 0x000fe200078f08ff */
[----:B------:R-:W-:Y:S01]  /*10200*/  IMAD R0, R5, 0x8, R0 ;  /* 0x0000000805007824 */ /* 0x000fe200078e0200 */
[----:B------:R-:W-:Y:S01]  /*10210*/  UIMAD UR11, UR6, UR5, UR11 ;  /* 0x00000005060b72a4 */ /* 0x000fe2000f8e020b */
[----:B------:R-:W-:Y:S01]  /*10220*/  IMAD R16, R2, 0x10, R3 ;  /* 0x0000001002107824 */ /* 0x000fe200078e0203 */
[----:B------:R-:W-:Y:S01]  /*10230*/  USEL UR13, UR13, URZ, !UP1 ;  /* 0x0000003f0d0d7287 */ /* 0x000fe2000c800000 */
[----:B------:R-:W-:Y:S01]  /*10240*/  BSSY B0, `(.L_x_724) ;  /* 0x000007b000007945 */ /* 0x000fe20003800000 */
[----:B------:R-:W-:-:S02]  /*10250*/  ULDC.64 UR6, c[0x0][0x498] ;  /* 0x0001260000067ab9 */ /* 0x000fc40000000a00 */
[----:B------:R-:W-:Y:S01]  /*10260*/  IADD3 R0, R16, R0, RZ ;  /* 0x0000000010007210 */ /* 0x000fe20007ffe0ff */
[----:B------:R-:W-:Y:S02]  /*10270*/  UIMAD UR18, UR12, UR6, URZ ;  /* 0x000000060c1272a4 */ /* 0x000fe4000f8e023f */
[----:B------:R-:W-:Y:S02]  /*10280*/  UIADD3 UR17, UR17, UR10, URZ ;  /* 0x0000000a11117290 */ /* 0x000fe4000fffe03f */
[----:B-1----:R-:W-:Y:S01]  /*10290*/  IMAD R3, R21, 0x80, R0 ;  /* 0x0000008015037824 */ /* 0x002fe200078e0200 */
[----:B------:R-:W-:Y:S02]  /*102a0*/  UIMAD UR7, UR13, UR7, UR18 ;  /* 0x000000070d0772a4 */ /* 0x000fe4000f8e0212 */
[----:B------:R-:W-:Y:S01]  /*102b0*/  UIMAD.WIDE.U32 UR16, UR13, UR6, UR16 ;  /* 0x000000060d1072a5 */ /* 0x000fe2000f8e0010 */
[----:B------:R-:W-:Y:S01]  /*102c0*/  @P2 IMAD.HI.U32 R2, R3, c[0x0][0x4ec], RZ ;  /* 0x00013b0003022a27 */ /* 0x000fe200078e00ff */
[----:B------:R-:W-:-:S02]  /*102d0*/  ULDC.64 UR4, c[0x0][0x3e8] ;  /* 0x0000fa0000047ab9 */ /* 0x000fc40000000a00 */
[----:B------:R-:W-:Y:S01]  /*102e0*/  UIMAD UR8, UR8, UR4, URZ ;  /* 0x00000004080872a4 */ /* 0x000fe2000f8e023f */
[----:B------:R-:W-:Y:S01]  /*102f0*/  IMAD.MOV.U32 R0, RZ, RZ, R3 ;  /* 0x000000ffff007224 */ /* 0x000fe200078e0003 */
[----:B------:R-:W-:Y:S01]  /*10300*/  @P2 SHF.R.U32.HI R0, RZ, c[0x0][0x4f0], R2 ;  /* 0x00013c00ff002a19 */ /* 0x000fe20000011602 */
[----:B------:R-:W-:Y:S01]  /*10310*/  IMAD.U32 R5, RZ, RZ, UR7 ;  /* 0x00000007ff057e24 */ /* 0x000fe2000f8e00ff */
[----:B------:R-:W-:Y:S01]  /*10320*/  LOP3.LUT R2, R4, 0x3fffffe, RZ, 0xc0, !PT ;  /* 0x03fffffe04027812 */ /* 0x000fe200078ec0ff */
[----:B------:R-:W-:Y:S01]  /*10330*/  IMAD R4, R19, 0x20, R46 ;  /* 0x0000002013047824 */ /* 0x000fe200078e022e */
[----:B------:R-:W-:Y:S01]  /*10340*/  SHF.R.S32.HI R6, RZ, 0x1f, R0 ;  /* 0x0000001fff067819 */ /* 0x000fe20000011400 */
[----:B------:R-:W-:Y:S02]  /*10350*/  UIADD3 UR21, UR21, UR11, URZ ;  /* 0x0000000b15157290 */ /* 0x000fe4000fffe03f */
[----:B------:R-:W-:Y:S01]  /*10360*/  IMAD.IADD R2, R46, 0x1, -R2 ;  /* 0x000000012e027824 */ /* 0x000fe200078e0a02 */
[----:B------:R-:W-:Y:S01]  /*10370*/  UIMAD UR8, UR9, UR5, UR8 ;  /* 0x00000005090872a4 */ /* 0x000fe2000f8e0208 */
[----:B------:R-:W-:Y:S01]  /*10380*/  IMAD R10, R21, 0x80, R4 ;  /* 0x00000080150a7824 */ /* 0x000fe200078e0204 */
[----:B------:R-:W-:Y:S01]  /*10390*/  UIMAD.WIDE.U32 UR20, UR9, UR4, UR20 ;  /* 0x00000004091472a5 */ /* 0x000fe2000f8e0014 */
[----:B------:R-:W-:Y:S01]  /*103a0*/  IMAD.MOV R4, RZ, RZ, -R0 ;  /* 0x000000ffff047224 */ /* 0x000fe200078e0a00 */
[----:B------:R-:W-:Y:S01]  /*103b0*/  LEA R20, R50, R2, 0x3 ;  /* 0x0000000232147211 */ /* 0x000fe200078e18ff */
[----:B------:R-:W-:Y:S01]  /*103c0*/  @P2 IMAD.HI.U32 R7, R10, c[0x0][0x4ec], RZ ;  /* 0x00013b000a072a27 */ /* 0x000fe200078e00ff */
[----:B------:R-:W-:Y:S01]  /*103d0*/  IADD3 R2, P1, R0, UR16, RZ ;  /* 0x0000001000027c10 */ /* 0x000fe2000ff3e0ff */
[----:B------:R-:W-:-:S02]  /*103e0*/  ULDC.64 UR4, c[0x0][0x3f0] ;  /* 0x0000fc0000047ab9 */ /* 0x000fc40000000a00 */
[----:B------:R-:W-:Y:S01]  /*103f0*/  IMAD R0, R4, c[0x0][0x4e8], R3 ;  /* 0x00013a0004007a24 */ /* 0x000fe200078e0203 */
[----:B------:R-:W-:Y:S01]  /*10400*/  IADD3.X R3, R6, UR17, R5, P1, !PT ;  /* 0x0000001106037c10 */ /* 0x000fe20008ffe405 */
[----:B------:R-:W-:Y:S01]  /*10410*/  IMAD.MOV.U32 R9, RZ, RZ, R10 ;  /* 0x000000ffff097224 */ /* 0x000fe200078e000a */
[----:B------:R-:W-:Y:S01]  /*10420*/  @P2 SHF.R.U32.HI R9, RZ, c[0x0][0x4f0], R7 ;  /* 0x00013c00ff092a19 */ /* 0x000fe20000011607 */
[----:B------:R-:W-:Y:S01]  /*10430*/  IMAD.SHL.U32 R4, R8, 0x8, RZ ;  /* 0x0000000808047824 */ /* 0x000fe200078e00ff */
[----:B------:R-:W-:Y:S01]  /*10440*/  SHF.R.S32.HI R5, RZ, 0x1f, R0 ;  /* 0x0000001fff057819 */ /* 0x000fe20000011400 */
[----:B------:R-:W-:Y:S01]  /*10450*/  IMAD.WIDE.U32 R2, R0, c[0x0][0x488], R2 ;  /* 0x0001220000027a25 */ /* 0x000fe200078e0002 */
[----:B------:R-:W-:Y:S02]  /*10460*/  UIMAD UR12, UR12, UR4, URZ ;  /* 0x000000040c0c72a4 */ /* 0x000fe4000f8e023f */
[----:B------:R-:W-:Y:S01]  /*10470*/  UIADD3 UR9, UR21, UR8, URZ ;  /* 0x0000000815097290 */ /* 0x000fe2000fffe03f */
[----:B------:R-:W-:Y:S01]  /*10480*/  IMAD R5, R5, c[0x0][0x488], RZ ;  /* 0x0001220005057a24 */ /* 0x000fe200078e02ff */
[----:B------:R-:W-:Y:S01]  /*10490*/  LOP3.LUT R4, R4, 0xc0, RZ, 0xc0, !PT ;  /* 0x000000c004047812 */ /* 0x000fe200078ec0ff */
[----:B------:R-:W-:Y:S01]  /*104a0*/  IMAD.SHL.U32 R6, R19, 0x8, RZ ;  /* 0x0000000813067824 */ /* 0x000fe200078e00ff */
[----:B------:R-:W-:Y:S01]  /*104b0*/  LEA R7, P1, R2, c[0x0][0x450], 0x2 ;  /* 0x0001140002077a11 */ /* 0x000fe200078210ff */
[----:B------:R-:W-:Y:S01]  /*104c0*/  IMAD R8, R0, c[0x0][0x48c], R5 ;  /* 0x0001230000087a24 */ /* 0x000fe200078e0205 */
[----:B------:R-:W-:Y:S01]  /*104d0*/  IADD3 R0, -R9, RZ, RZ ;  /* 0x000000ff09007210 */ /* 0x000fe20007ffe1ff */
[----:B------:R-:W-:Y:S01]  /*104e0*/  UMOV UR8, UR20 ;  /* 0x0000001400087c82 */ /* 0x000fe20008000000 */
[----:B------:R-:W-:Y:S01]  /*104f0*/  SHF.R.U32.HI R12, RZ, 0x3, R4 ;  /* 0x00000003ff0c7819 */ /* 0x000fe20000011604 */
[----:B------:R-:W-:Y:S01]  /*10500*/  IMAD.IADD R3, R3, 0x1, R8 ;  /* 0x0000000103037824 */ /* 0x000fe200078e0208 */
[----:B------:R-:W-:Y:S01]  /*10510*/  UIMAD UR5, UR13, UR5, UR12 ;  /* 0x000000050d0572a4 */ /* 0x000fe2000f8e020c */
[----:B------:R-:W-:Y:S01]  /*10520*/  IMAD R18, R0, c[0x0][0x4e8], R10 ;  /* 0x00013a0000127a24 */ /* 0x000fe200078e020a */
[----:B------:R-:W-:Y:S01]  /*10530*/  UIMAD.WIDE.U32 UR8, UR13, UR4, UR8 ;  /* 0x000000040d0872a5 */ /* 0x000fe2000f8e0008 */
[----:B------:R-:W-:Y:S01]  /*10540*/  SHF.R.S32.HI R8, RZ, 0x1f, R9 ;  /* 0x0000001fff087819 */ /* 0x000fe20000011409 */
[----:B------:R-:W-:Y:S01]  /*10550*/  SHFL.IDX PT, R14, R7, RZ, 0x1c1f ;  /* 0x001c1fff070e7589 */ /* 0x000fe200000e0000 */
[----:B------:R-:W-:Y:S01]  /*10560*/  LEA.HI.X R0, R2, c[0x0][0x454], R3, 0x2, P1 ;  /* 0x0001150002007a11 */ /* 0x000fe200008f1403 */
[----:B------:R-:W-:Y:S01]  /*10570*/  UIADD3 UR5, UR9, UR5, URZ ;  /* 0x0000000509057290 */ /* 0x000fe2000fffe03f */
[----:B------:R-:W-:Y:S01]  /*10580*/  LOP3.LUT R11, R4, 0x18, R6, 0xf8, !PT ;  /* 0x00000018040b7812 */ /* 0x000fe200078ef806 */
[----:B------:R-:W-:Y:S01]  /*10590*/  IMAD R2, R8, c[0x0][0x3e0], RZ ;  /* 0x0000f80008027a24 */ /* 0x000fe200078e02ff */
[----:B------:R-:W-:Y:S01]  /*105a0*/  SHFL.IDX PT, R10, R7, 0x3, 0x1c1f ;  /* 0x007c1f00070a7f89 */ /* 0x000fe200000e0000 */
[----:B------:R-:W-:Y:S01]  /*105b0*/  IMAD R8, R21, 0x80, R16 ;  /* 0x0000008015087824 */ /* 0x000fe200078e0210 */
[----:B------:R-:W-:Y:S01]  /*105c0*/  LOP3.LUT R19, R11, R12, RZ, 0x3c, !PT ;  /* 0x0000000c0b137212 */ /* 0x000fe200078e3cff */
[----:B------:R-:W-:Y:S01]  /*105d0*/  IMAD.U32 R5, RZ, RZ, UR9 ;  /* 0x00000009ff057e24 */ /* 0x000fe2000f8e00ff */
[----:B------:R-:W1:Y:S01]  /*105e0*/  SHFL.IDX PT, R15, R0, RZ, 0x1c1f ;  /* 0x001c1fff000f7589 */ /* 0x000e6200000e0000 */
[----:B------:R-:W-:Y:S01]  /*105f0*/  IMAD.U32 R4, RZ, RZ, UR8 ;  /* 0x00000008ff047e24 */ /* 0x000fe2000f8e00ff */
[----:B------:R-:W-:Y:S01]  /*10600*/  ISETP.GE.OR P3, PT, R8, R24, P0 ;  /* 0x000000180800720c */ /* 0x000fe20000766670 */
[----:B------:R-:W-:Y:S01]  /*10610*/  IMAD.U32 R5, RZ, RZ, UR5 ;  /* 0x00000005ff057e24 */ /* 0x000fe2000f8e00ff */
[----:B------:R-:W-:Y:S04]  /*10620*/  SHFL.IDX PT, R12, R7, 0x1, 0x1c1f ;  /* 0x003c1f00070c7f89 */ /* 0x000fe800000e0000 */
[----:B------:R-:W2:Y:S04]  /*10630*/  SHFL.IDX PT, R13, R0, 0x1, 0x1c1f ;  /* 0x003c1f00000d7f89 */ /* 0x000ea800000e0000 */
[----:B------:R3:W-:Y:S04]  /*10640*/  SHFL.IDX PT, R16, R7, 0x2, 0x1c1f ;  /* 0x005c1f0007107f89 */ /* 0x0007e800000e0000 */
[----:B------:R-:W4:Y:S04]  /*10650*/  SHFL.IDX PT, R17, R0, 0x2, 0x1c1f ;  /* 0x005c1f0000117f89 */ /* 0x000f2800000e0000 */
[----:B------:R2:W2:Y:S04]  /*10660*/  SHFL.IDX PT, R11, R0, 0x3, 0x1c1f ;  /* 0x007c1f00000b7f89 */ /* 0x0004a800000e0000 */
[----:B-1----:R-:W-:Y:S01]  /*10670*/  @!P3 ST.E [R14.64], R51 ;  /* 0x000000330e00b985 */ /* 0x002fe2000c10190e */
[----:B---3--:R-:W-:-:S02]  /*10680*/  IMAD R7, R9, c[0x0][0x3e4], R2 ;  /* 0x0000f90009077a24 */ /* 0x008fc400078e0202 */
[----:B------:R-:W-:Y:S01]  /*10690*/  IMAD.WIDE.U32 R2, R9, c[0x0][0x3e0], R4 ;  /* 0x0000f80009027a25 */ /* 0x000fe200078e0004 */
[----:B------:R-:W-:Y:S02]  /*106a0*/  IADD3 R5, R8, 0x40, RZ ;  /* 0x0000004008057810 */ /* 0x000fe40007ffe0ff */
[----:B------:R-:W-:Y:S02]  /*106b0*/  SHF.R.S32.HI R4, RZ, 0x1f, R18 ;  /* 0x0000001fff047819 */ /* 0x000fe40000011412 */
[-C--:B------:R-:W-:Y:S01]  /*106c0*/  ISETP.GE.OR P1, PT, R5, R24.reuse, P0 ;  /* 0x000000180500720c */ /* 0x080fe20000726670 */
[----:B------:R-:W-:Y:S01]  /*106d0*/  IMAD.U32 R5, R20, 0x20, R19 ;  /* 0x0000002014057824 */ /* 0x000fe200078e0013 */
[C---:B--2---:R-:W-:Y:S02]  /*106e0*/  IADD3 R0, R8.reuse, 0x8, RZ ;  /* 0x0000000808007810 */ /* 0x044fe40007ffe0ff */
[----:B------:R-:W-:Y:S02]  /*106f0*/  IADD3 R8, R8, 0x48, RZ ;  /* 0x0000004808087810 */ /* 0x000fe40007ffe0ff */
[-C--:B------:R-:W-:Y:S01]  /*10700*/  ISETP.GE.OR P2, PT, R0, R24.reuse, P0 ;  /* 0x000000180000720c */ /* 0x080fe20000746670 */
[----:B------:R-:W-:Y:S01]  /*10710*/  IMAD R0, R4, c[0x0][0x3d8], RZ ;  /* 0x0000f60004007a24 */ /* 0x000fe200078e02ff */
[----:B------:R-:W-:-:S02]  /*10720*/  ISETP.GE.OR P0, PT, R8, R24, P0 ;  /* 0x000000180800720c */ /* 0x000fc40000706670 */
[----:B------:R-:W-:Y:S01]  /*10730*/  IADD3 R3, R3, R7, RZ ;  /* 0x0000000703037210 */ /* 0x000fe20007ffe0ff */
[C---:B------:R-:W-:Y:S02]  /*10740*/  IMAD R4, R18.reuse, c[0x0][0x3dc], R0 ;  /* 0x0000f70012047a24 */ /* 0x040fe400078e0200 */
[----:B------:R-:W-:Y:S02]  /*10750*/  IMAD.SHL.U32 R0, R5, 0x2, RZ ;  /* 0x0000000205007824 */ /* 0x000fe400078e00ff */
[----:B------:R-:W-:-:S04]  /*10760*/  IMAD.WIDE.U32 R2, R18, c[0x0][0x3d8], R2 ;  /* 0x0000f60012027a25 */ /* 0x000fc800078e0002 */
[----:B------:R-:W-:Y:S01]  /*10770*/  @!P2 ST.E [R12.64], R52 ;  /* 0x000000340c00a985 */ /* 0x000fe2000c10190e */
[----:B------:R-:W-:-:S03]  /*10780*/  IMAD.IADD R3, R3, 0x1, R4 ;  /* 0x0000000103037824 */ /* 0x000fc600078e0204 */
[----:B----4-:R-:W-:Y:S04]  /*10790*/  @!P1 ST.E [R16.64], R53 ;  /* 0x0000003510009985 */ /* 0x010fe8000c10190e */
        /* <DEDUP_REMOVED lines=8> */
[----:B-1----:R-:W-:-:S03]  /*10820*/  IMAD R11, R21, 0x80, R46 ;  /* 0x00000080150b7824 */ /* 0x002fc600078e022e */
[----:B------:R1:W1:Y:S01]  /*10830*/  LDS.128 R28, [R0+0x4880] ;  /* 0x00488000001c7984 */ /* 0x0002620000000c00 */
[----:B------:R-:W-:-:S03]  /*10840*/  LEA.HI.X R10, R2, c[0x0][0x384], R3, 0x1, P0 ;  /* 0x0000e100020a7a11 */ /* 0x000fc600000f0c03 */
[----:B------:R1:W1:Y:S01]  /*10850*/  LDS.128 R40, [R0+0x5080] ;  /* 0x0050800000287984 */ /* 0x0002620000000c00 */
[----:B------:R-:W-:-:S03]  /*10860*/  ISETP.GE.AND P0, PT, R11, R24, PT ;  /* 0x000000180b00720c */ /* 0x000fc60003f06270 */
[----:B------:R1:W1:Y:S04]  /*10870*/  LDS.128 R64, [R0+0x5880] ;  /* 0x0058800000407984 */ /* 0x0002680000000c00 */
[----:B------:R1:W1:Y:S04]  /*10880*/  SHFL.IDX PT, R2, R25, RZ, 0x1c1f ;  /* 0x001c1fff19027589 */ /* 0x00026800000e0000 */
[----:B------:R1:W1:Y:S02]  /*10890*/  SHFL.IDX PT, R3, R10, RZ, 0x1c1f ;  /* 0x001c1fff0a037589 */ /* 0x00026400000e0000 */
        /* <DEDUP_REMOVED lines=21> */
.L_x_725:
[----:B---3--:R-:W-:Y:S05]  /*109f0*/  BSYNC B0 ;  /* 0x0000000000007941 */ /* 0x008fea0003800000 */
.L_x_724:
        /* <DEDUP_REMOVED lines=23> */
.L_x_727:
[----:B------:R-:W-:Y:S05]  /*10b70*/  BSYNC B0 ;  /* 0x0000000000007941 */ /* 0x000fea0003800000 */
.L_x_726:
        /* <DEDUP_REMOVED lines=23> */
.L_x_729:
[----:B------:R-:W-:Y:S05]  /*10cf0*/  BSYNC B0 ;  /* 0x0000000000007941 */ /* 0x000fea0003800000 */
.L_x_728:
        /* <DEDUP_REMOVED lines=24> */
.L_x_722:
[----:B------:R-:W-:Y:S02]  /*10e80*/  ULDC.64 UR4, c[0x0][0x500] ;  /* 0x0001400000047ab9 */ /* 0x000fe40000000a00 */
[----:B------:R-:W-:Y:S02]  /*10e90*/  UISETP.NE.U32.AND UP1, UPT, URZ, UR4, UPT ;  /* 0x000000043f00728c */ /* 0x000fe4000bf25070 */
[----:B------:R-:W-:Y:S02]  /*10ea0*/  UMOV UR6, 0x4 ;  /* 0x0000000400067882 */ /* 0x000fe40000000000 */
[----:B------:R-:W-:-:S03]  /*10eb0*/  UISETP.NE.AND.EX UP1, UPT, URZ, UR5, UPT, UP1 ;  /* 0x000000053f00728c */ /* 0x000fc6000bf25310 */
[----:B------:R-:W-:Y:S02]  /*10ec0*/  ULDC.64 UR4, c[0x0][0x500] ;  /* 0x0001400000047ab9 */ /* 0x000fe40000000a00 */
[----:B------:R-:W-:Y:S01]  /*10ed0*/  UIMAD.WIDE UR4, UR13, UR6, UR4 ;  /* 0x000000060d0472a5 */ /* 0x000fe2000f8e0204 */
[----:B------:R-:W-:-:S05]  /*10ee0*/  PLOP3.LUT P1, PT, PT, PT, UP1, 0x80, 0x0 ;  /* 0x000000000000781c */ /* 0x000fca0003f2f018 */
[----:B------:R-:W-:Y:S01]  /*10ef0*/  IMAD.U32 R4, RZ, RZ, UR4 ;  /* 0x00000004ff047e24 */ /* 0x000fe2000f8e00ff */
[----:B------:R-:W-:Y:S01]  /*10f00*/  MOV R5, UR5 ;  /* 0x0000000500057c02 */ /* 0x000fe20008000f00 */
[----:B------:R-:W-:-:S06]  /*10f10*/  ULDC.64 UR4, c[0x0][0x508] ;  /* 0x0001420000047ab9 */ /* 0x000fcc0000000a00 */
[----:B------:R-:W2:Y:S01]  /*10f20*/  @P1 LDG.E R0, [R4.64] ;  /* 0x0000000e04001981 */ /* 0x000ea2000c1e1900 */
[----:B------:R-:W-:Y:S01]  /*10f30*/  UISETP.NE.U32.AND UP0, UPT, URZ, UR4, UPT ;  /* 0x000000043f00728c */ /* 0x000fe2000bf05070 */
[----:B------:R-:W-:-:S03]  /*10f40*/  IMAD.MOV.U32 R9, RZ, RZ, c[0x0][0x388] ;  /* 0x0000e200ff097624 */ /* 0x000fc600078e00ff */
[----:B------:R-:W-:-:S03]  /*10f50*/  UISETP.NE.AND.EX UP0, UPT, URZ, UR5, UPT, UP0 ;  /* 0x000000053f00728c */ /* 0x000fc6000bf05300 */
[----:B------:R-:W-:-:S03]  /*10f60*/  ULDC.64 UR4, c[0x0][0x508] ;  /* 0x0001420000047ab9 */ /* 0x000fc60000000a00 */
[----:B------:R-:W-:-:S05]  /*10f70*/  PLOP3.LUT P0, PT, PT, PT, UP0, 0x80, 0x0 ;  /* 0x000000000000781c */ /* 0x000fca0003f0f008 */
[----:B------:R-:W-:-:S06]  /*10f80*/  @UP0 UIMAD.WIDE UR4, UR13, UR6, UR4 ;  /* 0x000000060d0402a5 */ /* 0x000fcc000f8e0204 */
[----:B------:R-:W-:Y:S01]  /*10f90*/  MOV R2, UR4 ;  /* 0x0000000400027c02 */ /* 0x000fe20008000f00 */
[----:B------:R-:W-:-:S05]  /*10fa0*/  IMAD.U32 R3, RZ, RZ, UR5 ;  /* 0x00000005ff037e24 */ /* 0x000fca000f8e00ff */
[----:B------:R1:W5:Y:S01]  /*10fb0*/  @P0 LDG.E R9, [R2.64] ;  /* 0x0000000e02090981 */ /* 0x000362000c1e1900 */
[----:B------:R-:W-:Y:S02]  /*10fc0*/  UMOV UR10, URZ ;  /* 0x0000003f000a7c82 */ /* 0x000fe40008000000 */
[----:B------:R-:W-:Y:S01]  /*10fd0*/  UMOV UR11, URZ ;  /* 0x0000003f000b7c82 */ /* 0x000fe20008000000 */
[----:B--2---:R-:W2:Y:S02]  /*10fe0*/  @P1 R2UR UR5, R0 ;  /* 0x00000000000513c2 */ /* 0x004ea400000e0000 */
[----:B--2---:R-:W-:Y:S02]  /*10ff0*/  @UP1 USHF.R.S32.HI UR4, URZ, 0x1f, UR5 ;  /* 0x0000001f3f041899 */ /* 0x004fe40008011405 */
[----:B------:R-:W-:-:S05]  /*11000*/  @UP1 UMOV UR10, UR5 ;  /* 0x00000005000a1c82 */ /* 0x000fca0008000000 */
[----:B------:R-:W-:Y:S01]  /*11010*/  @UP1 UMOV UR11, UR4 ;  /* 0x00000004000b1c82 */ /* 0x000fe20008000000 */
[----:B------:R-:W-:Y:S05]  /*11020*/  @P0 BRA `(.L_x_730) ;  /* 0x0000004000000947 */ /* 0x000fea0003800000 */
[----:B-1----:R-:W-:Y:S05]  /*11030*/  @!P1 BRA `(.L_x_730) ;  /* 0x0000003000009947 */ /* 0x002fea0003800000 */
[----:B------:R-:W2:Y:S04]  /*11040*/  LDG.E R0, [R4.64] ;  /* 0x0000000e04007981 */ /* 0x000ea8000c1e1900 */
[----:B------:R-:W2:Y:S02]  /*11050*/  LDG.E R2, [R4.64+0x4] ;  /* 0x0000040e04027981 */ /* 0x000ea4000c1e1900 */
[----:B--2--5:R-:W-:Y:S02]  /*11060*/  IADD3 R9, -R0, R2, RZ ;  /* 0x0000000200097210 */ /* 0x024fe40007ffe1ff */
.L_x_730:
[----:B-1----:R-:W1:Y:S01]  /*11070*/  S2R R8, SR_TID.X ;  /* 0x0000000000087919 */ /* 0x002e620000002100 */
[----:B------:R-:W-:Y:S01]  /*11080*/  USHF.R.S32.HI UR6, URZ, 0x1f, UR13 ;  /* 0x0000001f3f067899 */ /* 0x000fe2000801140d */
[----:B------:R-:W-:Y:S01]  /*11090*/  BSSY B0, `(.L_x_731) ;  /* 0x0000029000007945 */ /* 0x000fe20003800000 */
[----:B------:R-:W-:-:S02]  /*110a0*/  USEL UR13, UR13, URZ, !UP1 ;  /* 0x0000003f0d0d7287 */ /* 0x000fc4000c800000 */
[----:B------:R-:W-:Y:S01]  /*110b0*/  USEL UR6, UR6, URZ, !UP1 ;  /* 0x0000003f06067287 */ /* 0x000fe2000c800000 */
[----:B-1----:R-:W-:-:S13]  /*110c0*/  ISETP.GT.AND P0, PT, R8, 0x7f, PT ;  /* 0x0000007f0800780c */ /* 0x002fda0003f04270 */
[----:B------:R-:W-:Y:S05]  /*110d0*/  @P0 BRA `(.L_x_732) ;  /* 0x0000024000000947 */ /* 0x000fea0003800000 */
[----:B------:R-:W1:Y:S01]  /*110e0*/  S2R R3, SR_CTAID.X ;  /* 0x0000000000037919 */ /* 0x000e620000002500 */
[----:B-----5:R-:W-:Y:S01]  /*110f0*/  IMAD R0, R9, c[0x0][0x4e8], RZ ;  /* 0x00013a0009007a24 */ /* 0x020fe200078e02ff */
[----:B-1----:R-:W-:-:S04]  /*11100*/  LEA R3, R3, R8, 0x7 ;  /* 0x0000000803037211 */ /* 0x002fc800078e38ff */
[----:B------:R-:W-:-:S13]  /*11110*/  ISETP.GE.AND P0, PT, R3, R0, PT ;  /* 0x000000000300720c */ /* 0x000fda0003f06270 */
[----:B------:R-:W-:Y:S05]  /*11120*/  @P0 BRA `(.L_x_732) ;  /* 0x000001f000000947 */ /* 0x000fea0003800000 */
[----:B------:R-:W-:Y:S01]  /*11130*/  IMAD.MOV.U32 R0, RZ, RZ, c[0x0][0x4e8] ;  /* 0x00013a00ff007624 */ /* 0x000fe200078e00ff */
[----:B------:R-:W-:Y:S02]  /*11140*/  ULDC.64 UR4, c[0x0][0x490] ;  /* 0x0001240000047ab9 */ /* 0x000fe40000000a00 */
[----:B------:R-:W-:Y:S02]  /*11150*/  UIMAD UR7, UR8, UR4, URZ ;  /* 0x00000004080772a4 */ /* 0x000fe4000f8e023f */
[----:B------:R-:W-:Y:S01]  /*11160*/  ISETP.NE.AND P0, PT, R0, 0x1, PT ;  /* 0x000000010000780c */ /* 0x000fe20003f05270 */
[----:B------:R-:W-:Y:S01]  /*11170*/  UMOV UR16, UR10 ;  /* 0x0000000a00107c82 */ /* 0x000fe20008000000 */
[----:B------:R-:W-:Y:S01]  /*11180*/  IMAD.MOV.U32 R0, RZ, RZ, R3 ;  /* 0x000000ffff007224 */ /* 0x000fe200078e0003 */
[----:B------:R-:W-:Y:S02]  /*11190*/  UMOV UR17, UR11 ;  /* 0x0000000b00117c82 */ /* 0x000fe40008000000 */
[----:B------:R-:W-:-:S02]  /*111a0*/  UIMAD.WIDE.U32 UR16, UR9, UR4, UR16 ;  /* 0x00000004091072a5 */ /* 0x000fc4000f8e0010 */
[----:B------:R-:W-:-:S03]  /*111b0*/  UIMAD UR7, UR9, UR5, UR7 ;  /* 0x00000005090772a4 */ /* 0x000fc6000f8e0207 */
[----:B------:R-:W-:Y:S02]  /*111c0*/  ULDC.64 UR4, c[0x0][0x498] ;  /* 0x0001260000047ab9 */ /* 0x000fe40000000a00 */
[----:B------:R-:W-:Y:S01]  /*111d0*/  UIADD3 UR17, UR7, UR17, URZ ;  /* 0x0000001107117290 */ /* 0x000fe2000fffe03f */
[----:B------:R-:W-:Y:S01]  /*111e0*/  @P0 IMAD.HI.U32 R2, R3, c[0x0][0x4ec], RZ ;  /* 0x00013b0003020a27 */ /* 0x000fe200078e00ff */
[----:B------:R-:W-:Y:S02]  /*111f0*/  UIMAD UR7, UR6, UR4, URZ ;  /* 0x00000004060772a4 */ /* 0x000fe4000f8e023f */
[----:B------:R-:W-:Y:S02]  /*11200*/  UIMAD.WIDE.U32 UR16, UR13, UR4, UR16 ;  /* 0x000000040d1072a5 */ /* 0x000fe4000f8e0010 */
[----:B------:R-:W-:Y:S01]  /*11210*/  @P0 SHF.R.U32.HI R0, RZ, c[0x0][0x4f0], R2 ;  /* 0x00013c00ff000a19 */ /* 0x000fe20000011602 */
[----:B------:R-:W-:-:S03]  /*11220*/  UIMAD UR5, UR13, UR5, UR7 ;  /* 0x000000050d0572a4 */ /* 0x000fc6000f8e0207 */
[----:B------:R-:W-:-:S03]  /*11230*/  IADD3 R2, -R0, RZ, RZ ;  /* 0x000000ff00027210 */ /* 0x000fc60007ffe1ff */
[----:B------:R-:W-:Y:S02]  /*11240*/  IMAD.U32 R5, RZ, RZ, UR5 ;  /* 0x00000005ff057e24 */ /* 0x000fe4000f8e00ff */
[----:B------:R-:W-:Y:S01]  /*11250*/  IMAD R4, R2, c[0x0][0x4e8], R3 ;  /* 0x00013a0002047a24 */ /* 0x000fe200078e0203 */
[----:B------:R-:W-:Y:S02]  /*11260*/  SHF.R.S32.HI R3, RZ, 0x1f, R0 ;  /* 0x0000001fff037819 */ /* 0x000fe40000011400 */
[----:B------:R-:W-:Y:S02]  /*11270*/  IADD3 R2, P0, R0, UR16, RZ ;  /* 0x0000001000027c10 */ /* 0x000fe4000ff1e0ff */
[----:B------:R-:W-:Y:S02]  /*11280*/  SHF.R.S32.HI R0, RZ, 0x1f, R4 ;  /* 0x0000001fff007819 */ /* 0x000fe40000011404 */
[----:B------:R-:W-:-:S03]  /*11290*/  IADD3.X R3, R3, UR17, R5, P0, !PT ;  /* 0x0000001103037c10 */ /* 0x000fc600087fe405 */
        /* <DEDUP_REMOVED lines=8> */
.L_x_732:
[----:B------:R-:W-:Y:S05]  /*11320*/  BSYNC B0 ;  /* 0x0000000000007941 */ /* 0x000fea0003800000 */
.L_x_731:
[----:B------:R-:W2:Y:S01]  /*11330*/  S2R R11, SR_CTAID.X ;  /* 0x00000000000b7919 */ /* 0x000ea20000002500 */
[----:B-1----:R-:W-:Y:S01]  /*11340*/  SHF.R.S32.HI R0, RZ, 0x1f, R8 ;  /* 0x0000001fff007819 */ /* 0x002fe20000011408 */
[----:B------:R-:W-:Y:S01]  /*11350*/  IMAD.MOV.U32 R3, RZ, RZ, c[0x0][0x4e8] ;  /* 0x00013a00ff037624 */ /* 0x000fe200078e00ff */
[----:B------:R-:W-:Y:S01]  /*11360*/  ULDC.64 UR4, c[0x0][0x3a0] ;  /* 0x0000e80000047ab9 */ /* 0x000fe20000000a00 */
[----:B-----5:R-:W-:Y:S01]  /*11370*/  IMAD R13, R9, c[0x0][0x4e8], RZ ;  /* 0x00013a00090d7a24 */ /* 0x020fe200078e02ff */
[----:B------:R-:W-:Y:S01]  /*11380*/  LEA.HI R0, R0, R8, RZ, 0x2 ;  /* 0x0000000800007211 */ /* 0x000fe200078f10ff */
[----:B------:R-:W-:Y:S01]  /*11390*/  UIMAD UR7, UR11, UR4, URZ ;  /* 0x000000040b0772a4 */ /* 0x000fe2000f8e023f */
[----:B------:R-:W-:Y:S01]  /*113a0*/  ISETP.NE.AND P0, PT, R3, 0x1, PT ;  /* 0x000000010300780c */ /* 0x000fe20003f05270 */
[----:B------:R-:W-:Y:S01]  /*113b0*/  UIMAD.WIDE.U32 UR16, UR10, UR4, URZ ;  /* 0x000000040a1072a5 */ /* 0x000fe2000f8e003f */
[----:B------:R-:W-:Y:S01]  /*113c0*/  LOP3.LUT R2, R0, 0xfffffffc, RZ, 0xc0, !PT ;  /* 0xfffffffc00027812 */ /* 0x000fe200078ec0ff */
[----:B------:R-:W-:Y:S01]  /*113d0*/  UIMAD UR7, UR10, UR5, UR7 ;  /* 0x000000050a0772a4 */ /* 0x000fe2000f8e0207 */
[----:B------:R-:W-:Y:S01]  /*113e0*/  SHF.R.S32.HI R7, RZ, 0x2, R0 ;  /* 0x00000002ff077819 */ /* 0x000fe20000011400 */
[----:B------:R-:W-:Y:S01]  /*113f0*/  BSSY B0, `(.L_x_733) ;  /* 0x000003a000007945 */ /* 0x000fe20003800000 */
[----:B------:R-:W-:Y:S01]  /*11400*/  ULDC.64 UR4, c[0x0][0x3e8] ;  /* 0x0000fa0000047ab9 */ /* 0x000fe20000000a00 */
[----:B------:R-:W-:Y:S01]  /*11410*/  IMAD.IADD R8, R8, 0x1, -R2 ;  /* 0x0000000108087824 */ /* 0x000fe200078e0a02 */
[----:B------:R-:W-:-:S02]  /*11420*/  UIADD3 UR17, UR17, UR7, URZ ;  /* 0x0000000711117290 */ /* 0x000fc4000fffe03f */
[----:B------:R-:W-:Y:S02]  /*11430*/  UIMAD UR7, UR8, UR4, URZ ;  /* 0x00000004080772a4 */ /* 0x000fe4000f8e023f */
[----:B------:R-:W-:Y:S01]  /*11440*/  LEA R0, R8, R7, 0x5 ;  /* 0x0000000708007211 */ /* 0x000fe200078e28ff */
[----:B------:R-:W-:Y:S02]  /*11450*/  UIMAD.WIDE.U32 UR16, UR9, UR4, UR16 ;  /* 0x00000004091072a5 */ /* 0x000fe4000f8e0010 */
[----:B------:R-:W-:Y:S02]  /*11460*/  UIMAD UR7, UR9, UR5, UR7 ;  /* 0x00000005090772a4 */ /* 0x000fe4000f8e0207 */
[C---:B--2---:R-:W-:Y:S01]  /*11470*/  IMAD R0, R11.reuse, 0x80, R0 ;  /* 0x000000800b007824 */ /* 0x044fe200078e0200 */
[----:B------:R-:W-:Y:S01]  /*11480*/  ULDC.64 UR4, c[0x0][0x3f0] ;  /* 0x0000fc0000047ab9 */ /* 0x000fe20000000a00 */
[----:B------:R-:W-:Y:S01]  /*11490*/  IMAD R11, R11, 0x80, R7 ;  /* 0x000000800b0b7824 */ /* 0x000fe200078e0207 */
[----:B------:R-:W-:Y:S01]  /*114a0*/  UIMAD UR6, UR6, UR4, URZ ;  /* 0x00000004060672a4 */ /* 0x000fe2000f8e023f */
[----:B------:R-:W-:Y:S01]  /*114b0*/  @P0 IMAD.HI.U32 R2, R0, c[0x0][0x4ec], RZ ;  /* 0x00013b0000020a27 */ /* 0x000fe200078e00ff */
[----:B------:R-:W-:Y:S01]  /*114c0*/  UIADD3 UR17, UR7, UR17, URZ ;  /* 0x0000001107117290 */ /* 0x000fe2000fffe03f */
[----:B------:R-:W-:Y:S01]  /*114d0*/  MOV R4, R0 ;  /* 0x0000000000047202 */ /* 0x000fe20000000f00 */
[----:B------:R-:W-:-:S02]  /*114e0*/  UIMAD UR5, UR13, UR5, UR6 ;  /* 0x000000050d0572a4 */ /* 0x000fc4000f8e0206 */
[----:B------:R-:W-:Y:S01]  /*114f0*/  @P0 SHF.R.U32.HI R4, RZ, c[0x0][0x4f0], R2 ;  /* 0x00013c00ff040a19 */ /* 0x000fe20000011602 */
[----:B------:R-:W-:-:S03]  /*11500*/  UIMAD.WIDE.U32 UR16, UR13, UR4, UR16 ;  /* 0x000000040d1072a5 */ /* 0x000fc6000f8e0010 */
[--C-:B------:R-:W-:Y:S01]  /*11510*/  SHF.R.S32.HI R3, RZ, 0x1f, R4.reuse ;  /* 0x0000001fff037819 */ /* 0x100fe20000011404 */
[----:B------:R-:W-:Y:S01]  /*11520*/  IMAD.MOV R2, RZ, RZ, -R4 ;  /* 0x000000ffff027224 */ /* 0x000fe200078e0a04 */
[----:B------:R-:W-:-:S03]  /*11530*/  UIADD3 UR5, UR17, UR5, URZ ;  /* 0x0000000511057290 */ /* 0x000fc6000fffe03f */
[----:B------:R-:W-:Y:S01]  /*11540*/  IMAD R5, R2, c[0x0][0x4e8], R0 ;  /* 0x00013a0002057a24 */ /* 0x000fe200078e0200 */
[----:B------:R-:W-:Y:S01]  /*11550*/  MOV R2, UR16 ;  /* 0x0000001000027c02 */ /* 0x000fe20008000f00 */
[----:B------:R-:W-:Y:S02]  /*11560*/  IMAD R0, R3, c[0x0][0x3e0], RZ ;  /* 0x0000f80003007a24 */ /* 0x000fe400078e02ff */
[----:B------:R-:W-:Y:S01]  /*11570*/  IMAD.U32 R3, RZ, RZ, UR17 ;  /* 0x00000011ff037e24 */ /* 0x000fe2000f8e00ff */
[----:B------:R-:W-:Y:S01]  /*11580*/  MOV R3, UR5 ;  /* 0x0000000500037c02 */ /* 0x000fe20008000f00 */
[----:B------:R-:W-:Y:S01]  /*11590*/  IMAD R6, R4, c[0x0][0x3e4], R0 ;  /* 0x0000f90004067a24 */ /* 0x000fe200078e0200 */
[----:B------:R-:W-:-:S03]  /*115a0*/  SHF.R.S32.HI R0, RZ, 0x1f, R5 ;  /* 0x0000001fff007819 */ /* 0x000fc60000011405 */
[----:B------:R-:W-:-:S04]  /*115b0*/  IMAD.WIDE.U32 R2, R4, c[0x0][0x3e0], R2 ;  /* 0x0000f80004027a25 */ /* 0x000fc800078e0002 */
[----:B------:R-:W-:Y:S02]  /*115c0*/  IMAD R0, R0, c[0x0][0x3d8], RZ ;  /* 0x0000f60000007a24 */ /* 0x000fe400078e02ff */
[----:B------:R-:W-:Y:S02]  /*115d0*/  IMAD.IADD R3, R3, 0x1, R6 ;  /* 0x0000000103037824 */ /* 0x000fe400078e0206 */
[C---:B------:R-:W-:Y:S02]  /*115e0*/  IMAD R0, R5.reuse, c[0x0][0x3dc], R0 ;  /* 0x0000f70005007a24 */ /* 0x040fe400078e0200 */
[----:B------:R-:W-:-:S05]  /*115f0*/  IMAD.WIDE.U32 R2, R5, c[0x0][0x3d8], R2 ;  /* 0x0000f60005027a25 */ /* 0x000fca00078e0002 */
[----:B------:R-:W-:Y:S02]  /*11600*/  IADD3 R0, R3, R0, RZ ;  /* 0x0000000003007210 */ /* 0x000fe40007ffe0ff */
        /* <DEDUP_REMOVED lines=24> */
.L_x_734:
[----:B------:R-:W-:Y:S05]  /*11790*/  BSYNC B0 ;  /* 0x0000000000007941 */ /* 0x000fea0003800000 */
.L_x_733:
        /* <DEDUP_REMOVED lines=21> */
.L_x_736:
[----:B------:R-:W-:Y:S05]  /*118f0*/  BSYNC B0 ;  /* 0x0000000000007941 */ /* 0x000fea0003800000 */
.L_x_735:
        /* <DEDUP_REMOVED lines=21> */
.L_x_738:
[----:B------:R-:W-:Y:S05]  /*11a50*/  BSYNC B0 ;  /* 0x0000000000007941 */ /* 0x000fea0003800000 */
.L_x_737:
        /* <DEDUP_REMOVED lines=22> */
.L_x_739:
        /* <DEDUP_REMOVED lines=12> */
.L_x_867:


//--------------------- .text._ZN7cutlass13device_kernelIN5flash19enable_sm80_to_sm89INS1_16FlashAttnFwdSm80INS1_25CollectiveMainloopFwdSm80ILi4ELi1ELb0EN4cute5tupleIJNS5_1CILi128EEENS7_ILi64EEENS7_ILi96EEEEEELi96ENS_10bfloat16_tEfNS_4arch4Sm80ELb1ELb0ELb1ELb1ELb1ELb1ELb1ELb0EEENS1_21CollectiveEpilogueFwdINS6_IJS8_SA_S9_EEENS6_IJNS7_ILi1EEESI_SI_EEESC_SE_Li128ELb1ELb1ELb0ELb0EEENS1_19SingleTileSchedulerILb1ELb0ELb1ELi128EEEEEEEEEvNT_6ParamsE --------------------------
	.section	.text._ZN7cutlass13device_kernelIN5flash19enable_sm80_to_sm89INS1_16FlashAttnFwdSm80INS1_25CollectiveMainloopFwdSm80ILi4ELi1ELb0EN4cute5tupleIJNS5_1CILi128EEENS7_ILi64EEENS7_ILi96EEEEEELi96ENS_10bfloat16_tEfNS_4arch4Sm80ELb1ELb0ELb1ELb1ELb1ELb1ELb1ELb0EEENS1_21CollectiveEpilogueFwdINS6_IJS8_SA_S9_EEENS6_IJNS7_ILi1EEESI_SI_EEESC_SE_Li128ELb1ELb1ELb0ELb0EEENS1_19SingleTileSchedulerILb1ELb0ELb1ELi128EEEEEEEEEvNT_6ParamsE,"ax",@progbits
	.sectioninfo	@"SHI_REGISTERS=255"
	.align	128
.text._ZN7cutlass13device_kernelIN5flash19enable_sm80_to_sm89INS1_16FlashAttnFwdSm80INS1_25CollectiveMainloopFwdSm80ILi4ELi1ELb0EN4cute5tupleIJNS5_1CILi128EEENS7_ILi64EEENS7_ILi96EEEEEELi96ENS_10bfloat16_tEfNS_4arch4Sm80ELb1ELb0ELb1ELb1ELb1ELb1ELb1ELb0EEENS1_21CollectiveEpilogueFwdINS6_IJS8_SA_S9_EEENS6_IJNS7_ILi1EEESI_SI_EEESC_SE_Li128ELb1ELb1ELb0ELb0EEENS1_19SingleTileSchedulerILb1ELb0ELb1ELi128EEEEEEEEEvNT_6ParamsE:
        .type           _ZN7cutlass13device_kernelIN5flash19enable_sm80_to_sm89INS1_16FlashAttnFwdSm80INS1_25CollectiveMainloopFwdSm80ILi4ELi1ELb0EN4cute5tupleIJNS5_1CILi128EEENS7_ILi64EEENS7_ILi96EEEEEELi96ENS_10bfloat16_tEfNS_4arch4Sm80ELb1ELb0ELb1ELb1ELb1ELb1ELb1ELb0EEENS1_21CollectiveEpilogueFwdINS6_IJS8_SA_S9_EEENS6_IJNS7_ILi1EEESI_SI_EEESC_SE_Li128ELb1ELb1ELb0ELb0EEENS1_19SingleTileSchedulerILb1ELb0ELb1ELi128EEEEEEEEEvNT_6ParamsE,@function
        .size           _ZN7cutlass13device_kernelIN5flash19enable_sm80_to_sm89INS1_16FlashAttnFwdSm80INS1_25CollectiveMainloopFwdSm80ILi4ELi1ELb0EN4cute5tupleIJNS5_1CILi128EEENS7_ILi64EEENS7_ILi96EEEEEELi96ENS_10bfloat16_tEfNS_4arch4Sm80ELb1ELb0ELb1ELb1ELb1ELb1ELb1ELb0EEENS1_21CollectiveEpilogueFwdINS6_IJS8_SA_S9_EEENS6_IJNS7_ILi1EEESI_SI_EEESC_SE_Li128ELb1ELb1ELb0ELb0EEENS1_19SingleTileSchedulerILb1ELb0ELb1ELi128EEEEEEEEEvNT_6ParamsE,(.L_x_868 - _ZN7cutlass13device_kernelIN5flash19enable_sm80_to_sm89INS1_16FlashAttnFwdSm80INS1_25CollectiveMainloopFwdSm80ILi4ELi1ELb0EN4cute5tupleIJNS5_1CILi128EEENS7_ILi64EEENS7_ILi96EEEEEELi96ENS_10bfloat16_tEfNS_4arch4Sm80ELb1ELb0ELb1ELb1ELb1ELb1ELb1ELb0EEENS1_21CollectiveEpilogueFwdINS6_IJS8_SA_S9_EEENS6_IJNS7_ILi1EEESI_SI_EEESC_SE_Li128ELb1ELb1ELb0ELb0EEENS1_19SingleTileSchedulerILb1ELb0ELb1ELi128EEEEEEEEEvNT_6ParamsE)
        .other          _ZN7cutlass13device_kernelIN5flash19enable_sm80_to_sm89INS1_16FlashAttnFwdSm80INS1_25CollectiveMainloopFwdSm80ILi4ELi1ELb0EN4cute5tupleIJNS5_1CILi128EEENS7_ILi64EEENS7_ILi96EEEEEELi96ENS_10bfloat16_tEfNS_4arch4Sm80ELb1ELb0ELb1ELb1ELb1ELb1ELb1ELb0EEENS1_21CollectiveEpilogueFwdINS6_IJS8_SA_S9_EEENS6_IJNS7_ILi1EEESI_SI_EEESC_SE_Li128ELb1ELb1ELb0ELb0EEENS1_19SingleTileSchedulerILb1ELb0ELb1ELi128EEEEEEEEEvNT_6ParamsE,@"STO_CUDA_ENTRY STV_DEFAULT"
_ZN7cutlass13device_kernelIN5flash19enable_sm80_to_sm89INS1_16FlashAttnFwdSm80INS1_25CollectiveMainloopFwdSm80ILi4ELi1ELb0EN4cute5tupleIJNS5_1CILi128EEENS7_ILi64EEENS7_ILi96EEEEEELi96ENS_10bfloat16_tEfNS_4arch4Sm80ELb1ELb0ELb1ELb1ELb1ELb1ELb1ELb0EEENS1_21CollectiveEpilogueFwdINS6_IJS8_SA_S9_EEENS6_IJNS7_ILi1EEESI_SI_EEESC_SE_Li128ELb1ELb1ELb0ELb0EEENS1_19SingleTileSchedulerILb1ELb0ELb1ELi128EEEEEEEEEvNT_6ParamsE:
        /* <DEDUP_REMOVED lines=21> */
.L_x_741:
        /* <DEDUP_REMOVED lines=13> */
.L_x_743:
[----:B------:R-:W-:Y:S02]  /*0220*/  ULDC UR5, c[0x0][0x54c] ;  /* 0x0001530000057ab9 */ /* 0x000fe40000000800 */
.L_x_742:
[----:B------:R-:W-:Y:S02]  /*0230*/  ULDC UR4, c[0x0][0x548] ;  /* 0x0001520000047ab9 */ /* 0x000fe40000000800 */
[----:B------:R-:W-:-:S02]  /*0240*/  USHF.L.U32 UR12, UR12, 0x7, URZ ;  /* 0x000000070c0c7899 */ /* 0x000fc4000800063f */
[----:B------:R-:W-:-:S04]  /*0250*/  UIMAD UR4, UR5, UR4, URZ ;  /* 0x00000004050472a4 */ /* 0x000fc8000f8e023f */
[----:B------:R-:W-:-:S04]  /*0260*/  UISETP.GE.AND UP0, UPT, UR12, UR4, UPT ;  /* 0x000000040c00728c */ /* 0x000fc8000bf06270 */
[----:B------:R-:W-:Y:S01]  /*0270*/  USEL UR18, UR18, 0xffffffff, !UP0 ;  /* 0xffffffff12127887 */ /* 0x000fe2000c000000 */
[----:B------:R-:W-:Y:S05]  /*0280*/  BRA `(.L_x_744) ;  /* 0x000001b000007947 */ /* 0x000fea0003800000 */
.L_x_740:
        /* <DEDUP_REMOVED lines=8> */
.L_x_745:
        /* <DEDUP_REMOVED lines=13> */
.L_x_747:
[----:B------:R-:W-:Y:S02]  /*03e0*/  ULDC UR5, c[0x0][0x54c] ;  /* 0x0001530000057ab9 */ /* 0x000fe40000000800 */
.L_x_746:
[----:B------:R-:W-:Y:S02]  /*03f0*/  ULDC UR4, c[0x0][0x548] ;  /* 0x0001520000047ab9 */ /* 0x000fe40000000800 */
[----:B------:R-:W-:-:S02]  /*0400*/  USHF.L.U32 UR12, UR12, 0x7, URZ ;  /* 0x000000070c0c7899 */ /* 0x000fc4000800063f */
[----:B------:R-:W-:-:S04]  /*0410*/  UIMAD UR4, UR5, UR4, URZ ;  /* 0x00000004050472a4 */ /* 0x000fc8000f8e023f */
[----:B------:R-:W-:-:S04]  /*0420*/  UISETP.GE.AND UP0, UPT, UR12, UR4, UPT ;  /* 0x000000040c00728c */ /* 0x000fc8000bf06270 */
[----:B------:R-:W-:-:S06]  /*0430*/  USEL UR18, UR18, 0xffffffff, !UP0 ;  /* 0xffffffff12127887 */ /* 0x000fcc000c000000 */
.L_x_744:
[----:B------:R-:W-:-:S13]  /*0440*/  ISETP.LE.AND P0, PT, RZ, UR18, PT ;  /* 0x00000012ff007c0c */ /* 0x000fda000bf03270 */
[----:B------:R-:W-:Y:S05]  /*0450*/  @!P0 EXIT ;  /* 0x000000000000894d */ /* 0x000fea0003800000 */
[----:B------:R-:W-:Y:S01]  /*0460*/  ULDC.64 UR4, c[0x0][0x360] ;  /* 0x0000d80000047ab9 */ /* 0x000fe20000000a00 */
[----:B------:R-:W-:Y:S01]  /*0470*/  ISETP.NE.U32.AND P3, PT, RZ, c[0x0][0x348], PT ;  /* 0x0000d200ff007a0c */ /* 0x000fe20003f65070 */
[----:B------:R-:W-:Y:S02]  /*0480*/  UISETP.NE.U32.AND UP0, UPT, URZ, UR4, UPT ;  /* 0x000000043f00728c */ /* 0x000fe4000bf05070 */
[----:B------:R-:W-:Y:S01]  /*0490*/  ULDC.64 UR6, c[0x0][0x370] ;  /* 0x0000dc0000067ab9 */ /* 0x000fe20000000a00 */
[----:B------:R-:W-:Y:S01]  /*04a0*/  ISETP.NE.AND.EX P3, PT, RZ, c[0x0][0x34c], PT, P3 ;  /* 0x0000d300ff007a0c */ /* 0x000fe20003f65330 */
[----:B------:R-:W-:Y:S02]  /*04b0*/  UISETP.NE.AND.EX UP0, UPT, URZ, UR5, UPT, UP0 ;  /* 0x000000053f00728c */ /* 0x000fe4000bf05300 */
[----:B------:R-:W-:Y:S02]  /*04c0*/  UISETP.NE.U32.AND UP1, UPT, URZ, UR6, UPT ;  /* 0x000000063f00728c */ /* 0x000fe4000bf25070 */
[----:B------:R-:W-:-:S02]  /*04d0*/  ULDC.64 UR4, c[0x0][0x360] ;  /* 0x0000d80000047ab9 */ /* 0x000fc40000000a00 */
[----:B------:R-:W-:Y:S01]  /*04e0*/  UISETP.NE.AND.EX UP1, UPT, URZ, UR7, UPT, UP1 ;  /* 0x000000073f00728c */ /* 0x000fe2000bf25310 */
[----:B------:R-:W-:Y:S01]  /*04f0*/  PLOP3.LUT P1, PT, PT, PT, UP0, 0x80, 0x0 ;  /* 0x000000000000781c */ /* 0x000fe20003f2f008 */
[----:B------:R-:W-:Y:S02]  /*0500*/  ULDC.64 UR8, c[0x0][0x370] ;  /* 0x0000dc0000087ab9 */ /* 0x000fe40000000a00 */
[----:B------:R-:W-:Y:S02]  /*0510*/  ULDC.64 UR6, c[0x0][0x348] ;  /* 0x0000d20000067ab9 */ /* 0x000fe40000000a00 */
[----:B------:R-:W-:Y:S01]  /*0520*/  @UP0 UIMAD.WIDE UR4, UR18, UR19, UR4 ;  /* 0x00000013120402a5 */ /* 0x000fe2000f8e0204 */
[----:B------:R-:W-:Y:S01]  /*0530*/  PLOP3.LUT P2, PT, PT, PT, UP1, 0x80, 0x0 ;  /* 0x000000000000781c */ /* 0x000fe20003f4f018 */
[----:B------:R-:W-:Y:S01]  /*0540*/  UIMAD.WIDE UR6, UR18, UR19, UR6 ;  /* 0x00000013120672a5 */ /* 0x000fe2000f8e0206 */
[----:B------:R-:W-:Y:S02]  /*0550*/  ISETP.NE.U32.AND P4, PT, RZ, c[0x0][0x350], PT ;  /* 0x0000d400ff007a0c */ /* 0x000fe40003f85070 */
[----:B------:R-:W-:Y:S01]  /*0560*/  @UP1 UIMAD.WIDE UR8, UR18, UR19, UR8 ;  /* 0x00000013120812a5 */ /* 0x000fe2000f8e0208 */
[----:B------:R-:W-:Y:S01]  /*0570*/  IMAD.U32 R2, RZ, RZ, UR4 ;  /* 0x00000004ff027e24 */ /* 0x000fe2000f8e00ff */
[----:B------:R-:W-:Y:S01]  /*0580*/  MOV R3, UR5 ;  /* 0x0000000500037c02 */ /* 0x000fe20008000f00 */
[----:B------:R-:W-:Y:S01]  /*0590*/  ULDC.64 UR4, c[0x0][0x358] ;  /* 0x0000d60000047ab9 */ /* 0x000fe20000000a00 */
[----:B------:R-:W-:Y:S01]  /*05a0*/  IMAD.U32 R8, RZ, RZ, UR6 ;  /* 0x00000006ff087e24 */ /* 0x000fe2000f8e00ff */
[----:B------:R-:W-:Y:S01]  /*05b0*/  UISETP.NE.U32.AND UP3, UPT, URZ, UR4, UPT ;  /* 0x000000043f00728c */ /* 0x000fe2000bf65070 */
[----:B------:R-:W-:Y:S01]  /*05c0*/  IMAD.U32 R9, RZ, RZ, UR7 ;  /* 0x00000007ff097e24 */ /* 0x000fe2000f8e00ff */
[----:B------:R-:W-:Y:S01]  /*05d0*/  ISETP.NE.AND.EX P4, PT, RZ, c[0x0][0x354], PT, P4 ;  /* 0x0000d500ff007a0c */ /* 0x000fe20003f85340 */
[----:B------:R-:W-:Y:S01]  /*05e0*/  IMAD.U32 R4, RZ, RZ, UR8 ;  /* 0x00000008ff047e24 */ /* 0x000fe2000f8e00ff */
[----:B------:R-:W-:Y:S01]  /*05f0*/  UISETP.NE.AND.EX UP3, UPT, URZ, UR5, UPT, UP3 ;  /* 0x000000053f00728c */ /* 0x000fe2000bf65330 */
[----:B------:R-:W-:Y:S01]  /*0600*/  IMAD.U32 R5, RZ, RZ, UR9 ;  /* 0x00000009ff057e24 */ /* 0x000fe2000f8e00ff */
[----:B------:R-:W-:Y:S01]  /*0610*/  ULDC.64 UR6, c[0x0][0x350] ;  /* 0x0000d40000067ab9 */ /* 0x000fe20000000a00 */
[----:B------:R1:W2:Y:S01]  /*0620*/  @P1 LDG.E R0, [R2.64] ;  /* 0x0000001402001981 */ /* 0x0002a2000c1e1900 */
[----:B------:R-:W-:-:S02]  /*0630*/  ULDC.64 UR4, c[0x0][0x358] ;  /* 0x0000d60000047ab9 */ /* 0x000fc40000000a00 */
[----:B------:R-:W-:Y:S01]  /*0640*/  PLOP3.LUT P0, PT, PT, PT, UP3, 0x80, 0x0 ;  /* 0x000000000000781c */ /* 0x000fe20003f0f038 */
[----:B------:R-:W-:Y:S01]  /*0650*/  UIMAD.WIDE UR6, UR18, UR19, UR6 ;  /* 0x00000013120672a5 */ /* 0x000fe2000f8e0206 */
[----:B------:R3:W4:Y:S01]  /*0660*/  @P2 LDG.E R7, [R4.64] ;  /* 0x0000001404072981 */ /* 0x000722000c1e1900 */
[----:B------:R-:W-:Y:S01]  /*0670*/  UIMAD.WIDE UR4, UR18, UR19, UR4 ;  /* 0x00000013120472a5 */ /* 0x000fe2000f8e0204 */
[----:B------:R-:W-:Y:S01]  /*0680*/  MOV R29, RZ ;  /* 0x000000ff001d7202 */ /* 0x000fe20000000f00 */
[----:B------:R-:W-:Y:S01]  /*0690*/  IMAD.MOV.U32 R10, RZ, RZ, RZ ;  /* 0x000000ffff0a7224 */ /* 0x000fe200078e00ff */
[----:B------:R-:W4:Y:S03]  /*06a0*/  @P3 LDG.E R6, [R8.64] ;  /* 0x0000001408063981 */ /* 0x000f26000c1e1900 */
[----:B-1----:R-:W-:Y:S01]  /*06b0*/  IMAD.U32 R2, RZ, RZ, UR4 ;  /* 0x00000004ff027e24 */ /* 0x002fe2000f8e00ff */
[----:B------:R-:W-:Y:S01]  /*06c0*/  MOV R3, UR5 ;  /* 0x0000000500037c02 */ /* 0x000fe20008000f00 */
[----:B---3--:R-:W-:Y:S01]  /*06d0*/  IMAD.U32 R4, RZ, RZ, UR6 ;  /* 0x00000006ff047e24 */ /* 0x008fe2000f8e00ff */
[----:B------:R-:W-:-:S03]  /*06e0*/  MOV R5, UR7 ;  /* 0x0000000700057c02 */ /* 0x000fc60008000f00 */
[----:B------:R1:W5:Y:S04]  /*06f0*/  @P0 LDG.E R10, [R2.64] ;  /* 0x00000014020a0981 */ /* 0x000368000c1e1900 */
[----:B------:R1:W5:Y:S01]  /*0700*/  @P4 LDG.E R29, [R4.64] ;  /* 0x00000014041d4981 */ /* 0x000362000c1e1900 */
[----:B------:R-:W3:Y:S01]  /*0710*/  S2UR UR11, SR_CTAID.Y ;  /* 0x00000000000b79c3 */ /* 0x000ee20000002600 */
[----:B------:R-:W-:Y:S02]  /*0720*/  UMOV UR13, URZ ;  /* 0x0000003f000d7c82 */ /* 0x000fe40008000000 */
[----:B------:R-:W-:Y:S02]  /*0730*/  ULDC UR17, c[0x0][0x168] ;  /* 0x00005a0000117ab9 */ /* 0x000fe40000000800 */
[----:B------:R-:W-:-:S02]  /*0740*/  UMOV UR14, URZ ;  /* 0x0000003f000e7c82 */ /* 0x000fc40008000000 */
[----:B------:R-:W-:Y:S02]  /*0750*/  ULDC UR4, c[0x0][0x2ac] ;  /* 0x0000ab0000047ab9 */ /* 0x000fe40000000800 */
[----:B------:R-:W-:Y:S02]  /*0760*/  ULDC UR16, c[0x0][0x1d0] ;  /* 0x0000740000107ab9 */ /* 0x000fe40000000800 */
[----:B------:R-:W-:Y:S02]  /*0770*/  UIMAD UR16, UR4, UR16, URZ ;  /* 0x00000010041072a4 */ /* 0x000fe4000f8e023f */
[----:B------:R-:W-:Y:S02]  /*0780*/  ULDC UR15, c[0x0][0x228] ;  /* 0x00008a00000f7ab9 */ /* 0x000fe40000000800 */
[----:B---3--:R-:W-:Y:S01]  /*0790*/  USHF.R.S32.HI UR10, URZ, 0x1f, UR11 ;  /* 0x0000001f3f0a7899 */ /* 0x008fe2000801140b */
[----:B--2---:R1:W2:Y:S08]  /*07a0*/  @P1 R2UR UR17, R0 ;  /* 0x00000000001113c2 */ /* 0x0042b000000e0000 */
[----:B----4-:R1:W3:Y:S08]  /*07b0*/  @P2 R2UR UR13, R7 ;  /* 0x00000000070d23c2 */ /* 0x0102f000000e0000 */
[----:B------:R1:W4:Y:S01]  /*07c0*/  @P3 R2UR UR14, R6 ;  /* 0x00000000060e33c2 */ /* 0x00032200000e0000 */
[----:B------:R-:W-:Y:S05]  /*07d0*/  @P1 BRA `(.L_x_748) ;  /* 0x0000006000001947 */ /* 0x000fea0003800000 */
[----:B------:R-:W-:Y:S05]  /*07e0*/  @!P3 BRA `(.L_x_748) ;  /* 0x000000500000b947 */ /* 0x000fea0003800000 */
[----:B-1--4-:R-:W4:Y:S04]  /*07f0*/  LDG.E R6, [R8.64] ;  /* 0x0000001408067981 */ /* 0x012f28000c1e1900 */
[----:B---3--:R-:W3:Y:S01]  /*0800*/  LDG.E R0, [R8.64+0x4] ;  /* 0x0000041408007981 */ /* 0x008ee2000c1e1900 */
[----:B--2-4-:R-:W1:Y:S08]  /*0810*/  R2UR UR17, R6 ;  /* 0x00000000061173c2 */ /* 0x014e7000000e0000 */
[----:B---3--:R-:W1:Y:S02]  /*0820*/  R2UR UR4, R0 ;  /* 0x00000000000473c2 */ /* 0x008e6400000e0000 */
[----:B-1----:R-:W-:-:S06]  /*0830*/  UIADD3 UR17, -UR17, UR4, URZ ;  /* 0x0000000411117290 */ /* 0x002fcc000fffe13f */
.L_x_748:
[----:B------:R-:W-:-:S04]  /*0840*/  ISETP.NE.U32.AND P1, PT, RZ, c[0x0][0x368], PT ;  /* 0x0000da00ff007a0c */ /* 0x000fc80003f25070 */
[----:B------:R-:W-:-:S13]  /*0850*/  ISETP.NE.AND.EX P1, PT, RZ, c[0x0][0x36c], PT, P1 ;  /* 0x0000db00ff007a0c */ /* 0x000fda0003f25310 */
[----:B------:R-:W-:Y:S05]  /*0860*/  @!P1 BRA `(.L_x_749) ;  /* 0x0000007000009947 */ /* 0x000fea0003800000 */
[----:B------:R-:W-:Y:S02]  /*0870*/  ULDC.64 UR4, c[0x0][0x368] ;  /* 0x0000da0000047ab9 */ /* 0x000fe40000000a00 */
[----:B------:R-:W-:-:S06]  /*0880*/  UIMAD.WIDE UR4, UR18, UR19, UR4 ;  /* 0x00000013120472a5 */ /* 0x000fcc000f8e0204 */
[----:B-1----:R-:W-:Y:S02]  /*0890*/  MOV R4, UR4 ;  /* 0x0000000400047c02 */ /* 0x002fe40008000f00 */
[----:B------:R-:W-:-:S05]  /*08a0*/  MOV R5, UR5 ;  /* 0x0000000500057c02 */ /* 0x000fca0008000f00 */
[----:B----4-:R-:W4:Y:S02]  /*08b0*/  LDG.E R0, [R4.64] ;  /* 0x0000001404007981 */ /* 0x010f24000c1e1900 */
[----:B----4-:R1:W4:Y:S02]  /*08c0*/  R2UR UR16, R0 ;  /* 0x00000000001073c2 */ /* 0x01032400000e0000 */
[----:B-1--4-:R-:W-:Y:S05]  /*08d0*/  BRA `(.L_x_750) ;  /* 0x0000006000007947 */ /* 0x012fea0003800000 */
.L_x_749:
[----:B------:R-:W-:Y:S05]  /*08e0*/  @!P4 BRA `(.L_x_750) ;  /* 0x000000500000c947 */ /* 0x000fea0003800000 */
[----:B-1--4-:R1:W4:Y:S04]  /*08f0*/  LDG.E R0, [R4.64] ;  /* 0x0000001404007981 */ /* 0x012328000c1e1900 */
[----:B-1-3--:R-:W3:Y:S01]  /*0900*/  LDG.E R4, [R4.64+0x4] ;  /* 0x0000041404047981 */ /* 0x00aee2000c1e1900 */
[----:B----4-:R-:W1:Y:S08]  /*0910*/  R2UR UR16, R0 ;  /* 0x00000000001073c2 */ /* 0x010e7000000e0000 */
[----:B---3--:R-:W1:Y:S02]  /*0920*/  R2UR UR4, R4 ;  /* 0x00000000040473c2 */ /* 0x008e6400000e0000 */
[----:B-1----:R-:W-:-:S06]  /*0930*/  UIADD3 UR16, -UR16, UR4, URZ ;  /* 0x0000000410107290 */ /* 0x002fcc000fffe13f */
.L_x_750:
[----:B-1--4-:R1:W4:Y:S01]  /*0940*/  @P0 LDG.E R0, [R2.64] ;  /* 0x0000001402000981 */ /* 0x012322000c1e1900 */
[----:B------:R-:W-:-:S03]  /*0950*/  ULDC.64 UR4, c[0x0][0x378] ;  /* 0x0000de0000047ab9 */ /* 0x000fc60000000a00 */
[----:B-1-3--:R-:W3:Y:S01]  /*0960*/  @P0 LDG.E R2, [R2.64+0x4] ;  /* 0x0000041402020981 */ /* 0x00aee2000c1e1900 */
[----:B------:R-:W-:Y:S01]  /*0970*/  UISETP.NE.U32.AND UP0, UPT, URZ, UR4, UPT ;  /* 0x000000043f00728c */ /* 0x000fe2000bf05070 */
[----:B------:R-:W-:-:S03]  /*0980*/  IMAD.U32 R147, RZ, RZ, UR16 ;  /* 0x00000010ff937e24 */ /* 0x000fc6000f8e00ff */
[----:B------:R-:W-:-:S03]  /*0990*/  UISETP.NE.AND.EX UP0, UPT, URZ, UR5, UPT, UP0 ;  /* 0x000000053f00728c */ /* 0x000fc6000bf05300 */
[----:B------:R-:W-:-:S03]  /*09a0*/  ULDC.64 UR4, c[0x0][0x378] ;  /* 0x0000de0000047ab9 */ /* 0x000fc60000000a00 */
[----:B------:R-:W-:-:S05]  /*09b0*/  PLOP3.LUT P1, PT, PT, PT, UP0, 0x80, 0x0 ;  /* 0x000000000000781c */ /* 0x000fca0003f2f008 */
[----:B------:R-:W-:-:S06]  /*09c0*/  @UP0 UIMAD.WIDE UR4, UR18, UR19, UR4 ;  /* 0x00000013120402a5 */ /* 0x000fcc000f8e0204 */
[----:B------:R-:W-:Y:S01]  /*09d0*/  MOV R4, UR4 ;  /* 0x0000000400047c02 */ /* 0x000fe20008000f00 */
[----:B------:R-:W-:-:S05]  /*09e0*/  IMAD.U32 R5, RZ, RZ, UR5 ;  /* 0x00000005ff057e24 */ /* 0x000fca000f8e00ff */
[----:B------:R1:W5:Y:S01]  /*09f0*/  @P1 LDG.E R147, [R4.64] ;  /* 0x0000001404931981 */ /* 0x000362000c1e1900 */
[----:B------:R-:W-:Y:S02]  /*0a00*/  ULDC UR6, c[0x0][0x2c4] ;  /* 0x0000b10000067ab9 */ /* 0x000fe40000000800 */
[----:B------:R-:W-:Y:S02]  /*0a10*/  UISETP.NE.AND UP2, UPT, UR6, 0x1, UPT ;  /* 0x000000010600788c */ /* 0x000fe4000bf45270 */
[----:B------:R-:W-:-:S09]  /*0a20*/  UIADD3 UR6, -UR13, UR16, URZ ;  /* 0x000000100d067290 */ /* 0x000fd2000fffe13f */
[----:B------:R-:W-:Y:S01]  /*0a30*/  @UP2 UIADD3 UR22, UR12, 0x7f, URZ ;  /* 0x0000007f0c162890 */ /* 0x000fe2000fffe03f */
[----:B----4-:R-:W4:Y:S08]  /*0a40*/  @P0 R2UR UR4, R0 ;  /* 0x00000000000403c2 */ /* 0x010f3000000e0000 */
[----:B---3--:R-:W4:Y:S02]  /*0a50*/  @P0 R2UR UR5, R2 ;  /* 0x00000000020503c2 */ /* 0x008f2400000e0000 */
[----:B----4-:R-:W-:-:S03]  /*0a60*/  @UP3 UIADD3 UR15, -UR4, UR5, URZ ;  /* 0x00000005040f3290 */ /* 0x010fc6000fffe13f */
[----:B------:R-:W-:Y:S02]  /*0a70*/  ULDC.64 UR4, c[0x0][0x2c8] ;  /* 0x0000b20000047ab9 */ /* 0x000fe40000000a00 */
[----:B------:R-:W-:Y:S02]  /*0a80*/  UIMAD.WIDE.U32 UR22, UR22, UR4, URZ ;  /* 0x00000004161672a5 */ /* 0x000fe4000f8e003f */
[----:B------:R-:W-:Y:S02]  /*0a90*/  UIADD3 UR9, UR6, UR15, URZ ;  /* 0x0000000f06097290 */ /* 0x000fe4000fffe03f */
[----:B------:R-:W-:Y:S02]  /*0aa0*/  UIADD3 UR4, UR12, 0x7f, URZ ;  /* 0x0000007f0c047890 */ /* 0x000fe4000fffe03f */
[----:B--2---:R-:W-:Y:S02]  /*0ab0*/  UIADD3 UR7, UR9, 0x40, -UR17 ;  /* 0x0000004009077890 */ /* 0x004fe4000fffe811 */
[----:B------:R-:W-:-:S02]  /*0ac0*/  @UP2 USHF.R.U32.HI UR4, URZ, UR5, UR23 ;  /* 0x000000053f042299 */ /* 0x000fc40008011617 */
[----:B------:R-:W-:Y:S02]  /*0ad0*/  UIADD3 UR22, UR9, 0x3f, URZ ;  /* 0x0000003f09167890 */ /* 0x000fe4000fffe03f */
[----:B------:R-:W-:Y:S02]  /*0ae0*/  UIADD3 UR5, UR7, UR4, URZ ;  /* 0x0000000407057290 */ /* 0x000fe4000fffe03f */
[----:B------:R-:W-:Y:S02]  /*0af0*/  USHF.R.S32.HI UR8, URZ, 0x1f, UR22 ;  /* 0x0000001f3f087899 */ /* 0x000fe40008011416 */
[----:B------:R-:W-:Y:S02]  /*0b00*/  USHF.R.S32.HI UR4, URZ, 0x1f, UR5 ;  /* 0x0000001f3f047899 */ /* 0x000fe40008011405 */
[----:B------:R-:W-:Y:S02]  /*0b10*/  ULEA.HI UR8, UR8, UR22, URZ, 0x6 ;  /* 0x0000001608087291 */ /* 0x000fe4000f8f303f */
[----:B------:R-:W-:-:S02]  /*0b20*/  ULEA.HI UR4, UR4, UR5, URZ, 0x6 ;  /* 0x0000000504047291 */ /* 0x000fc4000f8f303f */
[----:B------:R-:W-:Y:S02]  /*0b30*/  USHF.R.S32.HI UR8, URZ, 0x6, UR8 ;  /* 0x000000063f087899 */ /* 0x000fe40008011408 */
[----:B------:R-:W-:-:S04]  /*0b40*/  USHF.R.S32.HI UR4, URZ, 0x6, UR4 ;  /* 0x000000063f047899 */ /* 0x000fc80008011404 */
[----:B------:R-:W-:-:S04]  /*0b50*/  UISETP.LT.AND UP0, UPT, UR8, UR4, UPT ;  /* 0x000000040800728c */ /* 0x000fc8000bf01270 */
[----:B------:R-:W-:Y:S02]  /*0b60*/  USEL UR5, UR8, UR4, UP0 ;  /* 0x0000000408057287 */ /* 0x000fe40008000000 */
[----:B------:R-:W-:Y:S02]  /*0b70*/  UIADD3 UR4, -UR6, URZ, URZ ;  /* 0x0000003f06047290 */ /* 0x000fe4000fffe13f */
[----:B------:R-:W-:Y:S02]  /*0b80*/  ULEA UR6, UR5, -UR6, 0x6 ;  /* 0x8000000605067291 */ /* 0x000fe4000f8e303f */
[----:B------:R-:W-:Y:S02]  /*0b90*/  UISETP.LT.AND UP1, UPT, URZ, UR4, UPT ;  /* 0x000000043f00728c */ /* 0x000fe4000bf21270 */
[----:B------:R-:W-:Y:S02]  /*0ba0*/  UISETP.LT.AND UP0, UPT, UR6, UR15, UPT ;  /* 0x0000000f0600728c */ /* 0x000fe4000bf01270 */
[----:B------:R-:W-:-:S02]  /*0bb0*/  USEL UR4, URZ, UR4, !UP1 ;  /* 0x000000043f047287 */ /* 0x000fc4000c800000 */
[----:B------:R-:W-:Y:S02]  /*0bc0*/  USEL UR5, UR6, UR15, UP0 ;  /* 0x0000000f06057287 */ /* 0x000fe40008000000 */
[----:B------:R-:W-:Y:S02]  /*0bd0*/  USHF.R.U32.HI UR6, URZ, 0x6, UR4 ;  /* 0x000000063f067899 */ /* 0x000fe40008011604 */
[----:B------:R-:W-:-:S05]  /*0be0*/  UISETP.GT.AND UP0, UPT, UR5, UR4, UPT ;  /* 0x000000040500728c */ /* 0x000fca000bf04270 */
[----:B------:R-:W-:-:S06]  /*0bf0*/  UMOV UR22, UR6 ;  /* 0x0000000600167c82 */ /* 0x000fcc0008000000 */
[----:B------:R-:W-:-:S04]  /*0c00*/  @UP0 UIADD3 UR5, UR5, 0x3f, URZ ;  /* 0x0000003f05050890 */ /* 0x000fc8000fffe03f */
[----:B------:R-:W-:-:S04]  /*0c10*/  @UP0 USHF.R.S32.HI UR4, URZ, 0x1f, UR5 ;  /* 0x0000001f3f040899 */ /* 0x000fc80008011405 */
[----:B------:R-:W-:-:S04]  /*0c20*/  @UP0 ULEA.HI UR4, UR4, UR5, URZ, 0x6 ;  /* 0x0000000504040291 */ /* 0x000fc8000f8f303f */
[----:B------:R-:W-:-:S04]  /*0c30*/  @UP0 USHF.R.S32.HI UR22, URZ, 0x6, UR4 ;  /* 0x000000063f160899 */ /* 0x000fc80008011404 */
[----:B------:R-:W-:-:S06]  /*0c40*/  UISETP.GT.AND UP0, UPT, UR22, UR6, UPT ;  /* 0x000000061600728c */ /* 0x000fcc000bf04270 */
[----:B------:R-:W-:-:S13]  /*0c50*/  PLOP3.LUT P0, PT, PT, PT, UP0, 0x80, 0x0 ;  /* 0x000000000000781c */ /* 0x000fda0003f0f008 */
[----:B------:R-:W-:Y:S05]  /*0c60*/  @!P0 BRA `(.L_x_751) ;  /* 0x000056f000008947 */ /* 0x000fea0003800000 */
[----:B-1----:R-:W-:Y:S02]  /*0c70*/  ULDC.64 UR4, c[0x0][0x340] ;  /* 0x0000d00000047ab9 */ /* 0x002fe40000000a00 */
        /* <DEDUP_REMOVED lines=8> */
[----:B------:R-:W-:Y:S01]  /*0d00*/  UIADD3 UR19, UR22, -0x1, URZ ;  /* 0xffffffff16137890 */ /* 0x000fe2000fffe03f */
[-C--:B------:R-:W-:Y:S01]  /*0d10*/  LEA.HI R12, R159, R159.reuse, RZ, 0x1 ;  /* 0x0000009f9f0c7211 */ /* 0x080fe200078f08ff */
[----:B------:R-:W-:Y:S01]  /*0d20*/  ULDC.64 UR4, c[0x0][0x240] ;  /* 0x0000900000047ab9 */ /* 0x000fe20000000a00 */
[-C--:B------:R-:W-:Y:S01]  /*0d30*/  LEA.HI R5, R8, R159.reuse, RZ, 0x2 ;  /* 0x0000009f08057211 */ /* 0x080fe200078f10ff */
[----:B------:R1:W2:Y:S01]  /*0d40*/  @P2 LDG.E R26, [R2.64] ;  /* 0x00000014021a2981 */ /* 0x0002a2000c1e1900 */
[----:B------:R-:W-:Y:S01]  /*0d50*/  SHF.R.S32.HI R92, RZ, 0x1, R12 ;  /* 0x00000001ff5c7819 */ /* 0x000fe2000001140c */
[----:B------:R-:W-:Y:S01]  /*0d60*/  IMAD.U32 R7, RZ, RZ, UR19 ;  /* 0x00000013ff077e24 */ /* 0x000fe2000f8e00ff */
[--C-:B------:R-:W-:Y:S01]  /*0d70*/  SHF.R.S32.HI R6, RZ, 0x2, R5.reuse ;  /* 0x00000002ff067819 */ /* 0x100fe20000011405 */
[----:B------:R-:W-:Y:S01]  /*0d80*/  UIMAD UR4, UR10, UR4, URZ ;  /* 0x000000040a0472a4 */ /* 0x000fe2000f8e023f */
[----:B------:R-:W-:Y:S01]  /*0d90*/  SHF.R.S32.HI R0, RZ, 0x1f, R5 ;  /* 0x0000001fff007819 */ /* 0x000fe20000011405 */
[----:B------:R-:W-:Y:S01]  /*0da0*/  USHF.R.S32.HI UR22, URZ, 0x1f, UR18 ;  /* 0x0000001f3f167899 */ /* 0x000fe20008011412 */
[----:B------:R-:W-:Y:S01]  /*0db0*/  IADD3 R144, -R6, UR15, RZ ;  /* 0x0000000f06907c10 */ /* 0x000fe2000fffe1ff */
[----:B------:R-:W-:Y:S01]  /*0dc0*/  UIMAD UR25, UR11, UR5, UR4 ;  /* 0x000000050b1972a4 */ /* 0x000fe2000f8e0204 */
[----:B------:R-:W-:Y:S01]  /*0dd0*/  LEA.HI R0, R0, R6, RZ, 0x2 ;  /* 0x0000000600007211 */ /* 0x000fe200078f10ff */
[----:B------:R-:W-:Y:S01]  /*0de0*/  USEL UR24, UR18, URZ, !UP3 ;  /* 0x0000003f12187287 */ /* 0x000fe2000d800000 */
[----:B-----5:R-:W-:Y:S01]  /*0df0*/  SHF.R.S32.HI R4, RZ, 0x1f, R10 ;  /* 0x0000001fff047819 */ /* 0x020fe2000001140a */
[----:B------:R-:W-:Y:S01]  /*0e00*/  USEL UR23, UR22, URZ, !UP3 ;  /* 0x0000003f16177287 */ /* 0x000fe2000d800000 */
[C---:B------:R-:W-:Y:S01]  /*0e10*/  IADD3 R108, P0, R6.reuse, R10, RZ ;  /* 0x0000000a066c7210 */ /* 0x040fe20007f1e0ff */
[----:B------:R-:W-:Y:S01]  /*0e20*/  ULDC.64 UR4, c[0x0][0x248] ;  /* 0x0000920000047ab9 */ /* 0x000fe20000000a00 */
[----:B------:R-:W-:Y:S01]  /*0e30*/  IMAD.U32 R10, RZ, RZ, UR11 ;  /* 0x0000000bff0a7e24 */ /* 0x000fe2000f8e00ff */
[----:B------:R-:W-:Y:S01]  /*0e40*/  UIMAD UR4, UR23, UR4, URZ ;  /* 0x00000004170472a4 */ /* 0x000fe2000f8e023f */
[----:B------:R-:W-:Y:S01]  /*0e50*/  LEA.HI.X.SX32 R109, R6, R4, 0x1, P0 ;  /* 0x00000004066d7211 */ /* 0x000fe200000f0eff */
[----:B------:R-:W-:Y:S01]  /*0e60*/  IMAD.MOV.U32 R27, RZ, RZ, c[0x0][0x238] ;  /* 0x00008e00ff1b7624 */ /* 0x000fe200078e00ff */
[----:B------:R-:W-:Y:S01]  /*0e70*/  LOP3.LUT R4, R5, 0x1ffffffc, RZ, 0xc0, !PT ;  /* 0x1ffffffc05047812 */ /* 0x000fe200078ec0ff */
[----:B------:R-:W-:Y:S01]  /*0e80*/  IMAD.MOV.U32 R150, RZ, RZ, 0x6 ;  /* 0x00000006ff967424 */ /* 0x000fe200078e00ff */
[----:B------:R-:W-:Y:S01]  /*0e90*/  UIMAD UR4, UR24, UR5, UR4 ;  /* 0x00000005180472a4 */ /* 0x000fe2000f8e0204 */
[----:B------:R-:W-:Y:S01]  /*0ea0*/  IMAD.U32 R14, RZ, RZ, UR24 ;  /* 0x00000018ff0e7e24 */ /* 0x000fe2000f8e00ff */
[----:B------:R-:W-:Y:S01]  /*0eb0*/  USHF.R.S32.HI UR5, URZ, 0x1f, UR19 ;  /* 0x0000001f3f057899 */ /* 0x000fe20008011413 */
[----:B------:R-:W-:Y:S01]  /*0ec0*/  IMAD.SHL.U32 R153, R27, 0x40, RZ ;  /* 0x000000401b997824 */ /* 0x000fe200078e00ff */
[----:B-1----:R-:W-:Y:S01]  /*0ed0*/  LEA.HI R2, R5, R6, RZ, 0x1 ;  /* 0x0000000605027211 */ /* 0x002fe200078f08ff */
[----:B------:R-:W-:Y:S01]  /*0ee0*/  IMAD.MOV.U32 R151, RZ, RZ, 0x5 ;  /* 0x00000005ff977424 */ /* 0x000fe200078e00ff */
[-C--:B------:R-:W-:Y:S01]  /*0ef0*/  LEA.HI R5, R8, R159.reuse, RZ, 0x3 ;  /* 0x0000009f08057211 */ /* 0x080fe200078f18ff */
[----:B------:R-:W-:Y:S01]  /*0f00*/  IMAD.SHL.U32 R156, R27, 0x20, RZ ;  /* 0x000000201b9c7824 */ /* 0x000fe200078e00ff */
[----:B------:R-:W-:Y:S01]  /*0f10*/  LOP3.LUT R3, R2, 0x7fffffe, RZ, 0xc0, !PT ;  /* 0x07fffffe02037812 */ /* 0x000fe200078ec0ff */
[----:B------:R-:W-:Y:S01]  /*0f20*/  IMAD.MOV.U32 R154, RZ, RZ, c[0x0][0x280] ;  /* 0x0000a000ff9a7624 */ /* 0x000fe200078e00ff */
[----:B------:R-:W-:Y:S01]  /*0f30*/  LOP3.LUT R2, R0, 0xfffffffc, RZ, 0xc0, !PT ;  /* 0xfffffffc00027812 */ /* 0x000fe200078ec0ff */
[----:B------:R-:W-:Y:S01]  /*0f40*/  IMAD R0, R7, -0x40, R144 ;  /* 0xffffffc007007824 */ /* 0x000fe200078e0290 */
[----:B------:R-:W-:Y:S01]  /*0f50*/  SHF.R.S32.HI R5, RZ, 0x3, R5 ;  /* 0x00000003ff057819 */ /* 0x000fe20000011405 */
[----:B------:R-:W-:Y:S01]  /*0f60*/  IMAD.IADD R9, R6, 0x1, -R3 ;  /* 0x0000000106097824 */ /* 0x000fe200078e0a03 */
[----:B------:R-:W-:Y:S01]  /*0f70*/  LEA.HI R3, R12, R92, RZ, 0x1 ;  /* 0x0000005c0c037211 */ /* 0x000fe200078f08ff */
[----:B------:R-:W-:Y:S01]  /*0f80*/  IMAD.IADD R28, R6, 0x1, -R2 ;  /* 0x00000001061c7824 */ /* 0x000fe200078e0a02 */
[-C--:B------:R-:W-:Y:S01]  /*0f90*/  LEA.HI R2, R8, R159.reuse, RZ, 0x4 ;  /* 0x0000009f08027211 */ /* 0x080fe200078f20ff */
[----:B------:R-:W-:Y:S01]  /*0fa0*/  IMAD.MOV.U32 R155, RZ, RZ, c[0x0][0x290] ;  /* 0x0000a400ff9b7624 */ /* 0x000fe200078e00ff */
[C---:B------:R-:W-:Y:S01]  /*0fb0*/  ISETP.GE.AND P1, PT, R0.reuse, 0x1, PT ;  /* 0x000000010000780c */ /* 0x040fe20003f26270 */
[----:B------:R-:W-:Y:S01]  /*0fc0*/  IMAD.MOV.U32 R158, RZ, RZ, c[0x0][0x2b8] ;  /* 0x0000ae00ff9e7624 */ /* 0x000fe200078e00ff */
[----:B------:R-:W-:Y:S01]  /*0fd0*/  ISETP.GT.AND P0, PT, R0, 0x20, PT ;  /* 0x000000200000780c */ /* 0x000fe20003f04270 */
[----:B------:R-:W-:Y:S01]  /*0fe0*/  IMAD.SHL.U32 R0, R2, 0x10, RZ ;  /* 0x0000001002007824 */ /* 0x000fe200078e00ff */
[----:B------:R-:W-:Y:S01]  /*0ff0*/  LOP3.LUT R2, R3, 0x7fffffe, RZ, 0xc0, !PT ;  /* 0x07fffffe03027812 */ /* 0x000fe200078ec0ff */
[----:B------:R-:W-:Y:S01]  /*1000*/  IMAD.MOV.U32 R157, RZ, RZ, c[0x0][0x27c] ;  /* 0x00009f00ff9d7624 */ /* 0x000fe200078e00ff */
[----:B------:R-:W-:Y:S01]  /*1010*/  LEA.HI R6, R8, R159, RZ, 0x5 ;  /* 0x0000009f08067211 */ /* 0x000fe200078f28ff */
[----:B------:R-:W-:Y:S01]  /*1020*/  IMAD.MOV.U32 R148, RZ, RZ, c[0x0][0x27c] ;  /* 0x00009f00ff947624 */ /* 0x000fe200078e00ff */
[----:B------:R-:W-:Y:S01]  /*1030*/  LOP3.LUT R3, R0, 0xffffff00, RZ, 0xc0, !PT ;  /* 0xffffff0000037812 */ /* 0x000fe200078ec0ff */
[----:B------:R-:W-:Y:S01]  /*1040*/  IMAD.IADD R0, R92, 0x1, -R2 ;  /* 0x000000015c007824 */ /* 0x000fe200078e0a02 */
[-C--:B------:R-:W-:Y:S01]  /*1050*/  SHF.L.U64.HI R152, R27, R150.reuse, c[0x0][0x23c] ;  /* 0x00008f001b987619 */ /* 0x080fe20000010296 */
[----:B------:R-:W-:Y:S01]  /*1060*/  IMAD.IADD R2, R159, 0x1, -R4 ;  /* 0x000000019f027824 */ /* 0x000fe200078e0a04 */
[----:B------:R-:W-:Y:S01]  /*1070*/  SHF.L.U64.HI R151, R27, R151, c[0x0][0x23c] ;  /* 0x00008f001b977619 */ /* 0x000fe20000010297 */
[----:B------:R-:W-:Y:S01]  /*1080*/  IMAD.SHL.U32 R4, R6, 0x8, RZ ;  /* 0x0000000806047824 */ /* 0x000fe200078e00ff */
[-C--:B------:R-:W-:Y:S01]  /*1090*/  SHF.L.U64.HI R149, R154, R150.reuse, c[0x0][0x284] ;  /* 0x0000a1009a957619 */ /* 0x080fe20000010296 */
[----:B------:R-:W-:Y:S01]  /*10a0*/  IMAD R105, R0, 0x20, R3 ;  /* 0x0000002000697824 */ /* 0x000fe200078e0203 */
[----:B------:R-:W-:Y:S01]  /*10b0*/  SHF.L.U64.HI R150, R155, R150, c[0x0][0x294] ;  /* 0x0000a5009b967619 */ /* 0x000fe20000010296 */
[----:B------:R-:W-:Y:S01]  /*10c0*/  IMAD.SHL.U32 R2, R2, 0x8, RZ ;  /* 0x0000000802027824 */ /* 0x000fe200078e00ff */
[----:B------:R-:W-:Y:S01]  /*10d0*/  LOP3.LUT R0, R4, 0xffffff00, RZ, 0xc0, !PT ;  /* 0xffffff0004007812 */ /* 0x000fe200078ec0ff */
[----:B------:R-:W-:Y:S01]  /*10e0*/  IMAD.SHL.U32 R4, R5, 0x40, RZ ;  /* 0x0000004005047824 */ /* 0x000fe200078e00ff */
[----:B------:R-:W-:Y:S01]  /*10f0*/  IADD3 R141, R29, UR16, RZ ;  /* 0x000000101d8d7c10 */ /* 0x000fe2000fffe0ff */
[----:B------:R-:W-:Y:S01]  /*1100*/  IMAD R6, R109, c[0x0][0x238], RZ ;  /* 0x00008e006d067a24 */ /* 0x000fe200078e02ff */
[----:B------:R-:W-:Y:S01]  /*1110*/  SHF.R.S32.HI R3, RZ, 0x1f, R2 ;  /* 0x0000001fff037819 */ /* 0x000fe20000011402 */
[----:B------:R-:W-:Y:S01]  /*1120*/  IMAD R9, R9, 0x20, R0 ;  /* 0x0000002009097824 */ /* 0x000fe200078e0200 */
[----:B------:R-:W-:Y:S01]  /*1130*/  LOP3.LUT R0, R4, 0xc0, RZ, 0xc0, !PT ;  /* 0x000000c004007812 */ /* 0x000fe200078ec0ff */
[----:B------:R-:W-:Y:S01]  /*1140*/  IMAD R6, R108, c[0x0][0x23c], R6 ;  /* 0x00008f006c067a24 */ /* 0x000fe200078e0206 */
[----:B------:R-:W-:Y:S01]  /*1150*/  ISETP.GE.AND P4, PT, R2, c[0x0][0x1d4], PT ;  /* 0x0000750002007a0c */ /* 0x000fe20003f86270 */
[----:B------:R-:W-:Y:S01]  /*1160*/  IMAD.WIDE.U32 R4, R108, c[0x0][0x238], R2 ;  /* 0x00008e006c047a25 */ /* 0x000fe200078e0002 */
[----:B------:R-:W-:-:S02]  /*1170*/  LOP3.LUT R8, R0, 0x18, R2, 0xf8, !PT ;  /* 0x0000001800087812 */ /* 0x000fc400078ef802 */
[----:B------:R-:W-:Y:S01]  /*1180*/  SHF.R.U32.HI R7, RZ, 0x3, R0 ;  /* 0x00000003ff077819 */ /* 0x000fe20000011600 */
[----:B------:R-:W-:Y:S01]  /*1190*/  IMAD.IADD R5, R5, 0x1, R6 ;  /* 0x0000000105057824 */ /* 0x000fe200078e0206 */
[----:B------:R-:W-:Y:S01]  /*11a0*/  IADD3 R0, R2, 0x20, RZ ;  /* 0x0000002002007810 */ /* 0x000fe20007ffe0ff */
[----:B------:R-:W-:Y:S01]  /*11b0*/  IMAD.U32 R6, RZ, RZ, UR11 ;  /* 0x0000000bff067e24 */ /* 0x000fe2000f8e00ff */
[----:B------:R-:W-:Y:S01]  /*11c0*/  LOP3.LUT R7, R8, R7, RZ, 0x3c, !PT ;  /* 0x0000000708077212 */ /* 0x000fe200078e3cff */
[----:B------:R-:W-:Y:S01]  /*11d0*/  IMAD.WIDE.U32 R10, R10, c[0x0][0x260], R2 ;  /* 0x000098000a0a7a25 */ /* 0x000fe200078e0002 */
[----:B------:R-:W-:Y:S02]  /*11e0*/  ISETP.GE.AND P6, PT, R0, c[0x0][0x1d4], PT ;  /* 0x0000750000007a0c */ /* 0x000fe40003fc6270 */
[----:B------:R-:W-:Y:S01]  /*11f0*/  IADD3 R0, R2, 0x40, RZ ;  /* 0x0000004002007810 */ /* 0x000fe20007ffe0ff */
[----:B------:R-:W-:Y:S01]  /*1200*/  IMAD.WIDE.U32 R4, R6, c[0x0][0x240], R4 ;  /* 0x0000900006047a25 */ /* 0x000fe200078e0004 */
[----:B------:R-:W-:-:S02]  /*1210*/  SHF.R.S32.HI R2, RZ, 0x1f, R92 ;  /* 0x0000001fff027819 */ /* 0x000fc4000001145c */
[----:B------:R-:W-:Y:S01]  /*1220*/  ISETP.GE.AND P5, PT, R0, c[0x0][0x1d4], PT ;  /* 0x0000750000007a0c */ /* 0x000fe20003fa6270 */
[----:B------:R-:W-:Y:S01]  /*1230*/  IMAD.IADD R80, R9, 0x1, R7 ;  /* 0x0000000109507824 */ /* 0x000fe200078e0207 */
[----:B------:R-:W-:Y:S01]  /*1240*/  LOP3.LUT R0, R12, 0xfffffffe, RZ, 0xc0, !PT ;  /* 0xfffffffe0c007812 */ /* 0x000fe200078ec0ff */
[----:B------:R-:W-:Y:S01]  /*1250*/  IMAD R12, R152, UR19, RZ ;  /* 0x00000013980c7c24 */ /* 0x000fe2000f8e02ff */
[----:B------:R-:W-:Y:S01]  /*1260*/  IADD3 R5, R5, UR25, RZ ;  /* 0x0000001905057c10 */ /* 0x000fe2000fffe0ff */
[----:B------:R-:W-:Y:S01]  /*1270*/  IMAD.SHL.U32 R80, R80, 0x2, RZ ;  /* 0x0000000250507824 */ /* 0x000fe200078e00ff */
[----:B------:R-:W-:Y:S01]  /*1280*/  P2R R112, PR, RZ, 0x10 ;  /* 0x00000010ff707803 */ /* 0x000fe20000000000 */
[----:B------:R-:W-:Y:S02]  /*1290*/  IMAD.IADD R15, R159, 0x1, -R0 ;  /* 0x000000019f0f7824 */ /* 0x000fe400078e0a00 */
[----:B------:R-:W-:-:S04]  /*12a0*/  IMAD.WIDE.U32 R116, R14, c[0x0][0x248], R4 ;  /* 0x000092000e747a25 */ /* 0x000fc800078e0004 */
[----:B------:R-:W-:Y:S01]  /*12b0*/  IMAD.SHL.U32 R32, R15, 0x4, RZ ;  /* 0x000000040f207824 */ /* 0x000fe200078e00ff */
[----:B------:R-:W-:Y:S01]  /*12c0*/  IADD3 R115, R117, UR4, RZ ;  /* 0x0000000475737c10 */ /* 0x000fe2000fffe0ff */
[C---:B------:R-:W-:Y:S02]  /*12d0*/  IMAD R0, R2.reuse, c[0x0][0x280], RZ ;  /* 0x0000a00002007a24 */ /* 0x040fe400078e02ff */
[----:B------:R-:W-:Y:S01]  /*12e0*/  IMAD R2, R2, c[0x0][0x290], RZ ;  /* 0x0000a40002027a24 */ /* 0x000fe200078e02ff */
[----:B------:R-:W-:Y:S01]  /*12f0*/  SHF.R.S32.HI R33, RZ, 0x1f, R32 ;  /* 0x0000001fff217819 */ /* 0x000fe20000011420 */
[----:B------:R-:W-:Y:S01]  /*1300*/  IMAD.MOV.U32 R114, RZ, RZ, R116 ;  /* 0x000000ffff727224 */ /* 0x000fe200078e0074 */
[----:B------:R-:W-:Y:S01]  /*1310*/  IADD3 R34, R32, 0x10, RZ ;  /* 0x0000001020227810 */ /* 0x000fe20007ffe0ff */
[----:B------:R-:W-:Y:S01]  /*1320*/  IMAD R13, R92, c[0x0][0x284], R0 ;  /* 0x0000a1005c0d7a24 */ /* 0x000fe200078e0200 */
[C---:B------:R-:W-:Y:S01]  /*1330*/  IADD3 R31, R32.reuse, 0x20, RZ ;  /* 0x00000020201f7810 */ /* 0x040fe20007ffe0ff */
[----:B------:R-:W-:Y:S01]  /*1340*/  IMAD.SHL.U32 R24, R15, 0x8, RZ ;  /* 0x000000080f187824 */ /* 0x000fe200078e00ff */
[----:B------:R-:W-:Y:S01]  /*1350*/  IADD3 R37, R32, 0x28, RZ ;  /* 0x0000002820257810 */ /* 0x000fe20007ffe0ff */
[----:B------:R-:W-:Y:S01]  /*1360*/  IMAD R0, R92, c[0x0][0x294], R2 ;  /* 0x0000a5005c007a24 */ /* 0x000fe200078e0202 */
[----:B------:R-:W-:Y:S01]  /*1370*/  IADD3 R36, R32, 0x8, RZ ;  /* 0x0000000820247810 */ /* 0x000fe20007ffe0ff */
[----:B------:R-:W-:Y:S01]  /*1380*/  IMAD.WIDE.U32 R2, R92, c[0x0][0x290], R32 ;  /* 0x0000a4005c027a25 */ /* 0x000fe200078e0020 */
[----:B------:R-:W-:-:S02]  /*1390*/  SHF.R.S32.HI R25, RZ, 0x1f, R24 ;  /* 0x0000001fff197819 */ /* 0x000fc40000011418 */
[C---:B------:R-:W-:Y:S01]  /*13a0*/  IADD3 R95, R24.reuse, 0x30, RZ ;  /* 0x00000030185f7810 */ /* 0x040fe20007ffe0ff */
[C---:B------:R-:W-:Y:S01]  /*13b0*/  IMAD R12, R153.reuse, UR5, R12 ;  /* 0x00000005990c7c24 */ /* 0x040fe2000f8e020c */
[----:B------:R-:W-:Y:S01]  /*13c0*/  ULDC.64 UR4, c[0x0][0x260] ;  /* 0x0000980000047ab9 */ /* 0x000fe20000000a00 */
[----:B------:R-:W-:Y:S01]  /*13d0*/  IMAD.WIDE.U32 R4, R153, UR19, R114 ;  /* 0x0000001399047c25 */ /* 0x000fe2000f8e0072 */
[----:B------:R-:W-:Y:S01]  /*13e0*/  UIMAD UR4, UR10, UR4, URZ ;  /* 0x000000040a0472a4 */ /* 0x000fe2000f8e023f */
[----:B------:R-:W-:Y:S02]  /*13f0*/  IADD3 R94, R24, 0x40, RZ ;  /* 0x00000040185e7810 */ /* 0x000fe40007ffe0ff */
[----:B------:R-:W-:Y:S01]  /*1400*/  IMAD.WIDE.U32 R6, R92, c[0x0][0x280], R32 ;  /* 0x0000a0005c067a25 */ /* 0x000fe200078e0020 */
[----:B------:R-:W-:Y:S01]  /*1410*/  UIMAD UR4, UR11, UR5, UR4 ;  /* 0x000000050b0472a4 */ /* 0x000fe2000f8e0204 */
[----:B------:R-:W-:Y:S02]  /*1420*/  IADD3 R93, R24, 0x50, RZ ;  /* 0x00000050185d7810 */ /* 0x000fe40007ffe0ff */
[----:B------:R-:W-:Y:S01]  /*1430*/  IMAD.MOV.U32 R20, RZ, RZ, R2 ;  /* 0x000000ffff147224 */ /* 0x000fe200078e0002 */
[C---:B------:R-:W-:Y:S01]  /*1440*/  @P1 LEA R2, P3, R4.reuse, c[0x0][0x220], 0x1 ;  /* 0x0000880004021a11 */ /* 0x040fe200078608ff */
[----:B------:R-:W-:Y:S01]  /*1450*/  IMAD.IADD R12, R5, 0x1, R12 ;  /* 0x00000001050c7824 */ /* 0x000fe200078e020c */
[----:B------:R-:W-:Y:S01]  /*1460*/  IADD3 R5, R11, UR4, RZ ;  /* 0x000000040b057c10 */ /* 0x000fe2000fffe0ff */
[----:B------:R-:W-:Y:S01]  /*1470*/  IMAD.IADD R23, R7, 0x1, R13 ;  /* 0x0000000107177824 */ /* 0x000fe200078e020d */
[----:B------:R-:W-:Y:S01]  /*1480*/  ULDC.64 UR4, c[0x0][0x1e8] ;  /* 0x00007a0000047ab9 */ /* 0x000fe20000000a00 */
[----:B------:R-:W-:Y:S01]  /*1490*/  IMAD.IADD R21, R3, 0x1, R0 ;  /* 0x0000000103157824 */ /* 0x000fe200078e0200 */
[----:B------:R-:W-:Y:S01]  /*14a0*/  @P1 LEA.HI.X R3, R4, c[0x0][0x224], R12, 0x1, P3 ;  /* 0x0000890004031a11 */ /* 0x000fe200018f0c0c */
[----:B------:R-:W-:Y:S01]  /*14b0*/  IMAD.MOV.U32 R22, RZ, RZ, R6 ;  /* 0x000000ffff167224 */ /* 0x000fe200078e0006 */
[----:B------:R-:W-:Y:S01]  /*14c0*/  ISETP.GE.AND P3, PT, R24, c[0x0][0x27c], PT ;  /* 0x00009f0018007a0c */ /* 0x000fe20003f66270 */
[----:B------:R-:W-:Y:S01]  /*14d0*/  IMAD.WIDE.U32 R6, R92, c[0x0][0x290], R24 ;  /* 0x0000a4005c067a25 */ /* 0x000fe200078e0018 */
[----:B------:R-:W-:Y:S01]  /*14e0*/  UIMAD UR25, UR10, UR4, URZ ;  /* 0x000000040a1972a4 */ /* 0x000fe2000f8e023f */
[----:B------:R-:W-:Y:S01]  /*14f0*/  @!PT LDS RZ, [RZ] ;  /* 0x00000000fffff984 */ /* 0x000fe20000000800 */
[----:B------:R-:W-:Y:S01]  /*1500*/  @!PT LDS RZ, [RZ] ;  /* 0x00000000fffff984 */ /* 0x000fe20000000800 */
[----:B------:R-:W-:Y:S01]  /*1510*/  @!PT LDS RZ, [RZ] ;  /* 0x00000000fffff984 */ /* 0x000fe20000000800 */
[----:B------:R1:W-:Y:S01]  /*1520*/  @P1 LDGSTS.E.BYPASS.LTC128B.128 [R80+0x3100], [R2.64], !P4 ;  /* 0x0310000002501fae */ /* 0x0003e2000e101d54 */
[----:B------:R-:W-:Y:S01]  /*1530*/  P2R R145, PR, RZ, 0x8 ;  /* 0x00000008ff917803 */ /* 0x000fe20000000000 */
[----:B------:R-:W-:Y:S01]  /*1540*/  IMAD.IADD R17, R0, 0x1, R7 ;  /* 0x0000000100117824 */ /* 0x000fe200078e0207 */
[----:B------:R-:W-:Y:S01]  /*1550*/  SEL R0, RZ, c[0x0][0x27c], !P3 ;  /* 0x00009f00ff007a07 */ /* 0x000fe20005800000 */
[----:B------:R-:W-:Y:S01]  /*1560*/  IMAD.MOV.U32 R16, RZ, RZ, R6 ;  /* 0x000000ffff107224 */ /* 0x000fe200078e0006 */
[----:B------:R1:W-:Y:S01]  /*1570*/  @P1 LDGSTS.E.BYPASS.LTC128B.128 [R80+0x4100], [R2.64+0x40], !P6 ;  /* 0x0410004002501fae */ /* 0x0003e2000f101d54 */
[----:B------:R-:W-:Y:S01]  /*1580*/  IMAD.IADD R27, R32, 0x1, R34 ;  /* 0x00000001201b7824 */ /* 0x000fe200078e0222 */
[----:B------:R-:W-:Y:S01]  /*1590*/  UIMAD.WIDE.U32 UR28, UR11, UR4, URZ ;  /* 0x000000040b1c72a5 */ /* 0x000fe2000f8e003f */
[----:B------:R-:W-:Y:S01]  /*15a0*/  IMAD.IADD R6, R24, 0x1, R0 ;  /* 0x0000000118067824 */ /* 0x000fe200078e0200 */
[----:B------:R1:W-:Y:S01]  /*15b0*/  @P1 LDGSTS.E.BYPASS.LTC128B.128 [R80+0x5100], [R2.64+0x80], !P5 ;  /* 0x0510008002501fae */ /* 0x0003e2000e901d54 */
[----:B------:R-:W-:Y:S01]  /*15c0*/  @P0 IADD3 R0, P1, R156, R4, RZ ;  /* 0x000000049c000210 */ /* 0x000fe20007f3e0ff */
[----:B------:R-:W-:Y:S01]  /*15d0*/  IMAD.MOV.U32 R4, RZ, RZ, R10 ;  /* 0x000000ffff047224 */ /* 0x000fe200078e000a */
[----:B------:R-:W-:Y:S01]  /*15e0*/  ISETP.GE.AND P3, PT, R27, c[0x0][0x27c], PT ;  /* 0x00009f001b007a0c */ /* 0x000fe20003f66270 */
[----:B------:R-:W-:Y:S01]  /*15f0*/  IMAD.WIDE.U32 R8, R92, c[0x0][0x280], R24 ;  /* 0x0000a0005c087a25 */ /* 0x000fe200078e0018 */
[----:B------:R-:W-:Y:S01]  /*1600*/  SHF.R.S32.HI R7, RZ, 0x1f, R6 ;  /* 0x0000001fff077819 */ /* 0x000fe20000011406 */
[----:B------:R-:W-:Y:S01]  /*1610*/  UIMAD UR25, UR11, UR5, UR25 ;  /* 0x000000050b1972a4 */ /* 0x000fe2000f8e0219 */
[----:B------:R-:W-:Y:S01]  /*1620*/  P2R R143, PR, RZ, 0x8 ;  /* 0x00000008ff8f7803 */ /* 0x000fe20000000000 */
[----:B------:R-:W-:Y:S01]  /*1630*/  IMAD.WIDE.U32 R106, R14, c[0x0][0x268], R4 ;  /* 0x00009a000e6a7a25 */ /* 0x000fe200078e0004 */
[CC--:B------:R-:W-:Y:S01]  /*1640*/  LEA.HI R11, R7.reuse, R6.reuse, RZ, 0x3 ;  /* 0x00000006070b7211 */ /* 0x0c0fe200078f18ff */
[----:B------:R-:W-:Y:S01]  /*1650*/  ULDC.64 UR4, c[0x0][0x210] ;  /* 0x0000840000047ab9 */ /* 0x000fe20000000a00 */
[----:B------:R-:W-:Y:S01]  /*1660*/  LEA.HI R6, R7, R6, RZ, 0x5 ;  /* 0x0000000607067211 */ /* 0x000fe200078f28ff */
[----:B------:R-:W-:Y:S01]  /*1670*/  IMAD.IADD R19, R13, 0x1, R9 ;  /* 0x000000010d137824 */ /* 0x000fe200078e0209 */
[----:B------:R-:W-:Y:S01]  /*1680*/  UIMAD UR27, UR10, UR4, URZ ;  /* 0x000000040a1b72a4 */ /* 0x000fe2000f8e023f */
[----:B------:R-:W-:Y:S01]  /*1690*/  IMAD.MOV.U32 R18, RZ, RZ, R8 ;  /* 0x000000ffff127224 */ /* 0x000fe200078e0008 */
[----:B------:R-:W-:Y:S01]  /*16a0*/  UIMAD.WIDE.U32 UR30, UR11, UR4, URZ ;  /* 0x000000040b1e72a5 */ /* 0x000fe2000f8e003f */
[C---:B------:R-:W-:Y:S01]  /*16b0*/  IMAD.WIDE.U32 R124, R147.reuse, c[0x0][0x280], R22 ;  /* 0x0000a000937c7a25 */ /* 0x040fe200078e0016 */
[----:B------:R-:W-:Y:S01]  /*16c0*/  UIMAD UR27, UR11, UR5, UR27 ;  /* 0x000000050b1b72a4 */ /* 0x000fe2000f8e021b */
[----:B------:R-:W-:Y:S01]  /*16d0*/  SHF.R.S32.HI R8, RZ, 0x1f, R27 ;  /* 0x0000001fff087819 */ /* 0x000fe2000001141b */
[----:B------:R-:W-:Y:S01]  /*16e0*/  UIADD3 UR25, UR29, UR25, URZ ;  /* 0x000000191d197290 */ /* 0x000fe2000fffe03f */
[C---:B------:R-:W-:Y:S01]  /*16f0*/  IMAD.WIDE.U32 R122, R147.reuse, c[0x0][0x290], R20 ;  /* 0x0000a400937a7a25 */ /* 0x040fe200078e0014 */
[----:B------:R-:W-:Y:S01]  /*1700*/  ULDC.64 UR4, c[0x0][0x268] ;  /* 0x00009a0000047ab9 */ /* 0x000fe20000000a00 */
[----:B------:R-:W-:Y:S01]  /*1710*/  LEA.HI R8, R8, R27, RZ, 0x3 ;  /* 0x0000001b08087211 */ /* 0x000fe200078f18ff */
[----:B------:R-:W-:Y:S01]  /*1720*/  UIMAD UR4, UR23, UR4, URZ ;  /* 0x00000004170472a4 */ /* 0x000fe2000f8e023f */
[----:B------:R-:W-:Y:S01]  /*1730*/  IMAD.WIDE.U32 R120, R147, c[0x0][0x280], R18 ;  /* 0x0000a00093787a25 */ /* 0x000fe200078e0012 */
[----:B------:R-:W-:Y:S01]  /*1740*/  IADD3 R35, R32, 0x18, RZ ;  /* 0x0000001820237810 */ /* 0x000fe20007ffe0ff */
[----:B------:R-:W-:Y:S01]  /*1750*/  UIADD3 UR27, UR31, UR27, URZ ;  /* 0x0000001b1f1b7290 */ /* 0x000fe2000fffe03f */
[----:B------:R-:W-:Y:S01]  /*1760*/  LOP3.LUT R88, R8, 0xfffffff8, RZ, 0xc0, !PT ;  /* 0xfffffff808587812 */ /* 0x000fe200078ec0ff */
[----:B-1----:R-:W-:Y:S01]  /*1770*/  @P0 IMAD.X R3, R151, 0x1, R12, P1 ;  /* 0x0000000197030824 */ /* 0x002fe200008e060c */
[----:B------:R-:W-:Y:S01]  /*1780*/  @P0 LEA R2, P1, R0, c[0x0][0x220], 0x1 ;  /* 0x0000880000020a11 */ /* 0x000fe200078208ff */
[----:B------:R-:W-:Y:S01]  /*1790*/  IMAD.WIDE.U32 R118, R147, c[0x0][0x290], R16 ;  /* 0x0000a40093767a25 */ /* 0x000fe200078e0010 */
[----:B------:R-:W-:Y:S01]  /*17a0*/  UIMAD UR24, UR24, UR5, UR4 ;  /* 0x00000005181872a4 */ /* 0x000fe2000f8e0204 */
[----:B------:R-:W-:-:S02]  /*17b0*/  SHF.R.S32.HI R140, RZ, 0x3, R11 ;  /* 0x00000003ff8c7819 */ /* 0x000fc4000001140b */
[----:B------:R-:W-:Y:S01]  /*17c0*/  @P0 LEA.HI.X R3, R0, c[0x0][0x224], R3, 0x1, P1 ;  /* 0x0000890000030a11 */ /* 0x000fe200008f0c03 */
[----:B------:R-:W-:Y:S01]  /*17d0*/  ULDC.64 UR4, c[0x0][0x2b0] ;  /* 0x0000ac0000047ab9 */ /* 0x000fe20000000a00 */
[----:B------:R-:W-:Y:S01]  /*17e0*/  SEL R0, RZ, c[0x0][0x27c], !P3 ;  /* 0x00009f00ff007a07 */ /* 0x000fe20005800000 */
[----:B------:R-:W-:Y:S01]  /*17f0*/  IMAD.SHL.U32 R154, R154, 0x40, RZ ;  /* 0x000000409a9a7824 */ /* 0x000fe200078e00ff */
[----:B------:R-:W-:Y:S01]  /*1800*/  SHF.R.S32.HI R101, RZ, 0x1f, R88 ;  /* 0x0000001fff657819 */ /* 0x000fe20000011458 */
[----:B------:R1:W-:Y:S01]  /*1810*/  @P0 LDGSTS.E.BYPASS.LTC128B.128 [R80+0x3900], [R2.64], !P4 ;  /* 0x0390000002500fae */ /* 0x0003e2000e101d54 */
[----:B------:R-:W-:Y:S01]  /*1820*/  IMAD.SHL.U32 R155, R155, 0x40, RZ ;  /* 0x000000409b9b7824 */ /* 0x000fe200078e00ff */
[----:B------:R-:W-:Y:S01]  /*1830*/  IADD3 R110, R107, UR24, RZ ;  /* 0x000000186b6e7c10 */ /* 0x000fe2000fffe0ff */
[----:B------:R-:W-:Y:S01]  /*1840*/  IMAD.IADD R0, R0, 0x1, R27 ;  /* 0x0000000100007824 */ /* 0x000fe200078e021b */
[----:B------:R1:W-:Y:S01]  /*1850*/  @P0 LDGSTS.E.BYPASS.LTC128B.128 [R80+0x4900], [R2.64+0x40], !P6 ;  /* 0x0490004002500fae */ /* 0x0003e2000f101d54 */
[----:B------:R-:W-:-:S02]  /*1860*/  IMAD.SHL.U32 R148, R148, 0x2, RZ ;  /* 0x0000000294947824 */ /* 0x000fc400078e00ff */
[----:B------:R-:W-:Y:S01]  /*1870*/  IMAD.U32 R79, RZ, RZ, UR19 ;  /* 0x00000013ff4f7e24 */ /* 0x000fe2000f8e00ff */
[----:B------:R1:W-:Y:S01]  /*1880*/  @P0 LDGSTS.E.BYPASS.LTC128B.128 [R80+0x5900], [R2.64+0x80], !P5 ;  /* 0x0590008002500fae */ /* 0x0003e2000e901d54 */
[C---:B------:R-:W-:Y:S01]  /*1890*/  LOP3.LUT P0, RZ, R28.reuse, 0x2, RZ, 0xc0, !PT ;  /* 0x000000021cff7812 */ /* 0x040fe2000780c0ff */
[----:B------:R-:W-:Y:S02]  /*18a0*/  IMAD R111, R15, 0x40, R92 ;  /* 0x000000400f6f7824 */ /* 0x000fe400078e025c */
[----:B------:R-:W0:Y:S01]  /*18b0*/  LDGDEPBAR ;  /* 0x00000000000079af */ /* 0x000e220000000000 */
[----:B-1----:R-:W-:Y:S01]  /*18c0*/  IMAD.SHL.U32 R3, R28, 0x40, RZ ;  /* 0x000000401c037824 */ /* 0x002fe200078e00ff */
[----:B------:R-:W-:-:S04]  /*18d0*/  SHF.R.S32.HI R2, RZ, 0x1f, R0 ;  /* 0x0000001fff027819 */ /* 0x000fc80000011400 */
[----:B------:R-:W-:Y:S02]  /*18e0*/  LOP3.LUT R98, R3, 0xc0, RZ, 0xc0, !PT ;  /* 0x000000c003627812 */ /* 0x000fe400078ec0ff */
[CC--:B------:R-:W-:Y:S02]  /*18f0*/  LEA.HI R10, R2.reuse, R0.reuse, RZ, 0x3 ;  /* 0x00000000020a7211 */ /* 0x0c0fe400078f18ff */
[----:B------:R-:W-:Y:S02]  /*1900*/  LEA.HI R5, R2, R0, RZ, 0x5 ;  /* 0x0000000002057211 */ /* 0x000fe400078f28ff */
[----:B------:R-:W-:Y:S02]  /*1910*/  SHF.R.U32.HI R99, RZ, 0x3, R98 ;  /* 0x00000003ff637819 */ /* 0x000fe40000011662 */
[----:B------:R-:W-:Y:S02]  /*1920*/  LOP3.LUT R4, R98, 0x18, R11, 0xf8, !PT ;  /* 0x0000001862047812 */ /* 0x000fe400078ef80b */
[----:B------:R-:W-:Y:S01]  /*1930*/  SHF.R.S32.HI R133, RZ, 0x3, R10 ;  /* 0x00000003ff857819 */ /* 0x000fe2000001140a */
[----:B--2---:R1:W2:Y:S02]  /*1940*/  @P2 R2UR UR26, R26 ;  /* 0x000000001a1a23c2 */ /* 0x0042a400000e0000 */
[----:B-1----:R-:W-:Y:S01]  /*1950*/  IMAD.IADD R26, R32, 0x1, R31 ;  /* 0x00000001201a7824 */ /* 0x002fe200078e021f */
[----:B--2---:R-:W-:-:S02]  /*1960*/  @UP0 USHF.R.S32.HI UR33, URZ, 0x1f, UR26 ;  /* 0x0000001f3f210899 */ /* 0x004fc4000801141a */
[----:B------:R-:W-:Y:S01]  /*1970*/  @UP0 UMOV UR32, UR26 ;  /* 0x0000001a00200c82 */ /* 0x000fe20008000000 */
[----:B------:R-:W-:Y:S01]  /*1980*/  BAR.SYNC.DEFER_BLOCKING 0x0 ;  /* 0x0000000000007b1d */ /* 0x000fe20000010000 */
[----:B------:R-:W-:Y:S02]  /*1990*/  ISETP.GE.AND P1, PT, R26, c[0x0][0x27c], PT ;  /* 0x00009f001a007a0c */ /* 0x000fe40003f26270 */
[--C-:B------:R-:W-:Y:S02]  /*19a0*/  SHF.R.S32.HI R7, RZ, 0x1f, R26.reuse ;  /* 0x0000001fff077819 */ /* 0x100fe4000001141a */
[----:B------:R-:W-:Y:S01]  /*19b0*/  SEL R3, RZ, c[0x0][0x27c], !P1 ;  /* 0x00009f00ff037a07 */ /* 0x000fe20004800000 */
[----:B------:R-:W-:Y:S01]  /*19c0*/  @!UP0 UMOV UR33, UR22 ;  /* 0x0000001600218c82 */ /* 0x000fe20008000000 */
[----:B------:R-:W-:Y:S01]  /*19d0*/  LEA.HI R7, R7, R26, RZ, 0x3 ;  /* 0x0000001a07077211 */ /* 0x000fe200078f18ff */
[----:B------:R-:W-:Y:S01]  /*19e0*/  UIMAD UR22, UR33, UR4, URZ ;  /* 0x00000004211672a4 */ /* 0x000fe2000f8e023f */
[----:B------:R-:W-:Y:S01]  /*19f0*/  P2R R142, PR, RZ, 0x2 ;  /* 0x00000002ff8e7803 */ /* 0x000fe20000000000 */
[----:B------:R-:W-:Y:S01]  /*1a00*/  IMAD.IADD R0, R3, 0x1, R26 ;  /* 0x0000000103007824 */ /* 0x000fe200078e021a */
[----:B------:R-:W-:Y:S01]  /*1a10*/  LOP3.LUT R87, R7, 0xfffffff8, RZ, 0xc0, !PT ;  /* 0xfffffff807577812 */ /* 0x000fe200078ec0ff */
[----:B------:R-:W-:Y:S01]  /*1a20*/  IMAD.SHL.U32 R3, R6, 0x40, RZ ;  /* 0x0000004006037824 */ /* 0x000fe200078e00ff */
[----:B------:R-:W-:Y:S01]  /*1a30*/  @!UP0 UMOV UR32, UR18 ;  /* 0x0000001200208c82 */ /* 0x000fe20008000000 */
[----:B------:R-:W-:Y:S01]  /*1a40*/  ISETP.NE.AND P1, PT, R158, 0x1, PT ;  /* 0x000000019e00780c */ /* 0x000fe20003f25270 */
[----:B------:R-:W-:Y:S01]  /*1a50*/  UIMAD.WIDE.U32 UR34, UR32, UR4, URZ ;  /* 0x00000004202272a5 */ /* 0x000fe2000f8e003f */
[----:B------:R-:W-:Y:S01]  /*1a60*/  SHF.R.S32.HI R2, RZ, 0x1f, R0 ;  /* 0x0000001fff027819 */ /* 0x000fe20000011400 */
[----:B------:R-:W-:Y:S01]  /*1a70*/  UIMAD UR5, UR32, UR5, UR22 ;  /* 0x00000005200572a4 */ /* 0x000fe2000f8e0216 */
[----:B------:R-:W-:Y:S01]  /*1a80*/  LOP3.LUT R6, R3, 0x7ffff800, RZ, 0xc0, !PT ;  /* 0x7ffff80003067812 */ /* 0x000fe200078ec0ff */
[----:B------:R-:W-:Y:S01]  /*1a90*/  ULDC.U8 UR4, c[0x0][0x298] ;  /* 0x0000a60000047ab9 */ /* 0x000fe20000000000 */
[----:B------:R-:W-:Y:S01]  /*1aa0*/  LOP3.LUT R3, R4, R99, RZ, 0x3c, !PT ;  /* 0x0000006304037212 */ /* 0x000fe200078e3cff */
[----:B------:R-:W-:Y:S01]  /*1ab0*/  UIADD3 UR5, UR35, UR5, URZ ;  /* 0x0000000523057290 */ /* 0x000fe2000fffe03f */
[----:B------:R-:W-:-:S02]  /*1ac0*/  LEA.HI R9, R2, R0, RZ, 0x3 ;  /* 0x0000000002097211 */ /* 0x000fc400078f18ff */
[----:B------:R-:W-:Y:S01]  /*1ad0*/  LEA.HI R0, R2, R0, RZ, 0x5 ;  /* 0x0000000002007211 */ /* 0x000fe200078f28ff */
[----:B------:R-:W-:Y:S01]  /*1ae0*/  IMAD.SHL.U32 R2, R5, 0x40, RZ ;  /* 0x0000004005027824 */ /* 0x000fe200078e00ff */
[----:B------:R-:W-:Y:S02]  /*1af0*/  IADD3 R14, R3, R6, R105 ;  /* 0x00000006030e7210 */ /* 0x000fe40007ffe069 */
[----:B------:R-:W-:Y:S01]  /*1b00*/  LOP3.LUT R3, R98, 0x18, R10, 0xf8, !PT ;  /* 0x0000001862037812 */ /* 0x000fe200078ef80a */
[----:B------:R-:W-:Y:S01]  /*1b10*/  IMAD.SHL.U32 R0, R0, 0x40, RZ ;  /* 0x0000004000007824 */ /* 0x000fe200078e00ff */
[----:B------:R-:W-:Y:S01]  /*1b20*/  LOP3.LUT R4, R98, 0x18, R9, 0xf8, !PT ;  /* 0x0000001862047812 */ /* 0x000fe200078ef809 */
[----:B------:R-:W-:Y:S01]  /*1b30*/  IMAD.SHL.U32 R131, R14, 0x2, RZ ;  /* 0x000000020e837824 */ /* 0x000fe200078e00ff */
[----:B------:R-:W-:Y:S02]  /*1b40*/  LOP3.LUT R5, R2, 0x7ffff800, RZ, 0xc0, !PT ;  /* 0x7ffff80002057812 */ /* 0x000fe400078ec0ff */
[----:B------:R-:W-:-:S02]  /*1b50*/  LOP3.LUT R3, R3, R99, RZ, 0x3c, !PT ;  /* 0x0000006303037212 */ /* 0x000fc400078e3cff */
[----:B------:R-:W-:Y:S02]  /*1b60*/  LOP3.LUT R2, R0, 0x7ffff800, RZ, 0xc0, !PT ;  /* 0x7ffff80000027812 */ /* 0x000fe400078ec0ff */
[----:B------:R-:W-:Y:S02]  /*1b70*/  LOP3.LUT R0, R4, R99, RZ, 0x3c, !PT ;  /* 0x0000006304007212 */ /* 0x000fe400078e3cff */
[----:B------:R-:W-:Y:S02]  /*1b80*/  IADD3 R13, R3, R5, R105 ;  /* 0x00000005030d7210 */ /* 0x000fe40007ffe069 */
[----:B------:R-:W-:Y:S02]  /*1b90*/  SHF.R.S32.HI R4, RZ, 0x1f, R95 ;  /* 0x0000001fff047819 */ /* 0x000fe4000001145f */
[----:B------:R-:W-:Y:S01]  /*1ba0*/  SHF.R.S32.HI R3, RZ, 0x1f, R94 ;  /* 0x0000001fff037819 */ /* 0x000fe2000001145e */
[----:B------:R-:W-:Y:S01]  /*1bb0*/  IMAD.SHL.U32 R126, R13, 0x2, RZ ;  /* 0x000000020d7e7824 */ /* 0x000fe200078e00ff */
[----:B------:R-:W-:-:S02]  /*1bc0*/  SHF.R.S32.HI R5, RZ, 0x1f, R93 ;  /* 0x0000001fff057819 */ /* 0x000fc4000001145d */
[----:B------:R-:W-:Y:S02]  /*1bd0*/  LEA.HI R6, R4, R95, RZ, 0x3 ;  /* 0x0000005f04067211 */ /* 0x000fe400078f18ff */
[----:B------:R-:W-:Y:S02]  /*1be0*/  LEA.HI R4, R3, R94, RZ, 0x3 ;  /* 0x0000005e03047211 */ /* 0x000fe400078f18ff */
[----:B------:R-:W-:Y:S02]  /*1bf0*/  LEA.HI R3, R5, R93, RZ, 0x3 ;  /* 0x0000005d05037211 */ /* 0x000fe400078f18ff */
[----:B------:R-:W-:Y:S02]  /*1c00*/  IADD3 R12, R0, R2, R105 ;  /* 0x00000002000c7210 */ /* 0x000fe40007ffe069 */
[----:B------:R-:W-:Y:S02]  /*1c10*/  SHF.R.S32.HI R0, RZ, 0x1f, R147 ;  /* 0x0000001fff007819 */ /* 0x000fe40000011493 */
[----:B------:R-:W-:Y:S01]  /*1c20*/  LOP3.LUT R86, R3, 0xfffffff8, RZ, 0xc0, !PT ;  /* 0xfffffff803567812 */ /* 0x000fe200078ec0ff */
[----:B------:R-:W-:Y:S01]  /*1c30*/  IMAD.SHL.U32 R113, R12, 0x2, RZ ;  /* 0x000000020c717824 */ /* 0x000fe200078e00ff */
[----:B------:R-:W-:Y:S01]  /*1c40*/  LOP3.LUT R3, R98, 0x8, R24, 0xf8, !PT ;  /* 0x0000000862037812 */ /* 0x000fe200078ef818 */
[----:B------:R-:W-:Y:S01]  /*1c50*/  IMAD R2, R0, c[0x0][0x280], RZ ;  /* 0x0000a00000027a24 */ /* 0x000fe200078e02ff */
[----:B------:R-:W-:Y:S01]  /*1c60*/  LOP3.LUT R89, R4, 0xfffffff8, RZ, 0xc0, !PT ;  /* 0xfffffff804597812 */ /* 0x000fe200078ec0ff */
[----:B------:R-:W-:Y:S01]  /*1c70*/  IMAD R0, R0, c[0x0][0x290], RZ ;  /* 0x0000a40000007a24 */ /* 0x000fe200078e02ff */
[----:B------:R-:W-:Y:S01]  /*1c80*/  LOP3.LUT R81, R3, R99, RZ, 0x3c, !PT ;  /* 0x0000006303517212 */ /* 0x000fe200078e3cff */
[----:B------:R-:W-:Y:S01]  /*1c90*/  IMAD R2, R147, c[0x0][0x284], R2 ;  /* 0x0000a10093027a24 */ /* 0x000fe200078e0202 */
[----:B------:R-:W-:Y:S01]  /*1ca0*/  LOP3.LUT R3, R11, 0xfffffff8, RZ, 0xc0, !PT ;  /* 0xfffffff80b037812 */ /* 0x000fe200078ec0ff */
[----:B------:R-:W-:Y:S01]  /*1cb0*/  IMAD R0, R147, c[0x0][0x294], R0 ;  /* 0x0000a50093007a24 */ /* 0x000fe200078e0200 */
[----:B------:R-:W-:Y:S01]  /*1cc0*/  LOP3.LUT R90, R6, 0xfffffff8, RZ, 0xc0, !PT ;  /* 0xfffffff8065a7812 */ /* 0x000fe200078ec0ff */
[----:B------:R-:W-:Y:S01]  /*1cd0*/  IMAD.IADD R81, R105, 0x1, R81 ;  /* 0x0000000169517824 */ /* 0x000fe200078e0251 */
[----:B------:R-:W-:Y:S01]  /*1ce0*/  SHF.R.S32.HI R4, RZ, 0x1f, R3 ;  /* 0x0000001fff047819 */ /* 0x000fe20000011403 */
[----:B------:R-:W-:Y:S01]  /*1cf0*/  IMAD.IADD R139, R125, 0x1, R2 ;  /* 0x000000017d8b7824 */ /* 0x000fe200078e0202 */
[----:B------:R-:W-:Y:S01]  /*1d00*/  SHF.R.S32.HI R104, RZ, 0x1f, R90 ;  /* 0x0000001fff687819 */ /* 0x000fe2000001145a */
[----:B------:R-:W-:Y:S01]  /*1d10*/  IMAD.IADD R137, R2, 0x1, R121 ;  /* 0x0000000102897824 */ /* 0x000fe200078e0279 */
[----:B------:R-:W-:Y:S01]  /*1d20*/  LOP3.LUT R2, R10, 0xfffffff8, RZ, 0xc0, !PT ;  /* 0xfffffff80a027812 */ /* 0x000fe200078ec0ff */
[----:B------:R-:W-:Y:S01]  /*1d30*/  IMAD.IADD R138, R123, 0x1, R0 ;  /* 0x000000017b8a7824 */ /* 0x000fe200078e0200 */
[----:B------:R-:W-:Y:S01]  /*1d40*/  LEA R81, R81, 0x100, 0x1 ;  /* 0x0000010051517811 */ /* 0x000fe200078e08ff */
[----:B------:R-:W-:Y:S01]  /*1d50*/  IMAD.IADD R136, R0, 0x1, R119 ;  /* 0x0000000100887824 */ /* 0x000fe200078e0277 */
[----:B------:R-:W-:Y:S01]  /*1d60*/  LOP3.LUT R0, R9, 0xfffffff8, RZ, 0xc0, !PT ;  /* 0xfffffff809007812 */ /* 0x000fe200078ec0ff */
[C---:B------:R-:W-:Y:S01]  /*1d70*/  IMAD.SHL.U32 R134, R3.reuse, 0x2, RZ ;  /* 0x0000000203867824 */ /* 0x040fe200078e00ff */
[----:B------:R-:W-:Y:S01]  /*1d80*/  SHF.L.U64.HI R135, R3, 0x1, R4 ;  /* 0x0000000103877819 */ /* 0x000fe20000010204 */
[----:B------:R-:W-:Y:S01]  /*1d90*/  IMAD.SHL.U32 R129, R2, 0x2, RZ ;  /* 0x0000000202817824 */ /* 0x000fe200078e00ff */
[----:B------:R-:W-:Y:S01]  /*1da0*/  SHF.R.S32.HI R3, RZ, 0x1f, R2 ;  /* 0x0000001fff037819 */ /* 0x000fe20000011402 */
[----:B------:R-:W-:Y:S01]  /*1db0*/  IMAD.SHL.U32 R127, R0, 0x2, RZ ;  /* 0x00000002007f7824 */ /* 0x000fe200078e00ff */
[----:B------:R-:W-:-:S02]  /*1dc0*/  SHF.R.S32.HI R4, RZ, 0x1f, R0 ;  /* 0x0000001fff047819 */ /* 0x000fc40000011400 */
[C---:B------:R-:W-:Y:S02]  /*1dd0*/  IADD3 R82, R81.reuse, 0x20, RZ ;  /* 0x0000002051527810 */ /* 0x040fe40007ffe0ff */
[----:B------:R-:W-:Y:S02]  /*1de0*/  @P0 IADD3 R82, R81, -0x20, RZ ;  /* 0xffffffe051520810 */ /* 0x000fe40007ffe0ff */
[----:B------:R-:W-:Y:S02]  /*1df0*/  SHF.R.S32.HI R103, RZ, 0x1f, R89 ;  /* 0x0000001fff677819 */ /* 0x000fe40000011459 */
[----:B------:R-:W-:Y:S02]  /*1e00*/  SHF.R.S32.HI R102, RZ, 0x1f, R86 ;  /* 0x0000001fff667819 */ /* 0x000fe40000011456 */
[----:B------:R-:W-:Y:S02]  /*1e10*/  SHF.R.S32.HI R100, RZ, 0x1f, R87 ;  /* 0x0000001fff647819 */ /* 0x000fe40000011457 */
[----:B------:R-:W-:-:S02]  /*1e20*/  SHF.R.S32.HI R132, RZ, 0x3, R9 ;  /* 0x00000003ff847819 */ /* 0x000fc40000011409 */
[----:B------:R-:W-:Y:S02]  /*1e30*/  SHF.L.U64.HI R130, R2, 0x1, R3 ;  /* 0x0000000102827819 */ /* 0x000fe40000010203 */
[----:B------:R-:W-:Y:S02]  /*1e40*/  SHF.L.U64.HI R128, R0, 0x1, R4 ;  /* 0x0000000100807819 */ /* 0x000fe40000010204 */
[----:B------:R-:W-:Y:S02]  /*1e50*/  ISETP.GE.AND P0, PT, R157, 0x1, PT ;  /* 0x000000019d00780c */ /* 0x000fe40003f06270 */
.L_x_776:
[----:B------:R-:W-:Y:S01]  /*1e60*/  IMAD.SHL.U32 R91, R79, 0x40, RZ ;  /* 0x000000404f5b7824 */ /* 0x000fe200078e00ff */
[----:B------:R-:W-:Y:S04]  /*1e70*/  DEPBAR.LE SB0, 0x0 ;  /* 0x000080000000791a */ /* 0x000fe80000000000 */
[----:B-1----:R-:W-:Y:S01]  /*1e80*/  IMAD.IADD R2, R111, 0x1, R91 ;  /* 0x000000016f027824 */ /* 0x002fe200078e025b */
[----:B------:R-:W-:Y:S01]  /*1e90*/  ISETP.NE.AND P1, PT, R158, 0x1, PT ;  /* 0x000000019e00780c */ /* 0x000fe20003f25270 */
[----:B------:R-:W-:Y:S01]  /*1ea0*/  IMAD.MOV.U32 R83, RZ, RZ, RZ ;  /* 0x000000ffff537224 */ /* 0x000fe200078e00ff */
[----:B------:R-:W-:Y:S01]  /*1eb0*/  ISETP.GE.AND P2, PT, R157, 0x1, PT ;  /* 0x000000019d00780c */ /* 0x000fe20003f46270 */
[----:B------:R-:W-:Y:S01]  /*1ec0*/  IMAD.IADD R0, R141, 0x1, R2 ;  /* 0x000000018d007824 */ /* 0x000fe200078e0202 */
[----:B------:R-:W-:Y:S01]  /*1ed0*/  ISETP.GE.AND P0, PT, R2, UR15, PT ;  /* 0x0000000f02007c0c */ /* 0x000fe2000bf06270 */
[----:B------:R-:W-:Y:S02]  /*1ee0*/  BSSY B1, `(.L_x_752) ;  /* 0x00003d8000017945 */ /* 0x000fe40003800000 */
[----:B------:R-:W-:Y:S01]  /*1ef0*/  IMAD.MOV.U32 R2, RZ, RZ, R0 ;  /* 0x000000ffff027224 */ /* 0x000fe200078e0000 */
[----:B------:R-:W-:Y:S05]  /*1f00*/  ISETP.GT.OR P0, PT, R111, 0x3f, P0 ;  /* 0x0000003f6f00780c */ /* 0x000fea0000704670 */
[----:B------:R-:W-:Y:S05]  /*1f10*/  @P1 IMAD.HI.U32 R3, R0, c[0x0][0x2bc], RZ ;  /* 0x0000af0000031a27 */ /* 0x000fea00078e00ff */
[----:B------:R-:W-:Y:S04]  /*1f20*/  @P1 SHF.R.U32.HI R2, RZ, c[0x0][0x2c0], R3 ;  /* 0x0000b000ff021a19 */ /* 0x000fe80000011603 */
[C---:B------:R-:W-:Y:S04]  /*1f30*/  @!P0 IADD3 R3, P1, R2.reuse, UR34, RZ ;  /* 0x0000002202038c10 */ /* 0x040fe8000ff3e0ff */
[----:B------:R-:W-:Y:S01]  /*1f40*/  @!P0 LEA.HI.X.SX32 R5, R2, UR5, 0x1, P1 ;  /* 0x0000000502058c11 */ /* 0x000fe200088f0eff */
        /* <DEDUP_REMOVED lines=25> */
[----:B------:R-:W-:Y:S03]  /*20e0*/  IADD3 R4, -R91, UR15, RZ ;  /* 0x0000000f5b047c10 */ /* 0x000fe6000fffe1ff */
        /* <DEDUP_REMOVED lines=66> */
.L_x_756:
[----:B------:R-:W-:Y:S05]  /*2510*/  BSYNC B0 ;  /* 0x0000000000007941 */ /* 0x000fea0003800000 */
.L_x_755:
        /* <DEDUP_REMOVED lines=94> */
.L_x_759:
[----:B------:R-:W-:Y:S05]  /*2b00*/  BSYNC B0 ;  /* 0x0000000000007941 */ /* 0x000fea0003800000 */
.L_x_758:
        /* <DEDUP_REMOVED lines=58> */
.L_x_761:
[----:B------:R-:W-:Y:S05]  /*2eb0*/  BSYNC B0 ;  /* 0x0000000000007941 */ /* 0x000fea0003800000 */
.L_x_760:
        /* <DEDUP_REMOVED lines=58> */
.L_x_763:
[----:B------:R-:W-:Y:S05]  /*3260*/  BSYNC B0 ;  /* 0x0000000000007941 */ /* 0x000fea0003800000 */
.L_x_762:
        /* <DEDUP_REMOVED lines=58> */
.L_x_765:
[----:B------:R-:W-:Y:S05]  /*3610*/  BSYNC B0 ;  /* 0x0000000000007941 */ /* 0x000fea0003800000 */
.L_x_764:
        /* <DEDUP_REMOVED lines=58> */
.L_x_767:
[----:B------:R-:W-:Y:S05]  /*39c0*/  BSYNC B0 ;  /* 0x0000000000007941 */ /* 0x000fea0003800000 */
.L_x_766:
        /* <DEDUP_REMOVED lines=58> */
.L_x_754:
        /* <DEDUP_REMOVED lines=47> */
.L_x_769:
[----:B------:R-:W-:Y:S05]  /*4060*/  BSYNC B0 ;  /* 0x0000000000007941 */ /* 0x000fea0003800000 */
.L_x_768:
        /* <DEDUP_REMOVED lines=57> */
[----:B------:R-:W-:Y:S01]  /*4400*/  @!P0 SHF.R.U64 R5, R6, 0x10, R7 ;  /* 0x0000001006058819 */ /* 0x000fe20000001207 */
        /* <DEDUP_REMOVED lines=100> */
.L_x_771:
[----:B------:R-:W-:Y:S05]  /*4a50*/  BSYNC B0 ;  /* 0x0000000000007941 */ /* 0x000fea0003800000 */
.L_x_770:
        /* <DEDUP_REMOVED lines=123> */
.L_x_773:
[----:B------:R-:W-:Y:S05]  /*5210*/  BSYNC B0 ;  /* 0x0000000000007941 */ /* 0x000fea0003800000 */
.L_x_772:
        /* <DEDUP_REMOVED lines=126> */
.L_x_753:
[----:B------:R1:W2:Y:S01]  /*5a00*/  SHFL.IDX PT, R2, R14, RZ, 0x1e1f ;  /* 0x001e1fff0e027589 */ /* 0x0002a200000e0000 */
[----:B------:R-:W-:Y:S03]  /*5a10*/  IADD3 R3, -R91, UR15, RZ ;  /* 0x0000000f5b037c10 */ /* 0x000fe6000fffe1ff */
[----:B------:R1:W3:Y:S01]  /*5a20*/  SHFL.IDX PT, R0, R15, RZ, 0x1e1f ;  /* 0x001e1fff0f007589 */ /* 0x0002e200000e0000 */
        /* <DEDUP_REMOVED lines=35> */
.L_x_757:
[----:B------:R-:W-:Y:S05]  /*5c60*/  BSYNC B1 ;  /* 0x0000000000017941 */ /* 0x000fea0003800000 */
.L_x_752:
[----:B---3--:R-:W-:Y:S01]  /*5c70*/  IMAD.IADD R0, R144, 0x1, -R91 ;  /* 0x0000000190007824 */ /* 0x008fe200078e0a5b */
[C---:B-12--5:R-:W-:Y:S01]  /*5c80*/  LEA R2, P0, R79.reuse, R108, 0x6 ;  /* 0x0000006c4f027211 */ /* 0x066fe200078030ff */
        /* <DEDUP_REMOVED lines=13> */
[----:B------:R-:W-:Y:S04]  /*5d60*/  IADD3 R8, P1, R4, UR30, RZ ;  /* 0x0000001e04087c10 */ /* 0x000fe8000ff3e0ff */
[----:B------:R-:W-:Y:S02]  /*5d70*/  IADD3.X R9, R5, UR27, R6, P1, !PT ;  /* 0x0000001b05097c10 */ /* 0x000fe40008ffe406 */
        /* <DEDUP_REMOVED lines=41> */
[C---:B-1----:R-:W-:Y:S04]  /*6010*/  @!P2 LEA R6, P0, R24.reuse, R0, 0x1 ;  /* 0x000000001806a211 */ /* 0x042fe800078008ff */
[----:B---3--:R-:W-:Y:S02]  /*6020*/  @!P2 LEA.HI.X R7, R24, R2, R25, 0x1, P0 ;  /* 0x000000021807a211 */ /* 0x008fe400000f0c19 */
[C---:B------:R-:W-:Y:S04]  /*6030*/  @!P1 LEA R4, P0, R88.reuse, R0, 0x1 ;  /* 0x0000000058049211 */ /* 0x040fe800078008ff */
        /* <DEDUP_REMOVED lines=23> */
.L_x_775:
[----:B--2---:R-:W-:Y:S05]  /*61b0*/  BSYNC B0 ;  /* 0x0000000000007941 */ /* 0x004fea0003800000 */
.L_x_774:
[C---:B------:R-:W-:Y:S02]  /*61c0*/  ISETP.GT.AND P0, PT, R79.reuse, UR6, PT ;  /* 0x000000064f007c0c */ /* 0x040fe4000bf04270 */
        /* <DEDUP_REMOVED lines=25> */
.L_x_751:
[----:B-1----:R-:W-:Y:S01]  /*6360*/  UIADD3 UR6, UR12, 0x7f, URZ ;  /* 0x0000007f0c067890 */ /* 0x002fe2000fffe03f */
[----:B------:R-:W-:Y:S01]  /*6370*/  PLOP3.LUT P4, PT, PT, PT, PT, 0x80, 0x0 ;  /* 0x000000000000781c */ /* 0x000fe20003f8f070 */
[----:B------:R-:W-:Y:S01]  /*6380*/  ULDC.64 UR4, c[0x0][0x2c8] ;  /* 0x0000b20000047ab9 */ /* 0x000fe20000000a00 */
[----:B------:R-:W-:Y:S01]  /*6390*/  CS2R R94, SRZ ;  /* 0x00000000005e7805 */ /* 0x000fe2000001ff00 */
[----:B------:R-:W-:Y:S01]  /*63a0*/  UIMAD.WIDE.U32 UR22, UR6, UR4, URZ ;  /* 0x00000004061672a5 */ /* 0x000fe2000f8e003f */
[----:B------:R-:W-:Y:S01]  /*63b0*/  CS2R R92, SRZ ;  /* 0x00000000005c7805 */ /* 0x000fe2000001ff00 */
[----:B------:R-:W-:Y:S01]  /*63c0*/  CS2R R98, SRZ ;  /* 0x0000000000627805 */ /* 0x000fe2000001ff00 */
[----:B------:R-:W-:Y:S01]  /*63d0*/  CS2R R96, SRZ ;  /* 0x0000000000607805 */ /* 0x000fe2000001ff00 */
[----:B------:R-:W-:Y:S01]  /*63e0*/  @UP2 USHF.R.U32.HI UR6, URZ, UR5, UR23 ;  /* 0x000000053f062299 */ /* 0x000fe20008011617 */
[----:B------:R-:W-:Y:S01]  /*63f0*/  CS2R R90, SRZ ;  /* 0x00000000005a7805 */ /* 0x000fe2000001ff00 */
[----:B------:R-:W-:Y:S01]  /*6400*/  CS2R R88, SRZ ;  /* 0x0000000000587805 */ /* 0x000fe2000001ff00 */
[----:B------:R-:W-:Y:S01]  /*6410*/  IMAD.MOV.U32 R11, RZ, RZ, RZ ;  /* 0x000000ffff0b7224 */ /* 0x000fe200078e00ff */
[----:B------:R-:W-:Y:S01]  /*6420*/  UIADD3 UR6, UR7, UR6, URZ ;  /* 0x0000000607067290 */ /* 0x000fe2000fffe03f */
[----:B------:R-:W-:Y:S01]  /*6430*/  IMAD.MOV.U32 R86, RZ, RZ, RZ ;  /* 0x000000ffff567224 */ /* 0x000fe200078e00ff */
[----:B------:R-:W-:Y:S01]  /*6440*/  MOV R12, RZ ;  /* 0x000000ff000c7202 */ /* 0x000fe20000000f00 */
[----:B------:R-:W-:Y:S01]  /*6450*/  IMAD.MOV.U32 R84, RZ, RZ, RZ ;  /* 0x000000ffff547224 */ /* 0x000fe200078e00ff */
[----:B------:R-:W-:Y:S01]  /*6460*/  USHF.R.S32.HI UR4, URZ, 0x1f, UR6 ;  /* 0x0000001f3f047899 */ /* 0x000fe20008011406 */
[----:B------:R-:W-:Y:S01]  /*6470*/  CS2R R14, SRZ ;  /* 0x00000000000e7805 */ /* 0x000fe2000001ff00 */
[----:B------:R-:W-:Y:S01]  /*6480*/  MOV R78, RZ ;  /* 0x000000ff004e7202 */ /* 0x000fe20000000f00 */
[----:B------:R-:W-:Y:S01]  /*6490*/  IMAD.MOV.U32 R76, RZ, RZ, RZ ;  /* 0x000000ffff4c7224 */ /* 0x000fe200078e00ff */
[----:B------:R-:W-:Y:S01]  /*64a0*/  ULEA.HI UR4, UR4, UR6, URZ, 0x6 ;  /* 0x0000000604047291 */ /* 0x000fe2000f8f303f */
[----:B------:R-:W-:Y:S01]  /*64b0*/  CS2R R16, SRZ ;  /* 0x0000000000107805 */ /* 0x000fe2000001ff00 */
[----:B------:R-:W-:Y:S01]  /*64c0*/  MOV R82, RZ ;  /* 0x000000ff00527202 */ /* 0x000fe20000000f00 */
[----:B------:R-:W-:Y:S01]  /*64d0*/  IMAD.MOV.U32 R80, RZ, RZ, RZ ;  /* 0x000000ffff507224 */ /* 0x000fe200078e00ff */
[----:B------:R-:W-:Y:S01]  /*64e0*/  USHF.R.S32.HI UR4, URZ, 0x6, UR4 ;  /* 0x000000063f047899 */ /* 0x000fe20008011404 */
[----:B------:R-:W-:Y:S01]  /*64f0*/  MOV R18, RZ ;  /* 0x000000ff00127202 */ /* 0x000fe20000000f00 */
[----:B------:R-:W-:Y:S01]  /*6500*/  IMAD.MOV.U32 R74, RZ, RZ, RZ ;  /* 0x000000ffff4a7224 */ /* 0x000fe200078e00ff */
[----:B------:R-:W-:Y:S01]  /*6510*/  CS2R R20, SRZ ;  /* 0x0000000000147805 */ /* 0x000fe2000001ff00 */
[----:B------:R-:W-:Y:S01]  /*6520*/  UISETP.LT.AND UP0, UPT, UR8, UR4, UPT ;  /* 0x000000040800728c */ /* 0x000fe2000bf01270 */
[----:B------:R-:W-:Y:S01]  /*6530*/  MOV R72, RZ ;  /* 0x000000ff00487202 */ /* 0x000fe20000000f00 */
[----:B------:R-:W-:Y:S01]  /*6540*/  IMAD.MOV.U32 R70, RZ, RZ, RZ ;  /* 0x000000ffff467224 */ /* 0x000fe200078e00ff */
[----:B------:R-:W-:Y:S01]  /*6550*/  CS2R R22, SRZ ;  /* 0x0000000000167805 */ /* 0x000fe2000001ff00 */
[----:B------:R-:W-:Y:S01]  /*6560*/  USEL UR8, UR8, UR4, UP0 ;  /* 0x0000000408087287 */ /* 0x000fe20008000000 */
[----:B----4-:R-:W-:Y:S01]  /*6570*/  MOV R68, RZ ;  /* 0x000000ff00447202 */ /* 0x010fe20000000f00 */
[----:B------:R-:W-:Y:S01]  /*6580*/  IMAD.MOV.U32 R170, RZ, RZ, RZ ;  /* 0x000000ffffaa7224 */ /* 0x000fe200078e00ff */
[----:B------:R-:W-:Y:S01]  /*6590*/  CS2R R24, SRZ ;  /* 0x0000000000187805 */ /* 0x000fe2000001ff00 */
[----:B------:R-:W-:Y:S01]  /*65a0*/  UISETP.GE.AND UP0, UPT, UR8, 0x1, UPT ;  /* 0x000000010800788c */ /* 0x000fe2000bf06270 */
[----:B------:R-:W-:Y:S01]  /*65b0*/  MOV R168, RZ ;  /* 0x000000ff00a87202 */ /* 0x000fe20000000f00 */
[----:B------:R-:W-:Y:S01]  /*65c0*/  IMAD.MOV.U32 R174, RZ, RZ, RZ ;  /* 0x000000ffffae7224 */ /* 0x000fe200078e00ff */
[----:B------:R-:W-:Y:S01]  /*65d0*/  CS2R R26, SRZ ;  /* 0x00000000001a7805 */ /* 0x000fe2000001ff00 */
[----:B------:R-:W-:Y:S01]  /*65e0*/  MOV R172, RZ ;  /* 0x000000ff00ac7202 */ /* 0x000fe20000000f00 */
[----:B------:R-:W-:Y:S01]  /*65f0*/  CS2R R166, SRZ ;  /* 0x0000000000a67805 */ /* 0x000fe2000001ff00 */
[----:B------:R-:W-:Y:S01]  /*6600*/  PLOP3.LUT P0, PT, PT, PT, UP0, 0x80, 0x0 ;  /* 0x000000000000781c */ /* 0x000fe20003f0f008 */
[----:B------:R-:W-:Y:S01]  /*6610*/  IMAD.MOV.U32 R164, RZ, RZ, RZ ;  /* 0x000000ffffa47224 */ /* 0x000fe200078e00ff */
[----:B-----5:R-:W-:Y:S01]  /*6620*/  CS2R R28, SRZ ;  /* 0x00000000001c7805 */ /* 0x020fe2000001ff00 */
        /* <DEDUP_REMOVED lines=49> */
[----:B------:R-:W-:Y:S01]  /*6940*/  USHF.R.S32.HI UR6, URZ, 0x1f, UR14 ;  /* 0x0000001f3f067899 */ /* 0x000fe2000801140e */
[----:B------:R-:W-:Y:S01]  /*6950*/  SHF.R.S32.HI R8, RZ, 0x1f, R159 ;  /* 0x0000001fff087819 */ /* 0x000fe2000001149f */
[----:B------:R-:W-:Y:S02]  /*6960*/  ULDC.64 UR4, c[0x0][0x178] ;  /* 0x00005e0000047ab9 */ /* 0x000fe40000000a00 */
        /* <DEDUP_REMOVED lines=9> */
[----:B------:R-:W-:Y:S01]  /*6a00*/  LEA.HI R154, R8, R159, RZ, 0x5 ;  /* 0x0000009f089a7211 */ /* 0x000fe200078f28ff */
[----:B------:R-:W-:Y:S01]  /*6a10*/  UISETP.NE.U32.AND UP0, UPT, URZ, UR6, UPT ;  /* 0x000000063f00728c */ /* 0x000fe2000bf05070 */
[----:B------:R-:W-:Y:S01]  /*6a20*/  SHF.R.S32.HI R112, RZ, 0x3, R113 ;  /* 0x00000003ff707819 */ /* 0x000fe20000011471 */
[----:B------:R-:W-:Y:S01]  /*6a30*/  ULDC.64 UR4, c[0x0][0x1b8] ;  /* 0x00006e0000047ab9 */ /* 0x000fe20000000a00 */
[----:B------:R-:W-:Y:S01]  /*6a40*/  SHF.R.S32.HI R153, RZ, 0x5, R154 ;  /* 0x00000005ff997819 */ /* 0x000fe2000001149a */
[----:B------:R-:W-:-:S02]  /*6a50*/  UISETP.NE.AND.EX UP0, UPT, URZ, UR7, UPT, UP0 ;  /* 0x000000073f00728c */ /* 0x000fc4000bf05300 */
[----:B------:R-:W-:Y:S02]  /*6a60*/  USHF.R.S32.HI UR7, URZ, 0x1f, UR18 ;  /* 0x0000001f3f077899 */ /* 0x000fe40008011412 */
[----:B------:R-:W-:Y:S02]  /*6a70*/  UIADD3 UR23, UR23, UR14, URZ ;  /* 0x0000000e17177290 */ /* 0x000fe4000fffe03f */
[----:B------:R-:W-:Y:S02]  /*6a80*/  UIMAD UR6, UR10, UR4, URZ ;  /* 0x000000040a0672a4 */ /* 0x000fe4000f8e023f */
[----:B------:R-:W-:Y:S02]  /*6a90*/  USEL UR7, UR7, URZ, !UP0 ;  /* 0x0000003f07077287 */ /* 0x000fe4000c000000 */
[----:B------:R-:W-:Y:S01]  /*6aa0*/  UIMAD UR6, UR11, UR5, UR6 ;  /* 0x000000050b0672a4 */ /* 0x000fe2000f8e0206 */
[----:B-1----:R-:W-:Y:S01]  /*6ab0*/  LEA.HI R2, R8, R159, RZ, 0x2 ;  /* 0x0000009f08027211 */ /* 0x002fe200078f10ff */
[----:B------:R-:W-:-:S02]  /*6ac0*/  UIMAD.WIDE.U32 UR22, UR11, UR4, UR22 ;  /* 0x000000040b1672a5 */ /* 0x000fc4000f8e0016 */
[----:B------:R-:W-:Y:S01]  /*6ad0*/  USEL UR14, UR18, URZ, !UP0 ;  /* 0x0000003f120e7287 */ /* 0x000fe2000c000000 */
[----:B------:R-:W-:Y:S01]  /*6ae0*/  LOP3.LUT R0, R2, 0xfffffffc, RZ, 0xc0, !PT ;  /* 0xfffffffc02007812 */ /* 0x000fe200078ec0ff */
[----:B------:R-:W-:Y:S01]  /*6af0*/  ULDC.64 UR4, c[0x0][0x1c0] ;  /* 0x0000700000047ab9 */ /* 0x000fe20000000a00 */
[----:B------:R-:W-:Y:S01]  /*6b00*/  SHF.R.S32.HI R47, RZ, 0x2, R2 ;  /* 0x00000002ff2f7819 */ /* 0x000fe20000011402 */
[----:B------:R-:W-:Y:S02]  /*6b10*/  UIMAD UR7, UR7, UR4, URZ ;  /* 0x00000004070772a4 */ /* 0x000fe4000f8e023f */
[----:B------:R-:W-:Y:S01]  /*6b20*/  IMAD.IADD R152, R159, 0x1, -R0 ;  /* 0x000000019f987824 */ /* 0x000fe200078e0a00 */
[----:B------:R-:W-:Y:S01]  /*6b30*/  UIADD3 UR23, UR23, UR6, URZ ;  /* 0x0000000617177290 */ /* 0x000fe2000fffe03f */
[----:B------:R-:W-:Y:S01]  /*6b40*/  IADD3 R11, R47, UR12, RZ ;  /* 0x0000000c2f0b7c10 */ /* 0x000fe2000fffe0ff */
[----:B------:R-:W-:Y:S01]  /*6b50*/  UIMAD UR5, UR14, UR5, UR7 ;  /* 0x000000050e0572a4 */ /* 0x000fe2000f8e0207 */
[C---:B------:R-:W-:Y:S01]  /*6b60*/  IMAD R163, R152.reuse, 0x20, R47 ;  /* 0x0000002098a37824 */ /* 0x040fe200078e022f */
[----:B------:R-:W-:Y:S01]  /*6b70*/  UIMAD.WIDE.U32 UR14, UR14, UR4, UR22 ;  /* 0x000000040e0e72a5 */ /* 0x000fe2000f8e0016 */
[----:B------:R-:W-:Y:S01]  /*6b80*/  IMAD.SHL.U32 R161, R152, 0x8, RZ ;  /* 0x0000000898a17824 */ /* 0x000fe200078e00ff */
[----:B------:R-:W-:-:S02]  /*6b90*/  ULDC UR7, c[0x0][0x2c4] ;  /* 0x0000b10000077ab9 */ /* 0x000fc40000000800 */
[----:B------:R-:W-:Y:S01]  /*6ba0*/  IADD3 R4, R163, UR12, RZ ;  /* 0x0000000ca3047c10 */ /* 0x000fe2000fffe0ff */
[----:B------:R-:W-:Y:S01]  /*6bb0*/  UIADD3 UR5, UR15, UR5, URZ ;  /* 0x000000050f057290 */ /* 0x000fe2000fffe03f */
[----:B------:R-:W-:Y:S01]  /*6bc0*/  IMAD.U32 R3, RZ, RZ, UR15 ;  /* 0x0000000fff037e24 */ /* 0x000fe2000f8e00ff */
[----:B------:R1:W-:Y:S01]  /*6bd0*/  STL [R1+0x54], R163 ;  /* 0x000054a301007387 */ /* 0x0003e20000100800 */
[----:B------:R-:W-:Y:S01]  /*6be0*/  UIMAD UR7, UR17, UR7, URZ ;  /* 0x00000007110772a4 */ /* 0x000fe2000f8e023f */
[----:B------:R-:W-:Y:S01]  /*6bf0*/  @P1 IMAD.HI.U32 R2, R4, c[0x0][0x2c8], RZ ;  /* 0x0000b20004021a27 */ /* 0x000fe200078e00ff */
[C---:B------:R-:W-:Y:S01]  /*6c00*/  IADD3 R97, R161.reuse, 0x20, RZ ;  /* 0x00000020a1617810 */ /* 0x040fe20007ffe0ff */
[----:B------:R1:W-:Y:S01]  /*6c10*/  STL [R1+0x20], R161 ;  /* 0x000020a101007387 */ /* 0x0003e20000100800 */
[C---:B------:R-:W-:Y:S01]  /*6c20*/  IADD3 R96, R161.reuse, 0x40, RZ ;  /* 0x00000040a1607810 */ /* 0x040fe20007ffe0ff */
[----:B------:R-:W-:Y:S01]  /*6c30*/  IMAD.MOV.U32 R0, RZ, RZ, R4 ;  /* 0x000000ffff007224 */ /* 0x000fe200078e0004 */
[----:B------:R-:W-:Y:S01]  /*6c40*/  @P0 SHF.R.U32.HI R0, RZ, c[0x0][0x2cc], R2 ;  /* 0x0000b300ff000a19 */ /* 0x000fe20000011602 */
[----:B------:R-:W-:Y:S01]  /*6c50*/  IMAD.U32 R2, RZ, RZ, UR14 ;  /* 0x0000000eff027e24 */ /* 0x000fe2000f8e00ff */
[----:B------:R-:W-:Y:S01]  /*6c60*/  ISETP.GE.AND P4, PT, R161, c[0x0][0x198], PT ;  /* 0x00006600a1007a0c */ /* 0x000fe20003f86270 */
[----:B------:R-:W-:Y:S01]  /*6c70*/  IMAD.U32 R3, RZ, RZ, UR5 ;  /* 0x00000005ff037e24 */ /* 0x000fe2000f8e00ff */
[--C-:B------:R-:W-:Y:S01]  /*6c80*/  SHF.R.S32.HI R6, RZ, 0x1f, R0.reuse ;  /* 0x0000001fff067819 */ /* 0x100fe20000011400 */
[----:B------:R-:W-:Y:S01]  /*6c90*/  IMAD.MOV R5, RZ, RZ, -R0 ;  /* 0x000000ffff057224 */ /* 0x000fe200078e0a00 */
[----:B------:R-:W-:Y:S01]  /*6ca0*/  ISETP.GE.AND P3, PT, R97, c[0x0][0x198], PT ;  /* 0x0000660061007a0c */ /* 0x000fe20003f66270 */
[----:B------:R-:W-:-:S04]  /*6cb0*/  IMAD.WIDE.U32 R2, R0, c[0x0][0x1b0], R2 ;  /* 0x00006c0000027a25 */ /* 0x000fc800078e0002 */
[----:B------:R-:W-:Y:S02]  /*6cc0*/  IMAD R6, R6, c[0x0][0x1b0], RZ ;  /* 0x00006c0006067a24 */ /* 0x000fe400078e02ff */
[----:B------:R-:W-:Y:S02]  /*6cd0*/  IMAD R4, R5, c[0x0][0x2c4], R4 ;  /* 0x0000b10005047a24 */ /* 0x000fe400078e0204 */
[----:B------:R-:W-:Y:S01]  /*6ce0*/  IMAD R5, R0, c[0x0][0x1b4], R6 ;  /* 0x00006d0000057a24 */ /* 0x000fe200078e0206 */
[----:B------:R-:W-:Y:S02]  /*6cf0*/  LEA.HI R6, R8, R159, RZ, 0x4 ;  /* 0x0000009f08067211 */ /* 0x000fe400078f20ff */
[----:B------:R-:W-:Y:S01]  /*6d00*/  SHF.R.S32.HI R0, RZ, 0x1f, R4 ;  /* 0x0000001fff007819 */ /* 0x000fe20000011404 */
[----:B------:R-:W-:Y:S01]  /*6d10*/  IMAD.IADD R3, R3, 0x1, R5 ;  /* 0x0000000103037824 */ /* 0x000fe200078e0205 */
[----:B------:R-:W-:-:S03]  /*6d20*/  LOP3.LUT R6, R6, 0xfffffff0, RZ, 0xc0, !PT ;  /* 0xfffffff006067812 */ /* 0x000fc600078ec0ff */
[----:B------:R-:W-:Y:S02]  /*6d30*/  IMAD R5, R0, c[0x0][0x1a8], RZ ;  /* 0x00006a0000057a24 */ /* 0x000fe400078e02ff */
[----:B------:R-:W-:Y:S02]  /*6d40*/  IMAD.SHL.U32 R0, R112, 0x40, RZ ;  /* 0x0000004070007824 */ /* 0x000fe400078e00ff */
[----:B------:R-:W-:Y:S02]  /*6d50*/  IMAD.IADD R102, R159, 0x1, -R6 ;  /* 0x000000019f667824 */ /* 0x000fe400078e0a06 */
[----:B------:R-:W-:Y:S01]  /*6d60*/  IMAD R5, R4, c[0x0][0x1ac], R5 ;  /* 0x00006b0004057a24 */ /* 0x000fe200078e0205 */
[----:B------:R-:W-:Y:S01]  /*6d70*/  LOP3.LUT R0, R0, 0xc0, RZ, 0xc0, !PT ;  /* 0x000000c000007812 */ /* 0x000fe200078ec0ff */
[----:B------:R-:W-:Y:S01]  /*6d80*/  IMAD.WIDE.U32 R2, R4, c[0x0][0x1a8], R2 ;  /* 0x00006a0004027a25 */ /* 0x000fe200078e0002 */
[----:B------:R-:W-:Y:S02]  /*6d90*/  LEA.HI R108, R102, R102, RZ, 0x1 ;  /* 0x00000066666c7211 */ /* 0x000fe400078f08ff */
[----:B------:R-:W-:Y:S01]  /*6da0*/  SHF.R.U32.HI R4, RZ, 0x3, R0 ;  /* 0x00000003ff047819 */ /* 0x000fe20000011600 */
[----:B------:R-:W-:Y:S01]  /*6db0*/  IMAD.IADD R5, R3, 0x1, R5 ;  /* 0x0000000103057824 */ /* 0x000fe200078e0205 */
[----:B------:R-:W-:-:S02]  /*6dc0*/  LOP3.LUT R0, R0, 0x18, R161, 0xf8, !PT ;  /* 0x0000001800007812 */ /* 0x000fc400078ef8a1 */
[--C-:B------:R-:W-:Y:S02]  /*6dd0*/  SHF.R.S32.HI R3, RZ, 0x1, R108.reuse ;  /* 0x00000001ff037819 */ /* 0x100fe4000001146c */
[----:B------:R-:W-:Y:S02]  /*6de0*/  LOP3.LUT R6, R0, R4, RZ, 0x3c, !PT ;  /* 0x0000000400067212 */ /* 0x000fe400078e3cff */
        /* <DEDUP_REMOVED lines=22> */
[----:B------:R-:W-:Y:S01]  /*6f50*/  IMAD.WIDE R8, R161, 0x2, R4 ;  /* 0x00000002a1087825 */ /* 0x000fe200078e0204 */
[----:B------:R-:W-:Y:S02]  /*6f60*/  SHF.R.S32.HI R0, RZ, 0x1f, R96 ;  /* 0x0000001fff007819 */ /* 0x000fe40000011460 */
[----:B------:R-:W-:Y:S02]  /*6f70*/  LEA.HI R3, R3, R97, RZ, 0x3 ;  /* 0x0000006103037211 */ /* 0x000fe400078f18ff */
[----:B------:R-:W-:-:S02]  /*6f80*/  LEA.HI R0, R0, R96, RZ, 0x3 ;  /* 0x0000006000007211 */ /* 0x000fc400078f18ff */
[----:B------:R-:W-:Y:S02]  /*6f90*/  LOP3.LUT R3, R3, 0xfffffff8, RZ, 0xc0, !PT ;  /* 0xfffffff803037812 */ /* 0x000fe400078ec0ff */
[----:B------:R-:W-:Y:S01]  /*6fa0*/  LOP3.LUT R10, R0, 0xfffffff8, RZ, 0xc0, !PT ;  /* 0xfffffff8000a7812 */ /* 0x000fe200078ec0ff */
[----:B------:R-:W-:Y:S02]  /*6fb0*/  IMAD.SHL.U32 R0, R92, 0x2, RZ ;  /* 0x000000025c007824 */ /* 0x000fe400078e00ff */
[----:B-1----:R-:W-:-:S03]  /*6fc0*/  IMAD.WIDE R6, R3, 0x2, R4 ;  /* 0x0000000203067825 */ /* 0x002fc600078e0204 */
[----:B------:R-:W-:Y:S01]  /*6fd0*/  @!PT LDS RZ, [RZ] ;  /* 0x00000000fffff984 */ /* 0x000fe20000000800 */
[----:B------:R1:W-:Y:S01]  /*6fe0*/  LDGSTS.E.BYPASS.LTC128B.128 [R0+0x6100], [R8.64], !P4 ;  /* 0x0610000008007fae */ /* 0x0003e2000e101d54 */
[----:B------:R-:W-:-:S03]  /*6ff0*/  IMAD.WIDE R4, R10, 0x2, R4 ;  /* 0x000000020a047825 */ /* 0x000fc600078e0204 */
[----:B------:R1:W-:Y:S04]  /*7000*/  LDGSTS.E.BYPASS.LTC128B.128 [R0+0x8100], [R6.64], !P3 ;  /* 0x0810000006007fae */ /* 0x0003e8000d901d54 */
[----:B------:R1:W-:Y:S02]  /*7010*/  LDGSTS.E.BYPASS.LTC128B.128 [R0+0xa100], [R4.64], !P2 ;  /* 0x0a10000004007fae */ /* 0x0003e4000d101d54 */
.L_x_779:
[----:B---34-:R-:W-:Y:S05]  /*7020*/  BSYNC B0 ;  /* 0x0000000000007941 */ /* 0x018fea0003800000 */
.L_x_778:
        /* <DEDUP_REMOVED lines=20> */
.L_x_781:
[----:B------:R-:W-:Y:S05]  /*7170*/  BSYNC B0 ;  /* 0x0000000000007941 */ /* 0x000fea0003800000 */
.L_x_780:
        /* <DEDUP_REMOVED lines=20> */
.L_x_783:
[----:B------:R-:W-:Y:S05]  /*72c0*/  BSYNC B0 ;  /* 0x0000000000007941 */ /* 0x000fea0003800000 */
.L_x_782:
[----:B------:R-:W-:Y:S01]  /*72d0*/  IMAD.MOV.U32 R164, RZ, RZ, c[0x0][0x2b8] ;  /* 0x0000ae00ffa47624 */ /* 0x000fe200078e00ff */
[----:B---3--:R-:W-:Y:S01]  /*72e0*/  IADD3 R6, R11, 0x60, RZ ;  /* 0x000000600b067810 */ /* 0x008fe20007ffe0ff */
[----:B------:R-:W-:Y:S01]  /*72f0*/  IMAD.U32 R3, RZ, RZ, UR8 ;  /* 0x00000008ff037e24 */ /* 0x000fe2000f8e00ff */
[----:B------:R-:W-:Y:S01]  /*7300*/  SHFL.IDX PT, R4, R13, 0x3, 0x1c1f ;  /* 0x007c1f000d047f89 */ /* 0x000fe200000e0000 */
[----:B------:R-:W-:Y:S01]  /*7310*/  USHF.R.S32.HI UR6, URZ, 0x1f, UR16 ;  /* 0x0000001f3f067899 */ /* 0x000fe20008011410 */
[----:B------:R-:W-:Y:S01]  /*7320*/  ISETP.NE.AND P5, PT, R164, 0x1, PT ;  /* 0x00000001a400780c */ /* 0x000fe20003fa5270 */
[----:B------:R-:W-:Y:S01]  /*7330*/  IMAD R3, R3, 0x40, R163 ;  /* 0x0000004003037824 */ /* 0x000fe200078e02a3 */
[----:B------:R-:W-:Y:S01]  /*7340*/  ISETP.GE.AND P0, PT, R6, UR7, PT ;  /* 0x0000000706007c0c */ /* 0x000fe2000bf06270 */
[----:B----4-:R-:W3:Y:S01]  /*7350*/  SHFL.IDX PT, R5, R12, 0x3, 0x1c1f ;  /* 0x007c1f000c057f89 */ /* 0x010ee200000e0000 */
[----:B------:R-:W-:Y:S01]  /*7360*/  ULDC.64 UR4, c[0x0][0x2b0] ;  /* 0x0000ac0000047ab9 */ /* 0x000fe20000000a00 */
[----:B------:R-:W-:Y:S01]  /*7370*/  IMAD.MOV.U32 R114, RZ, RZ, RZ ;  /* 0x000000ffff727224 */ /* 0x000fe200078e00ff */
[----:B------:R-:W-:Y:S01]  /*7380*/  IADD3 R3, R3, -0x40, RZ ;  /* 0xffffffc003037810 */ /* 0x000fe20007ffe0ff */
[----:B------:R-:W-:-:S02]  /*7390*/  UIMAD UR6, UR6, UR4, URZ ;  /* 0x00000004060672a4 */ /* 0x000fc4000f8e023f */
[----:B------:R-:W-:Y:S01]  /*73a0*/  UIMAD.WIDE.U32 UR14, UR16, UR4, URZ ;  /* 0x00000004100e72a5 */ /* 0x000fe2000f8e003f */
[C---:B------:R-:W-:Y:S01]  /*73b0*/  IADD3 R11, R3.reuse, UR13, RZ ;  /* 0x0000000d030b7c10 */ /* 0x040fe2000fffe0ff */
[----:B------:R-:W-:Y:S01]  /*73c0*/  UIMAD UR6, UR16, UR5, UR6 ;  /* 0x00000005100672a4 */ /* 0x000fe2000f8e0206 */
[----:B------:R-:W-:Y:S02]  /*73d0*/  ISETP.GE.AND P1, PT, R3, UR9, PT ;  /* 0x0000000903007c0c */ /* 0x000fe4000bf26270 */
[----:B------:R-:W-:Y:S01]  /*73e0*/  ULDC.64 UR4, c[0x0][0x1e8] ;  /* 0x00007a0000047ab9 */ /* 0x000fe20000000a00 */
[----:B------:R-:W-:Y:S01]  /*73f0*/  @P5 IMAD.HI.U32 R3, R11, c[0x0][0x2bc], RZ ;  /* 0x0000af000b035a27 */ /* 0x000fe200078e00ff */
[----:B------:R-:W-:Y:S01]  /*7400*/  @!P0 SHF.R.S32.HI R8, RZ, 0x1f, R96 ;  /* 0x0000001fff088819 */ /* 0x000fe20000011460 */
[----:B------:R-:W-:Y:S01]  /*7410*/  UIADD3 UR6, UR15, UR6, URZ ;  /* 0x000000060f067290 */ /* 0x000fe2000fffe03f */
[----:B------:R-:W-:Y:S01]  /*7420*/  ISETP.GT.OR P1, PT, R163, 0x3f, P1 ;  /* 0x0000003fa300780c */ /* 0x000fe20000f24670 */
[----:B------:R-:W-:Y:S01]  /*7430*/  IMAD.MOV.U32 R0, RZ, RZ, R11 ;  /* 0x000000ffff007224 */ /* 0x000fe200078e000b */
[----:B------:R-:W-:Y:S01]  /*7440*/  @P5 SHF.R.U32.HI R0, RZ, c[0x0][0x2c0], R3 ;  /* 0x0000b000ff005a19 */ /* 0x000fe20000011603 */
[----:B------:R-:W-:Y:S01]  /*7450*/  @!P0 IMAD.SHL.U32 R10, R92, 0x2, RZ ;  /* 0x000000025c0a8824 */ /* 0x000fe200078e00ff */
[----:B------:R-:W-:-:S02]  /*7460*/  @!P0 SHF.R.S32.HI R3, RZ, 0x1f, R97 ;  /* 0x0000001fff038819 */ /* 0x000fc40000011461 */
[----:B------:R-:W-:Y:S02]  /*7470*/  @!P0 LEA.HI R9, R8, R96, RZ, 0x3 ;  /* 0x0000006008098211 */ /* 0x000fe400078f18ff */
[----:B------:R-:W-:Y:S01]  /*7480*/  @!P0 LEA.HI R3, R3, R97, RZ, 0x3 ;  /* 0x0000006103038211 */ /* 0x000fe200078f18ff */
[--C-:B---3--:R-:W-:Y:S01]  /*7490*/  @!P0 IMAD.WIDE R6, R161, 0x2, R4.reuse ;  /* 0x00000002a1068825 */ /* 0x108fe200078e0204 */
[----:B-12---:R-:W-:Y:S02]  /*74a0*/  @!P0 LOP3.LUT R12, R9, 0xfffffff8, RZ, 0xc0, !PT ;  /* 0xfffffff8090c8812 */ /* 0x006fe400078ec0ff */
[----:B------:R-:W-:Y:S02]  /*74b0*/  @!P0 LOP3.LUT R8, R3, 0xfffffff8, RZ, 0xc0, !PT ;  /* 0xfffffff803088812 */ /* 0x000fe400078ec0ff */
[----:B------:R-:W-:Y:S01]  /*74c0*/  @!PT LDS RZ, [RZ] ;  /* 0x00000000fffff984 */ /* 0x000fe20000000800 */
[----:B------:R1:W-:Y:S01]  /*74d0*/  @!P0 LDGSTS.E.BYPASS.LTC128B.128 [R10+0x7900], [R6.64], !P4 ;  /* 0x07900000060a8fae */ /* 0x0003e2000e101d54 */
[----:B------:R-:W-:Y:S02]  /*74e0*/  @!P1 IADD3 R3, P5, R0, UR14, RZ ;  /* 0x0000000e00039c10 */ /* 0x000fe4000ffbe0ff */
[----:B------:R-:W-:-:S04]  /*74f0*/  @!P0 IMAD.WIDE R8, R8, 0x2, R4 ;  /* 0x0000000208088825 */ /* 0x000fc800078e0204 */
[----:B------:R-:W-:Y:S01]  /*7500*/  @!P0 IMAD.WIDE R4, R12, 0x2, R4 ;  /* 0x000000020c048825 */ /* 0x000fe200078e0204 */
[----:B------:R2:W-:Y:S04]  /*7510*/  @!P0 LDGSTS.E.BYPASS.LTC128B.128 [R10+0x9900], [R8.64], !P3 ;  /* 0x09900000080a8fae */ /* 0x0005e8000d901d54 */
[----:B------:R3:W-:Y:S04]  /*7520*/  @!P0 LDGSTS.E.BYPASS.LTC128B.128 [R10+0xb900], [R4.64], !P2 ;  /* 0x0b900000040a8fae */ /* 0x0007e8000d101d54 */
[----:B------:R-:W0:Y:S01]  /*7530*/  LDGDEPBAR ;  /* 0x00000000000079af */ /* 0x000e220000000000 */
[----:B-1----:R-:W-:-:S02]  /*7540*/  @!P1 LEA.HI.X.SX32 R7, R0, UR6, 0x1, P5 ;  /* 0x0000000600079c11 */ /* 0x002fc4000a8f0eff */
[----:B------:R-:W-:-:S04]  /*7550*/  @!P1 LEA R6, P4, R3, c[0x0][0x2a0], 0x2 ;  /* 0x0000a80003069a11 */ /* 0x000fc800078810ff */
[----:B------:R-:W-:Y:S01]  /*7560*/  @!P1 LEA.HI.X R7, R3, c[0x0][0x2a4], R7, 0x2, P4 ;  /* 0x0000a90003079a11 */ /* 0x000fe200020f1407 */
[----:B------:R-:W-:Y:S06]  /*7570*/  BAR.SYNC.DEFER_BLOCKING 0x0 ;  /* 0x0000000000007b1d */ /* 0x000fec0000010000 */
[----:B------:R-:W4:Y:S01]  /*7580*/  @!P1 LDG.E R114, [R6.64] ;  /* 0x0000001406729981 */ /* 0x000f22000c1e1900 */
[----:B------:R-:W-:Y:S01]  /*7590*/  IMAD.MOV R0, RZ, RZ, -R0 ;  /* 0x000000ffff007224 */ /* 0x000fe200078e0a00 */
[----:B------:R-:W-:Y:S01]  /*75a0*/  UIMAD UR16, UR10, UR4, URZ ;  /* 0x000000040a1072a4 */ /* 0x000fe2000f8e023f */
[----:B------:R-:W-:Y:S01]  /*75b0*/  ISETP.GE.AND P5, PT, R161, c[0x0][0x1d4], PT ;  /* 0x00007500a1007a0c */ /* 0x000fe20003fa6270 */
[----:B------:R-:W-:Y:S01]  /*75c0*/  UIMAD.WIDE.U32 UR22, UR11, UR4, URZ ;  /* 0x000000040b1672a5 */ /* 0x000fe2000f8e003f */
[----:B------:R-:W-:Y:S01]  /*75d0*/  IMAD R115, R0, c[0x0][0x2b8], R11 ;  /* 0x0000ae0000737a24 */ /* 0x000fe200078e020b */
[----:B------:R-:W-:Y:S01]  /*75e0*/  UIMAD UR16, UR11, UR5, UR16 ;  /* 0x000000050b1072a4 */ /* 0x000fe2000f8e0210 */
[----:B------:R-:W-:Y:S01]  /*75f0*/  ISETP.GE.AND P6, PT, R97, c[0x0][0x1d4], PT ;  /* 0x0000750061007a0c */ /* 0x000fe20003fc6270 */
[----:B------:R-:W-:Y:S01]  /*7600*/  ULEA UR19, UR8, 0xffffffc0, 0x6 ;  /* 0xffffffc008137891 */ /* 0x000fe2000f8e303f */
[----:B---3--:R-:W-:Y:S01]  /*7610*/  IMAD.WIDE.U32 R4, R115, c[0x0][0x1e0], RZ ;  /* 0x0000780073047a25 */ /* 0x008fe200078e00ff */
[----:B------:R-:W-:Y:S01]  /*7620*/  SHF.R.S32.HI R109, RZ, 0x1f, R115 ;  /* 0x0000001fff6d7819 */ /* 0x000fe20000011473 */
[----:B------:R-:W-:Y:S01]  /*7630*/  UIADD3 UR16, UR23, UR16, URZ ;  /* 0x0000001017107290 */ /* 0x000fe2000fffe03f */
[----:B------:R-:W-:Y:S01]  /*7640*/  ISETP.GE.AND P4, PT, R96, c[0x0][0x1d4], PT ;  /* 0x0000750060007a0c */ /* 0x000fe20003f86270 */
[----:B------:R-:W-:Y:S01]  /*7650*/  UIADD3 UR19, UR9, -UR19, URZ ;  /* 0x8000001309137290 */ /* 0x000fe2000fffe03f */
[----:B------:R-:W-:Y:S01]  /*7660*/  STL [R1+0x10], R115 ;  /* 0x0000107301007387 */ /* 0x000fe20000100800 */
[----:B------:R-:W-:Y:S01]  /*7670*/  IMAD R0, R109, c[0x0][0x1e0], RZ ;  /* 0x000078006d007a24 */ /* 0x000fe200078e02ff */
[----:B------:R-:W-:Y:S01]  /*7680*/  ULDC.64 UR4, c[0x0][0x210] ;  /* 0x0000840000047ab9 */ /* 0x000fe20000000a00 */
[----:B------:R-:W-:Y:S01]  /*7690*/  ISETP.GT.AND P3, PT, R163, 0x3f, PT ;  /* 0x0000003fa300780c */ /* 0x000fe20003f64270 */
[----:B------:R-:W-:Y:S01]  /*76a0*/  UIMAD UR10, UR10, UR4, URZ ;  /* 0x000000040a0a72a4 */ /* 0x000fe2000f8e023f */
[----:B------:R-:W-:Y:S01]  /*76b0*/  IMAD R0, R115, c[0x0][0x1e4], R0 ;  /* 0x0000790073007a24 */ /* 0x000fe200078e0200 */
[----:B------:R-:W-:Y:S01]  /*76c0*/  IADD3 R104, -R47, UR19, RZ ;  /* 0x000000132f687c10 */ /* 0x000fe2000fffe1ff */
[----:B------:R-:W-:Y:S01]  /*76d0*/  UIMAD.WIDE.U32 UR24, UR11, UR4, URZ ;  /* 0x000000040b1872a5 */ /* 0x000fe2000f8e003f */
[----:B------:R-:W-:Y:S01]  /*76e0*/  SEL R151, RZ, 0x10, P4 ;  /* 0x00000010ff977807 */ /* 0x000fe20002000000 */
[----:B------:R-:W-:Y:S01]  /*76f0*/  IMAD.IADD R5, R5, 0x1, R0 ;  /* 0x0000000105057824 */ /* 0x000fe200078e0200 */
[----:B------:R-:W-:Y:S01]  /*7700*/  ISETP.GE.AND P1, PT, R104, 0x1, PT ;  /* 0x000000016800780c */ /* 0x000fe20003f26270 */
[----:B------:R-:W-:-:S04]  /*7710*/  UIMAD UR10, UR11, UR5, UR10 ;  /* 0x000000050b0a72a4 */ /* 0x000fc8000f8e020a */
[----:B------:R-:W-:-:S08]  /*7720*/  UIADD3 UR10, UR25, UR10, URZ ;  /* 0x0000000a190a7290 */ /* 0x000fd0000fffe03f */
[----:B------:R-:W-:Y:S01]  /*7730*/  @P1 IMAD.SHL.U32 R17, R92, 0x2, RZ ;  /* 0x000000025c111824 */ /* 0x000fe200078e00ff */
[----:B----4-:R-:W-:Y:S01]  /*7740*/  SHF.R.S32.HI R110, RZ, 0x1f, R114 ;  /* 0x0000001fff6e7819 */ /* 0x010fe20000011472 */
[----:B------:R-:W-:Y:S01]  /*7750*/  IMAD.WIDE.U32 R4, R114, c[0x0][0x1f0], R4 ;  /* 0x00007c0072047a25 */ /* 0x000fe200078e0004 */
[----:B------:R-:W-:Y:S03]  /*7760*/  STL [R1+0xc], R114 ;  /* 0x00000c7201007387 */ /* 0x000fe60000100800 */
[----:B------:R-:W-:Y:S01]  /*7770*/  IMAD R3, R110, c[0x0][0x1f0], RZ ;  /* 0x00007c006e037a24 */ /* 0x000fe200078e02ff */
[----:B------:R-:W-:-:S03]  /*7780*/  IADD3 R0, P0, R4, UR22, RZ ;  /* 0x0000001604007c10 */ /* 0x000fc6000ff1e0ff */
[----:B------:R-:W-:-:S05]  /*7790*/  IMAD R3, R114, c[0x0][0x1f4], R3 ;  /* 0x00007d0072037a24 */ /* 0x000fca00078e0203 */
[----:B------:R-:W-:Y:S02]  /*77a0*/  IADD3.X R4, R5, UR16, R3, P0, !PT ;  /* 0x0000001005047c10 */ /* 0x000fe400087fe403 */
[C---:B------:R-:W-:Y:S02]  /*77b0*/  LEA R5, P0, R0.reuse, c[0x0][0x1c8], 0x1 ;  /* 0x0000720000057a11 */ /* 0x040fe400078008ff */
[--C-:B------:R-:W-:Y:S02]  /*77c0*/  @P1 SHF.R.S32.HI R3, RZ, 0x1f, R97.reuse ;  /* 0x0000001fff031819 */ /* 0x100fe40000011461 */
[----:B------:R-:W-:Y:S01]  /*77d0*/  LEA.HI.X R0, R0, c[0x0][0x1cc], R4, 0x1, P0 ;  /* 0x0000730000007a11 */ /* 0x000fe200000f0c04 */
[----:B------:R-:W-:Y:S01]  /*77e0*/  SHFL.IDX PT, R6, R5, RZ, 0x1c1f ;  /* 0x001c1fff05067589 */ /* 0x000fe200000e0000 */
[----:B------:R-:W-:Y:S02]  /*77f0*/  ISETP.GE.AND P0, PT, R104, 0x21, PT ;  /* 0x000000216800780c */ /* 0x000fe40003f06270 */
[----:B--2---:R-:W-:Y:S01]  /*7800*/  @P1 LEA.HI R9, R3, R97, RZ, 0x3 ;  /* 0x0000006103091211 */ /* 0x004fe200078f18ff */
[----:B------:R-:W1:Y:S03]  /*7810*/  SHFL.IDX PT, R7, R0, RZ, 0x1c1f ;  /* 0x001c1fff00077589 */ /* 0x000e6600000e0000 */
[----:B------:R-:W-:Y:S01]  /*7820*/  @P1 LOP3.LUT R9, R9, 0xfffffff8, RZ, 0xc0, !PT ;  /* 0xfffffff809091812 */ /* 0x000fe200078ec0ff */
[----:B------:R-:W-:Y:S04]  /*7830*/  SHFL.IDX PT, R4, R5, 0x1, 0x1c1f ;  /* 0x003c1f0005047f89 */ /* 0x000fe800000e0000 */
[----:B------:R2:W3:Y:S02]  /*7840*/  SHFL.IDX PT, R5, R0, 0x1, 0x1c1f ;  /* 0x003c1f0000057f89 */ /* 0x0004e400000e0000 */
[----:B------:R-:W-:Y:S01]  /*7850*/  @P0 SHF.R.S32.HI R10, RZ, 0x1f, R97 ;  /* 0x0000001fff0a0819 */ /* 0x000fe20000011461 */
[----:B------:R-:W-:Y:S01]  /*7860*/  @P0 IMAD.SHL.U32 R16, R92, 0x2, RZ ;  /* 0x000000025c100824 */ /* 0x000fe200078e00ff */
[----:B------:R-:W-:-:S02]  /*7870*/  @P0 SHF.R.S32.HI R11, RZ, 0x1f, R96 ;  /* 0x0000001fff0b0819 */ /* 0x000fc40000011460 */
[----:B------:R-:W-:-:S04]  /*7880*/  @P0 LEA.HI R3, R10, R97, RZ, 0x3 ;  /* 0x000000610a030211 */ /* 0x000fc800078f18ff */
[----:B------:R-:W-:Y:S01]  /*7890*/  @P0 LOP3.LUT R3, R3, 0xfffffff8, RZ, 0xc0, !PT ;  /* 0xfffffff803030812 */ /* 0x000fe200078ec0ff */
        /* <DEDUP_REMOVED lines=8> */
[----:B------:R-:W-:-:S03]  /*7920*/  @P1 IMAD.WIDE R12, R8, 0x2, R6 ;  /* 0x00000002080c1825 */ /* 0x000fc600078e0206 */
[----:B------:R1:W-:Y:S01]  /*7930*/  @P1 LDGSTS.E.BYPASS.LTC128B.128 [R17+0x4100], [R14.64], !P6 ;  /* 0x041000000e111fae */ /* 0x0003e2000f101d54 */
[----:B---3--:R-:W-:-:S03]  /*7940*/  @P0 IMAD.WIDE R8, R161, 0x2, R4 ;  /* 0x00000002a1080825 */ /* 0x008fc600078e0204 */
[----:B------:R1:W-:Y:S01]  /*7950*/  @P1 LDGSTS.E.BYPASS.LTC128B.128 [R17+0x5100], [R12.64], !P4 ;  /* 0x051000000c111fae */ /* 0x0003e2000e101d54 */
[----:B------:R-:W-:-:S03]  /*7960*/  @P0 IMAD.WIDE R6, R3, 0x2, R4 ;  /* 0x0000000203060825 */ /* 0x000fc600078e0204 */
[----:B------:R1:W-:Y:S01]  /*7970*/  @P0 LDGSTS.E.BYPASS.LTC128B.128 [R16+0x3900], [R8.64], !P5 ;  /* 0x0390000008100fae */ /* 0x0003e2000e901d54 */
[----:B------:R-:W-:Y:S01]  /*7980*/  @P0 IMAD.WIDE R4, R0, 0x2, R4 ;  /* 0x0000000200040825 */ /* 0x000fe200078e0204 */
[----:B------:R-:W-:Y:S02]  /*7990*/  SHF.R.S32.HI R0, RZ, 0x1f, R159 ;  /* 0x0000001fff007819 */ /* 0x000fe4000001149f */
[----:B------:R1:W-:Y:S02]  /*79a0*/  @P0 LDGSTS.E.BYPASS.LTC128B.128 [R16+0x4900], [R6.64], !P6 ;  /* 0x0490000006100fae */ /* 0x0003e4000f101d54 */
[----:B------:R-:W-:Y:S02]  /*79b0*/  LEA.HI R0, R0, R159, RZ, 0x4 ;  /* 0x0000009f00007211 */ /* 0x000fe400078f20ff */
[----:B------:R1:W-:Y:S01]  /*79c0*/  @P0 LDGSTS.E.BYPASS.LTC128B.128 [R16+0x5900], [R4.64], !P4 ;  /* 0x0590000004100fae */ /* 0x0003e2000e101d54 */
[----:B------:R-:W-:Y:S02]  /*79d0*/  ISETP.LT.AND P0, PT, RZ, c[0x0][0x27c], PT ;  /* 0x00009f00ff007a0c */ /* 0x000fe40003f01270 */
[----:B------:R-:W-:Y:S01]  /*79e0*/  SHF.R.S32.HI R90, RZ, 0x4, R0 ;  /* 0x00000004ff5a7819 */ /* 0x000fe20000011400 */
[----:B------:R-:W0:Y:S10]  /*79f0*/  LDGDEPBAR ;  /* 0x00000000000079af */ /* 0x000e340000000000 */
[----:B------:R-:W-:Y:S05]  /*7a00*/  @P0 BRA `(.L_x_784) ;  /* 0x0000002000000947 */ /* 0x000fea0003800000 */
[----:B------:R-:W-:-:S04]  /*7a10*/  DEPBAR.LE SB0, 0x1 ;  /* 0x000080400000791a */ /* 0x000fc80000000000 */
[----:B------:R-:W-:Y:S05]  /*7a20*/  BRA `(.L_x_785) ;  /* 0x0000766000007947 */ /* 0x000fea0003800000 */
.L_x_784:
[----:B------:R-:W-:Y:S01]  /*7a30*/  ULDC.U8 UR4, c[0x0][0x298] ;  /* 0x0000a60000047ab9 */ /* 0x000fe20000000000 */
[----:B------:R-:W-:Y:S01]  /*7a40*/  SHF.R.S32.HI R0, RZ, 0x1f, R147 ;  /* 0x0000001fff007819 */ /* 0x000fe20000011493 */
[----:B-1----:R-:W-:Y:S01]  /*7a50*/  IMAD.WIDE.U32 R10, R147, c[0x0][0x280], RZ ;  /* 0x0000a000930a7a25 */ /* 0x002fe200078e00ff */
[----:B------:R-:W-:Y:S01]  /*7a60*/  ISETP.NE.AND P0, PT, RZ, UR4, PT ;  /* 0x00000004ff007c0c */ /* 0x000fe2000bf05270 */
[----:B------:R-:W-:Y:S01]  /*7a70*/  BSSY B2, `(.L_x_785) ;  /* 0x0000761000027945 */ /* 0x000fe20003800000 */
[-C--:B------:R-:W-:Y:S01]  /*7a80*/  LEA.HI R4, R159, R159.reuse, RZ, 0x1 ;  /* 0x0000009f9f047211 */ /* 0x080fe200078f08ff */
[C---:B------:R-:W-:Y:S02]  /*7a90*/  IMAD R3, R0.reuse, c[0x0][0x280], RZ ;  /* 0x0000a00000037a24 */ /* 0x040fe400078e02ff */
[----:B------:R-:W-:Y:S01]  /*7aa0*/  IMAD R0, R0, c[0x0][0x290], RZ ;  /* 0x0000a40000007a24 */ /* 0x000fe200078e02ff */
[----:B------:R-:W-:Y:S01]  /*7ab0*/  SHF.R.S32.HI R56, RZ, 0x1, R4 ;  /* 0x00000001ff387819 */ /* 0x000fe20000011404 */
[C---:B------:R-:W-:Y:S01]  /*7ac0*/  IMAD R3, R147.reuse, c[0x0][0x284], R3 ;  /* 0x0000a10093037a24 */ /* 0x040fe200078e0203 */
[----:B------:R-:W-:Y:S01]  /*7ad0*/  LOP3.LUT R4, R4, 0xfffffffe, RZ, 0xc0, !PT ;  /* 0xfffffffe04047812 */ /* 0x000fe200078ec0ff */
[C---:B------:R-:W-:Y:S01]  /*7ae0*/  IMAD R0, R147.reuse, c[0x0][0x294], R0 ;  /* 0x0000a50093007a24 */ /* 0x040fe200078e0200 */
[----:B------:R-:W-:Y:S01]  /*7af0*/  IADD3 R24, R56, UR12, RZ ;  /* 0x0000000c38187c10 */ /* 0x000fe2000fffe0ff */
[----:B------:R-:W-:Y:S01]  /*7b00*/  IMAD.WIDE.U32 R8, R147, c[0x0][0x290], RZ ;  /* 0x0000a40093087a25 */ /* 0x000fe200078e00ff */
[----:B------:R-:W-:-:S02]  /*7b10*/  IADD3 R46, -R4, R159, RZ ;  /* 0x0000009f042e7210 */ /* 0x000fc40007ffe1ff */
[----:B------:R-:W-:Y:S01]  /*7b20*/  IADD3 R7, R3, R11, RZ ;  /* 0x0000000b03077210 */ /* 0x000fe20007ffe0ff */
[----:B------:R-:W-:Y:S01]  /*7b30*/  IMAD.IADD R5, R0, 0x1, R9 ;  /* 0x0000000100057824 */ /* 0x000fe200078e0209 */
[C---:B------:R-:W-:Y:S01]  /*7b40*/  SHF.L.U32 R57, R46.reuse, 0x3, RZ ;  /* 0x000000032e397819 */ /* 0x040fe200000006ff */
[----:B------:R-:W-:Y:S01]  /*7b50*/  IMAD R0, R46, 0x40, R24 ;  /* 0x000000402e007824 */ /* 0x000fe200078e0218 */
[----:B------:R-:W-:Y:S05]  /*7b60*/  @!P0 BRA `(.L_x_786) ;  /* 0x0000388000008947 */ /* 0x000fea0003800000 */
[----:B------:R-:W-:Y:S01]  /*7b70*/  PLOP3.LUT P1, PT, PT, PT, UP2, 0x80, 0x0 ;  /* 0x000000000000781c */ /* 0x000fe20003f2f028 */
[----:B------:R-:W-:Y:S01]  /*7b80*/  IMAD.MOV.U32 R6, RZ, RZ, R10 ;  /* 0x000000ffff067224 */ /* 0x000fe200078e000a */
[----:B------:R-:W-:Y:S01]  /*7b90*/  PLOP3.LUT P0, PT, PT, PT, UP2, 0x80, 0x0 ;  /* 0x000000000000781c */ /* 0x000fe20003f0f028 */
[----:B------:R-:W-:Y:S01]  /*7ba0*/  BSSY B0, `(.L_x_787) ;  /* 0x0000063000007945 */ /* 0x000fe20003800000 */
[----:B------:R-:W-:Y:S01]  /*7bb0*/  MOV R4, R8 ;  /* 0x0000000800047202 */ /* 0x000fe20000000f00 */
[----:B------:R-:W-:Y:S01]  /*7bc0*/  IMAD.SHL.U32 R17, R46, 0x4, RZ ;  /* 0x000000042e117824 */ /* 0x000fe200078e00ff */
[----:B------:R-:W-:Y:S01]  /*7bd0*/  CS2R R68, SRZ ;  /* 0x0000000000447805 */ /* 0x000fe2000001ff00 */
[----:B------:R-:W-:Y:S01]  /*7be0*/  CS2R R40, SRZ ;  /* 0x0000000000287805 */ /* 0x000fe2000001ff00 */
[----:B------:R-:W-:Y:S01]  /*7bf0*/  CS2R R36, SRZ ;  /* 0x0000000000247805 */ /* 0x000fe2000001ff00 */
[----:B------:R-:W-:Y:S01]  /*7c00*/  CS2R R32, SRZ ;  /* 0x0000000000207805 */ /* 0x000fe2000001ff00 */
[----:B------:R-:W-:Y:S01]  /*7c10*/  CS2R R30, SRZ ;  /* 0x00000000001e7805 */ /* 0x000fe2000001ff00 */
[----:B------:R-:W-:Y:S01]  /*7c20*/  CS2R R20, SRZ ;  /* 0x0000000000147805 */ /* 0x000fe2000001ff00 */
[----:B------:R-:W-:Y:S01]  /*7c30*/  CS2R R14, SRZ ;  /* 0x00000000000e7805 */ /* 0x000fe2000001ff00 */
[----:B------:R-:W-:Y:S01]  /*7c40*/  @P1 IMAD.HI.U32 R3, R0, c[0x0][0x2c8], RZ ;  /* 0x0000b20000031a27 */ /* 0x000fe200078e00ff */
[----:B------:R-:W-:Y:S01]  /*7c50*/  CS2R R42, SRZ ;  /* 0x00000000002a7805 */ /* 0x000fe2000001ff00 */
[----:B------:R-:W-:Y:S01]  /*7c60*/  CS2R R38, SRZ ;  /* 0x0000000000267805 */ /* 0x000fe2000001ff00 */
[----:B------:R-:W-:Y:S01]  /*7c70*/  CS2R R34, SRZ ;  /* 0x0000000000227805 */ /* 0x000fe2000001ff00 */
[----:B------:R-:W-:Y:S01]  /*7c80*/  CS2R R28, SRZ ;  /* 0x00000000001c7805 */ /* 0x000fe2000001ff00 */
[----:B------:R-:W-:Y:S01]  /*7c90*/  @P0 SHF.R.U32.HI R0, RZ, c[0x0][0x2cc], R3 ;  /* 0x0000b300ff000a19 */ /* 0x000fe20000011603 */
[----:B------:R-:W-:Y:S01]  /*7ca0*/  CS2R R22, SRZ ;  /* 0x0000000000167805 */ /* 0x000fe2000001ff00 */
[----:B------:R-:W-:-:S02]  /*7cb0*/  CS2R R18, SRZ ;  /* 0x0000000000127805 */ /* 0x000fc4000001ff00 */
[----:B------:R-:W-:Y:S01]  /*7cc0*/  SHF.R.S32.HI R3, RZ, 0x1f, R0 ;  /* 0x0000001fff037819 */ /* 0x000fe20000011400 */
[----:B------:R-:W-:-:S04]  /*7cd0*/  IMAD.WIDE.U32 R6, R0, c[0x0][0x280], R6 ;  /* 0x0000a00000067a25 */ /* 0x000fc800078e0006 */
[C---:B------:R-:W-:Y:S01]  /*7ce0*/  IMAD R9, R3.reuse, c[0x0][0x280], RZ ;  /* 0x0000a00003097a24 */ /* 0x040fe200078e02ff */
[----:B------:R-:W-:Y:S01]  /*7cf0*/  LEA R26, P1, R6, c[0x0][0x270], 0x1 ;  /* 0x00009c00061a7a11 */ /* 0x000fe200078208ff */
[----:B------:R-:W-:Y:S02]  /*7d00*/  IMAD R8, R3, c[0x0][0x290], RZ ;  /* 0x0000a40003087a24 */ /* 0x000fe400078e02ff */
[----:B------:R-:W-:-:S04]  /*7d10*/  IMAD.WIDE.U32 R4, R0, c[0x0][0x290], R4 ;  /* 0x0000a40000047a25 */ /* 0x000fc800078e0004 */
[----:B------:R-:W-:Y:S01]  /*7d20*/  IMAD R3, R0, c[0x0][0x284], R9 ;  /* 0x0000a10000037a24 */ /* 0x000fe200078e0209 */
[----:B------:R-:W-:Y:S01]  /*7d30*/  LEA R27, P0, R4, c[0x0][0x288], 0x1 ;  /* 0x0000a200041b7a11 */ /* 0x000fe200078008ff */
[----:B------:R-:W-:Y:S02]  /*7d40*/  IMAD R0, R0, c[0x0][0x294], R8 ;  /* 0x0000a50000007a24 */ /* 0x000fe400078e0208 */
[----:B------:R-:W-:-:S03]  /*7d50*/  IMAD.IADD R3, R7, 0x1, R3 ;  /* 0x0000000107037824 */ /* 0x000fc600078e0203 */
[----:B------:R-:W-:Y:S02]  /*7d60*/  IADD3 R0, R5, R0, RZ ;  /* 0x0000000005007210 */ /* 0x000fe40007ffe0ff */
[----:B------:R-:W-:Y:S02]  /*7d70*/  LEA.HI.X R25, R6, c[0x0][0x274], R3, 0x1, P1 ;  /* 0x00009d0006197a11 */ /* 0x000fe400008f0c03 */
[----:B------:R-:W-:Y:S01]  /*7d80*/  LEA.HI.X R16, R4, c[0x0][0x28c], R0, 0x1, P0 ;  /* 0x0000a30004107a11 */ /* 0x000fe200000f0c00 */
[----:B------:R1:W2:Y:S01]  /*7d90*/  SHFL.IDX PT, R6, R27, RZ, 0x1e1f ;  /* 0x001e1fff1b067589 */ /* 0x0002a200000e0000 */
[----:B------:R-:W-:-:S03]  /*7da0*/  ISETP.GE.AND P0, PT, R24, UR7, PT ;  /* 0x0000000718007c0c */ /* 0x000fc6000bf06270 */
[----:B------:R1:W3:Y:S04]  /*7db0*/  SHFL.IDX PT, R4, R26, RZ, 0x1e1f ;  /* 0x001e1fff1a047589 */ /* 0x0002e800000e0000 */
[----:B------:R1:W4:Y:S04]  /*7dc0*/  SHFL.IDX PT, R5, R25, RZ, 0x1e1f ;  /* 0x001e1fff19057589 */ /* 0x00032800000e0000 */
[----:B------:R1:W1:Y:S02]  /*7dd0*/  SHFL.IDX PT, R7, R16, RZ, 0x1e1f ;  /* 0x001e1fff10077589 */ /* 0x00026400000e0000 */
[----:B------:R-:W-:Y:S05]  /*7de0*/  @P0 BRA `(.L_x_788) ;  /* 0x000003e000000947 */ /* 0x000fea0003800000 */
[C---:B------:R-:W-:Y:S01]  /*7df0*/  IADD3 R3, R17.reuse, 0x8, RZ ;  /* 0x0000000811037810 */ /* 0x040fe20007ffe0ff */
[----:B------:R-:W-:Y:S01]  /*7e00*/  CS2R R14, SRZ ;  /* 0x00000000000e7805 */ /* 0x000fe2000001ff00 */
[----:B------:R-:W-:Y:S01]  /*7e10*/  ISETP.GE.AND P0, PT, R17, c[0x0][0x27c], PT ;  /* 0x00009f0011007a0c */ /* 0x000fe20003f06270 */
[----:B------:R-:W-:Y:S01]  /*7e20*/  CS2R R18, SRZ ;  /* 0x0000000000127805 */ /* 0x000fe2000001ff00 */
[----:B------:R-:W-:-:S02]  /*7e30*/  ISETP.GE.AND P2, PT, R3, c[0x0][0x27c], PT ;  /* 0x00009f0003007a0c */ /* 0x000fc40003f46270 */
[----:B------:R-:W-:-:S09]  /*7e40*/  IADD3 R12, R17, 0x18, RZ ;  /* 0x00000018110c7810 */ /* 0x000fd20007ffe0ff */
[C---:B---34-:R-:W-:Y:S02]  /*7e50*/  @!P0 IMAD.WIDE R10, R17.reuse, 0x2, R4 ;  /* 0x00000002110a8825 */ /* 0x058fe400078e0204 */
[----:B------:R-:W-:Y:S02]  /*7e60*/  @!P2 SHF.R.S32.HI R0, RZ, 0x1f, R3 ;  /* 0x0000001fff00a819 */ /* 0x000fe40000011403 */
[C---:B-12---:R-:W-:Y:S01]  /*7e70*/  @!P0 IMAD.WIDE R8, R17.reuse, 0x2, R6 ;  /* 0x0000000211088825 */ /* 0x046fe200078e0206 */
[----:B------:R1:W5:Y:S01]  /*7e80*/  @!P0 LD.E.64 R14, [R10.64] ;  /* 0x000000140a0e8980 */ /* 0x000362000c101b00 */
[----:B------:R-:W-:Y:S02]  /*7e90*/  @!P2 LEA.HI R0, R0, R3, RZ, 0x2 ;  /* 0x000000030000a211 */ /* 0x000fe400078f10ff */
[----:B------:R-:W-:Y:S01]  /*7ea0*/  IADD3 R3, R17, 0x10, RZ ;  /* 0x0000001011037810 */ /* 0x000fe20007ffe0ff */
[----:B------:R2:W5:Y:S03]  /*7eb0*/  @!P0 LD.E.64 R18, [R8.64] ;  /* 0x0000001408128980 */ /* 0x000566000c101b00 */
[----:B------:R-:W-:-:S02]  /*7ec0*/  ISETP.GE.AND P1, PT, R3, c[0x0][0x27c], PT ;  /* 0x00009f0003007a0c */ /* 0x000fc40003f26270 */
[----:B------:R-:W-:Y:S01]  /*7ed0*/  ISETP.GE.AND P0, PT, R12, c[0x0][0x27c], PT ;  /* 0x00009f000c007a0c */ /* 0x000fe20003f06270 */
[----:B------:R-:W-:Y:S01]  /*7ee0*/  CS2R R22, SRZ ;  /* 0x0000000000167805 */ /* 0x000fe2000001ff00 */
[----:B------:R-:W-:Y:S01]  /*7ef0*/  CS2R R30, SRZ ;  /* 0x00000000001e7805 */ /* 0x000fe2000001ff00 */
[----:B--2---:R-:W-:-:S08]  /*7f00*/  @!P2 LOP3.LUT R8, R0, 0xfffffffc, RZ, 0xc0, !PT ;  /* 0xfffffffc0008a812 */ /* 0x004fd000078ec0ff */
[----:B------:R-:W-:-:S04]  /*7f10*/  @!P1 SHF.R.S32.HI R0, RZ, 0x1f, R3 ;  /* 0x0000001fff009819 */ /* 0x000fc80000011403 */
[----:B------:R-:W-:Y:S01]  /*7f20*/  @!P1 LEA.HI R0, R0, R3, RZ, 0x2 ;  /* 0x0000000300009211 */ /* 0x000fe200078f10ff */
[----:B-1----:R-:W-:-:S03]  /*7f30*/  @!P2 IMAD.WIDE R10, R8, 0x2, R4 ;  /* 0x00000002080aa825 */ /* 0x002fc600078e0204 */
[----:B------:R-:W-:Y:S01]  /*7f40*/  @!P1 LOP3.LUT R0, R0, 0xfffffffc, RZ, 0xc0, !PT ;  /* 0xfffffffc00009812 */ /* 0x000fe200078ec0ff */
[----:B------:R-:W-:Y:S01]  /*7f50*/  @!P2 IMAD.WIDE R8, R8, 0x2, R6 ;  /* 0x000000020808a825 */ /* 0x000fe200078e0206 */
[----:B------:R-:W-:-:S04]  /*7f60*/  @!P0 SHF.R.S32.HI R3, RZ, 0x1f, R12 ;  /* 0x0000001fff038819 */ /* 0x000fc8000001140c */
[----:B------:R1:W5:Y:S01]  /*7f70*/  @!P2 LD.E.64 R22, [R8.64] ;  /* 0x000000140816a980 */ /* 0x000362000c101b00 */
[----:B------:R-:W-:Y:S01]  /*7f80*/  @!P0 LEA.HI R3, R3, R12, RZ, 0x2 ;  /* 0x0000000c03038211 */ /* 0x000fe200078f10ff */
[----:B------:R-:W-:Y:S01]  /*7f90*/  CS2R R20, SRZ ;  /* 0x0000000000147805 */ /* 0x000fe2000001ff00 */
[----:B------:R-:W-:Y:S01]  /*7fa0*/  CS2R R28, SRZ ;  /* 0x00000000001c7805 */ /* 0x000fe2000001ff00 */
[C---:B------:R-:W-:Y:S01]  /*7fb0*/  @!P1 IMAD.WIDE R12, R0.reuse, 0x2, R6 ;  /* 0x00000002000c9825 */ /* 0x040fe200078e0206 */
[----:B------:R-:W-:Y:S01]  /*7fc0*/  CS2R R32, SRZ ;  /* 0x0000000000207805 */ /* 0x000fe2000001ff00 */
[----:B------:R-:W-:Y:S02]  /*7fd0*/  CS2R R34, SRZ ;  /* 0x0000000000227805 */ /* 0x000fe4000001ff00 */
[----:B------:R2:W5:Y:S04]  /*7fe0*/  @!P2 LD.E.64 R20, [R10.64] ;  /* 0x000000140a14a980 */ /* 0x000568000c101b00 */
[----:B------:R3:W5:Y:S01]  /*7ff0*/  @!P1 LD.E.64 R28, [R12.64] ;  /* 0x000000140c1c9980 */ /* 0x000762000c101b00 */
[----:B-1----:R-:W-:-:S05]  /*8000*/  @!P1 IMAD.WIDE R8, R0, 0x2, R4 ;  /* 0x0000000200089825 */ /* 0x002fca00078e0204 */
[----:B------:R1:W5:Y:S01]  /*8010*/  @!P1 LD.E.64 R30, [R8.64] ;  /* 0x00000014081e9980 */ /* 0x000362000c101b00 */
[C---:B---3--:R-:W-:Y:S02]  /*8020*/  IADD3 R12, R17.reuse, 0x20, RZ ;  /* 0x00000020110c7810 */ /* 0x048fe40007ffe0ff */
[----:B------:R-:W-:Y:S02]  /*8030*/  IADD3 R13, R17, 0x28, RZ ;  /* 0x00000028110d7810 */ /* 0x000fe40007ffe0ff */
[----:B------:R-:W-:Y:S02]  /*8040*/  ISETP.GE.AND P1, PT, R12, c[0x0][0x27c], PT ;  /* 0x00009f000c007a0c */ /* 0x000fe40003f26270 */
[----:B-1----:R-:W-:-:S05]  /*8050*/  @!P0 LOP3.LUT R8, R3, 0xfffffffc, RZ, 0xc0, !PT ;  /* 0xfffffffc03088812 */ /* 0x002fca00078ec0ff */
[----:B--2---:R-:W-:-:S04]  /*8060*/  @!P0 IMAD.WIDE R10, R8, 0x2, R4 ;  /* 0x00000002080a8825 */ /* 0x004fc800078e0204 */
[----:B------:R-:W-:Y:S01]  /*8070*/  @!P0 IMAD.WIDE R8, R8, 0x2, R6 ;  /* 0x0000000208088825 */ /* 0x000fe200078e0206 */
[----:B------:R1:W5:Y:S04]  /*8080*/  @!P0 LD.E.64 R32, [R10.64] ;  /* 0x000000140a208980 */ /* 0x000368000c101b00 */
[----:B------:R2:W5:Y:S01]  /*8090*/  @!P0 LD.E.64 R34, [R8.64] ;  /* 0x0000001408228980 */ /* 0x000562000c101b00 */
[----:B------:R-:W-:Y:S02]  /*80a0*/  ISETP.GE.AND P0, PT, R13, c[0x0][0x27c], PT ;  /* 0x00009f000d007a0c */ /* 0x000fe40003f06270 */
[----:B------:R-:W-:-:S11]  /*80b0*/  @!P1 SHF.R.S32.HI R3, RZ, 0x1f, R12 ;  /* 0x0000001fff039819 */ /* 0x000fd6000001140c */
[----:B------:R-:W-:Y:S02]  /*80c0*/  @!P0 SHF.R.S32.HI R0, RZ, 0x1f, R13 ;  /* 0x0000001fff008819 */ /* 0x000fe4000001140d */
[----:B--2---:R-:W-:Y:S02]  /*80d0*/  @!P1 LEA.HI R8, R3, R12, RZ, 0x2 ;  /* 0x0000000c03089211 */ /* 0x004fe400078f10ff */
[----:B------:R-:W-:Y:S02]  /*80e0*/  @!P0 LEA.HI R3, R0, R13, RZ, 0x2 ;  /* 0x0000000d00038211 */ /* 0x000fe400078f10ff */
[----:B------:R-:W-:Y:S02]  /*80f0*/  @!P1 LOP3.LUT R0, R8, 0xfffffffc, RZ, 0xc0, !PT ;  /* 0xfffffffc08009812 */ /* 0x000fe400078ec0ff */
[----:B------:R-:W-:Y:S01]  /*8100*/  @!P0 LOP3.LUT R3, R3, 0xfffffffc, RZ, 0xc0, !PT ;  /* 0xfffffffc03038812 */ /* 0x000fe200078ec0ff */
[----:B------:R-:W-:Y:S01]  /*8110*/  CS2R R36, SRZ ;  /* 0x0000000000247805 */ /* 0x000fe2000001ff00 */
[----:B------:R-:W-:Y:S01]  /*8120*/  CS2R R40, SRZ ;  /* 0x0000000000287805 */ /* 0x000fe2000001ff00 */
[----:B-1----:R-:W-:Y:S01]  /*8130*/  @!P1 IMAD.WIDE R10, R0, 0x2, R4 ;  /* 0x00000002000a9825 */ /* 0x002fe200078e0204 */
[----:B------:R-:W-:Y:S01]  /*8140*/  CS2R R38, SRZ ;  /* 0x0000000000267805 */ /* 0x000fe2000001ff00 */
[----:B------:R-:W-:-:S02]  /*8150*/  CS2R R42, SRZ ;  /* 0x00000000002a7805 */ /* 0x000fc4000001ff00 */
[C---:B------:R-:W-:Y:S01]  /*8160*/  @!P0 IMAD.WIDE R8, R3.reuse, 0x2, R4 ;  /* 0x0000000203088825 */ /* 0x040fe200078e0204 */
[----:B------:R1:W5:Y:S03]  /*8170*/  @!P1 LD.E.64 R36, [R10.64] ;  /* 0x000000140a249980 */ /* 0x000366000c101b00 */
[--C-:B------:R-:W-:Y:S01]  /*8180*/  @!P1 IMAD.WIDE R4, R0, 0x2, R6.reuse ;  /* 0x0000000200049825 */ /* 0x100fe200078e0206 */
[----:B------:R1:W5:Y:S03]  /*8190*/  @!P0 LD.E.64 R40, [R8.64] ;  /* 0x0000001408288980 */ /* 0x000366000c101b00 */
[----:B------:R-:W-:Y:S01]  /*81a0*/  @!P0 IMAD.WIDE R6, R3, 0x2, R6 ;  /* 0x0000000203068825 */ /* 0x000fe200078e0206 */
[----:B------:R1:W5:Y:S04]  /*81b0*/  @!P1 LD.E.64 R38, [R4.64] ;  /* 0x0000001404269980 */ /* 0x000368000c101b00 */
[----:B------:R1:W5:Y:S02]  /*81c0*/  @!P0 LD.E.64 R42, [R6.64] ;  /* 0x00000014062a8980 */ /* 0x000364000c101b00 */
.L_x_788:
[----:B------:R-:W-:Y:S05]  /*81d0*/  BSYNC B0 ;  /* 0x0000000000007941 */ /* 0x000fea0003800000 */
.L_x_787:
[----:B------:R-:W-:Y:S01]  /*81e0*/  IADD3 R3, R24, 0x40, RZ ;  /* 0x0000004018037810 */ /* 0x000fe20007ffe0ff */
[----:B-----5:R-:W-:Y:S01]  /*81f0*/  IMAD.MOV.U32 R0, RZ, RZ, R40 ;  /* 0x000000ffff007224 */ /* 0x020fe200078e0028 */
[----:B-1----:R1:W4:Y:S02]  /*8200*/  SHFL.IDX PT, R7, R16, 0x1, 0x1e1f ;  /* 0x003e1f0010077f89 */ /* 0x00232400000e0000 */
[----:B----4-:R-:W-:Y:S01]  /*8210*/  IMAD.MOV.U32 R5, RZ, RZ, R41 ;  /* 0x000000ffff057224 */ /* 0x010fe200078e0029 */
[----:B------:R-:W-:Y:S01]  /*8220*/  ISETP.GE.AND P0, PT, R3, UR7, PT ;  /* 0x0000000703007c0c */ /* 0x000fe2000bf06270 */
[----:B---3--:R-:W-:Y:S01]  /*8230*/  IMAD.MOV.U32 R4, RZ, RZ, R36 ;  /* 0x000000ffff047224 */ /* 0x008fe200078e0024 */
[----:B--2---:R-:W2:Y:S01]  /*8240*/  SHFL.IDX PT, R6, R27, 0x1, 0x1e1f ;  /* 0x003e1f001b067f89 */ /* 0x004ea200000e0000 */
[----:B------:R-:W-:Y:S01]  /*8250*/  IMAD.MOV.U32 R3, RZ, RZ, R37 ;  /* 0x000000ffff037224 */ /* 0x000fe200078e0025 */
[----:B------:R-:W-:Y:S01]  /*8260*/  PRMT R80, R5, 0x5410, R0 ;  /* 0x0000541005507816 */ /* 0x000fe20000000000 */
[----:B------:R-:W-:Y:S01]  /*8270*/  IMAD.MOV.U32 R0, RZ, RZ, R32 ;  /* 0x000000ffff007224 */ /* 0x000fe200078e0020 */
[----:B------:R-:W-:Y:S01]  /*8280*/  BSSY B0, `(.L_x_789) ;  /* 0x000006f000007945 */ /* 0x000fe20003800000 */
[----:B------:R-:W-:Y:S01]  /*8290*/  IMAD.MOV.U32 R5, RZ, RZ, R33 ;  /* 0x000000ffff057224 */ /* 0x000fe200078e0021 */
[----:B------:R-:W-:Y:S01]  /*82a0*/  PRMT R77, R3, 0x5410, R4 ;  /* 0x00005410034d7816 */ /* 0x000fe20000000004 */
        /* <DEDUP_REMOVED lines=20> */
[----:B------:R-:W-:Y:S01]  /*83f0*/  CS2R R62, SRZ ;  /* 0x00000000003e7805 */ /* 0x000fe2000001ff00 */
[----:B------:R-:W-:Y:S01]  /*8400*/  PRMT R79, R5, 0x7610, R79 ;  /* 0x00007610054f7816 */ /* 0x000fe2000000004f */
[----:B------:R-:W-:Y:S01]  /*8410*/  CS2R R58, SRZ ;  /* 0x00000000003a7805 */ /* 0x000fe2000001ff00 */
[----:B------:R-:W-:Y:S01]  /*8420*/  PRMT R76, R3, 0x5410, R4 ;  /* 0x00005410034c7816 */ /* 0x000fe20000000004 */
[----:B------:R-:W-:Y:S01]  /*8430*/  IMAD.MOV.U32 R3, RZ, RZ, R28 ;  /* 0x000000ffff037224 */ /* 0x000fe200078e001c */
[----:B------:R-:W-:Y:S01]  /*8440*/  PRMT R74, R74, 0x5410, R0 ;  /* 0x000054104a4a7816 */ /* 0x000fe20000000000 */
[----:B------:R-:W-:Y:S01]  /*8450*/  IMAD.MOV.U32 R0, RZ, RZ, R29 ;  /* 0x000000ffff007224 */ /* 0x000fe200078e001d */
[----:B------:R-:W3:Y:S01]  /*8460*/  SHFL.IDX PT, R5, R25, 0x1, 0x1e1f ;  /* 0x003e1f0019057f89 */ /* 0x000ee200000e0000 */
[----:B------:R-:W-:Y:S01]  /*8470*/  CS2R R54, SRZ ;  /* 0x0000000000367805 */ /* 0x000fe2000001ff00 */
[----:B------:R-:W-:Y:S01]  /*8480*/  PRMT R74, R8, 0x7610, R74 ;  /* 0x00007610084a7816 */ /* 0x000fe2000000004a */
[----:B------:R-:W-:Y:S01]  /*8490*/  CS2R R48, SRZ ;  /* 0x0000000000307805 */ /* 0x000fe2000001ff00 */
[----:B------:R-:W-:Y:S01]  /*84a0*/  PRMT R72, R0, 0x5410, R3 ;  /* 0x0000541000487816 */ /* 0x000fe20000000003 */
[----:B------:R-:W-:Y:S01]  /*84b0*/  IMAD.MOV.U32 R3, RZ, RZ, R18 ;  /* 0x000000ffff037224 */ /* 0x000fe200078e0012 */
[----:B------:R-:W-:Y:S01]  /*84c0*/  MOV R8, R23 ;  /* 0x0000001700087202 */ /* 0x000fe20000000f00 */
[----:B------:R-:W-:Y:S01]  /*84d0*/  IMAD.MOV.U32 R0, RZ, RZ, R19 ;  /* 0x000000ffff007224 */ /* 0x000fe200078e0013 */
[----:B------:R4:W2:Y:S01]  /*84e0*/  SHFL.IDX PT, R4, R26, 0x1, 0x1e1f ;  /* 0x003e1f001a047f89 */ /* 0x0008a200000e0000 */
[----:B------:R-:W-:Y:S01]  /*84f0*/  CS2R R66, SRZ ;  /* 0x0000000000427805 */ /* 0x000fe2000001ff00 */
[----:B------:R-:W-:Y:S01]  /*8500*/  PRMT R70, R8, 0x5410, R9 ;  /* 0x0000541008467816 */ /* 0x000fe20000000009 */
[----:B------:R-:W-:Y:S01]  /*8510*/  CS2R R64, SRZ ;  /* 0x0000000000407805 */ /* 0x000fe2000001ff00 */
[----:B-1----:R-:W-:Y:S01]  /*8520*/  PRMT R16, R0, 0x5410, R3 ;  /* 0x0000541000107816 */ /* 0x002fe20000000003 */
[----:B------:R-:W-:Y:S01]  /*8530*/  CS2R R60, SRZ ;  /* 0x00000000003c7805 */ /* 0x000fe2000001ff00 */
[----:B------:R-:W-:Y:S01]  /*8540*/  CS2R R52, SRZ ;  /* 0x0000000000347805 */ /* 0x000fe2000001ff00 */
[----:B------:R-:W-:Y:S01]  /*8550*/  CS2R R50, SRZ ;  /* 0x0000000000327805 */ /* 0x000fe2000001ff00 */
[----:B------:R-:W-:Y:S01]  /*8560*/  CS2R R44, SRZ ;  /* 0x00000000002c7805 */ /* 0x000fe2000001ff00 */
[----:B----4-:R-:W-:Y:S01]  /*8570*/  CS2R R26, SRZ ;  /* 0x00000000001a7805 */ /* 0x010fe2000001ff00 */
[----:B------:R-:W-:Y:S05]  /*8580*/  @P0 BRA `(.L_x_790) ;  /* 0x000003e000000947 */ /* 0x000fea0003800000 */
[C---:B--23--:R-:W-:Y:S01]  /*8590*/  IADD3 R3, R17.reuse, 0x8, RZ ;  /* 0x0000000811037810 */ /* 0x04cfe20007ffe0ff */
[----:B------:R-:W-:Y:S01]  /*85a0*/  CS2R R26, SRZ ;  /* 0x00000000001a7805 */ /* 0x000fe2000001ff00 */
[----:B------:R-:W-:Y:S01]  /*85b0*/  ISETP.GE.AND P0, PT, R17, c[0x0][0x27c], PT ;  /* 0x00009f0011007a0c */ /* 0x000fe20003f06270 */
[----:B------:R-:W-:Y:S01]  /*85c0*/  CS2R R44, SRZ ;  /* 0x00000000002c7805 */ /* 0x000fe2000001ff00 */
[----:B------:R-:W-:-:S02]  /*85d0*/  ISETP.GE.AND P2, PT, R3, c[0x0][0x27c], PT ;  /* 0x00009f0003007a0c */ /* 0x000fc40003f46270 */
[----:B------:R-:W-:-:S09]  /*85e0*/  IADD3 R12, R17, 0x18, RZ ;  /* 0x00000018110c7810 */ /* 0x000fd20007ffe0ff */
[C---:B------:R-:W-:Y:S02]  /*85f0*/  @!P0 IMAD.WIDE R10, R17.reuse, 0x2, R4 ;  /* 0x00000002110a8825 */ /* 0x040fe400078e0204 */
[----:B------:R-:W-:Y:S02]  /*8600*/  @!P2 SHF.R.S32.HI R0, RZ, 0x1f, R3 ;  /* 0x0000001fff00a819 */ /* 0x000fe40000011403 */
[C---:B------:R-:W-:Y:S01]  /*8610*/  @!P0 IMAD.WIDE R8, R17.reuse, 0x2, R6 ;  /* 0x0000000211088825 */ /* 0x040fe200078e0206 */
[----:B------:R1:W5:Y:S01]  /*8620*/  @!P0 LD.E.64 R26, [R10.64] ;  /* 0x000000140a1a8980 */ /* 0x000362000c101b00 */
[----:B------:R-:W-:Y:S02]  /*8630*/  @!P2 LEA.HI R0, R0, R3, RZ, 0x2 ;  /* 0x000000030000a211 */ /* 0x000fe400078f10ff */
[----:B------:R-:W-:Y:S01]  /*8640*/  IADD3 R3, R17, 0x10, RZ ;  /* 0x0000001011037810 */ /* 0x000fe20007ffe0ff */
[----:B------:R2:W5:Y:S03]  /*8650*/  @!P0 LD.E.64 R44, [R8.64] ;  /* 0x00000014082c8980 */ /* 0x000566000c101b00 */
[----:B------:R-:W-:-:S02]  /*8660*/  ISETP.GE.AND P1, PT, R3, c[0x0][0x27c], PT ;  /* 0x00009f0003007a0c */ /* 0x000fc40003f26270 */
[----:B------:R-:W-:Y:S02]  /*8670*/  @!P2 LOP3.LUT R0, R0, 0xfffffffc, RZ, 0xc0, !PT ;  /* 0xfffffffc0000a812 */ /* 0x000fe400078ec0ff */
[----:B------:R-:W-:Y:S01]  /*8680*/  ISETP.GE.AND P0, PT, R12, c[0x0][0x27c], PT ;  /* 0x00009f000c007a0c */ /* 0x000fe20003f06270 */
[----:B------:R-:W-:Y:S02]  /*8690*/  CS2R R50, SRZ ;  /* 0x0000000000327805 */ /* 0x000fe4000001ff00 */
[----:B-1----:R-:W-:-:S04]  /*86a0*/  @!P2 IMAD.WIDE R10, R0, 0x2, R4 ;  /* 0x00000002000aa825 */ /* 0x002fc800078e0204 */
[----:B--2---:R-:W-:Y:S02]  /*86b0*/  @!P2 IMAD.WIDE R8, R0, 0x2, R6 ;  /* 0x000000020008a825 */ /* 0x004fe400078e0206 */
[----:B------:R-:W-:-:S04]  /*86c0*/  @!P1 SHF.R.S32.HI R0, RZ, 0x1f, R3 ;  /* 0x0000001fff009819 */ /* 0x000fc80000011403 */
[----:B------:R-:W-:Y:S01]  /*86d0*/  @!P1 LEA.HI R0, R0, R3, RZ, 0x2 ;  /* 0x0000000300009211 */ /* 0x000fe200078f10ff */
[----:B------:R1:W5:Y:S03]  /*86e0*/  @!P2 LD.E.64 R50, [R8.64] ;  /* 0x000000140832a980 */ /* 0x000366000c101b00 */
[----:B------:R-:W-:Y:S01]  /*86f0*/  @!P1 LOP3.LUT R0, R0, 0xfffffffc, RZ, 0xc0, !PT ;  /* 0xfffffffc00009812 */ /* 0x000fe200078ec0ff */
[----:B------:R-:W-:Y:S01]  /*8700*/  CS2R R54, SRZ ;  /* 0x0000000000367805 */ /* 0x000fe2000001ff00 */
[----:B------:R-:W-:Y:S01]  /*8710*/  @!P0 SHF.R.S32.HI R3, RZ, 0x1f, R12 ;  /* 0x0000001fff038819 */ /* 0x000fe2000001140c */
[----:B------:R-:W-:-:S03]  /*8720*/  CS2R R48, SRZ ;  /* 0x0000000000307805 */ /* 0x000fc6000001ff00 */
[----:B------:R-:W-:Y:S01]  /*8730*/  @!P0 LEA.HI R3, R3, R12, RZ, 0x2 ;  /* 0x0000000c03038211 */ /* 0x000fe200078f10ff */
[----:B------:R-:W-:Y:S01]  /*8740*/  CS2R R52, SRZ ;  /* 0x0000000000347805 */ /* 0x000fe2000001ff00 */
[C---:B------:R-:W-:Y:S01]  /*8750*/  @!P1 IMAD.WIDE R12, R0.reuse, 0x2, R6 ;  /* 0x00000002000c9825 */ /* 0x040fe200078e0206 */
[----:B------:R2:W5:Y:S01]  /*8760*/  @!P2 LD.E.64 R48, [R10.64] ;  /* 0x000000140a30a980 */ /* 0x000562000c101b00 */
[----:B------:R-:W-:Y:S01]  /*8770*/  CS2R R58, SRZ ;  /* 0x00000000003a7805 */ /* 0x000fe2000001ff00 */
[----:B------:R-:W-:Y:S02]  /*8780*/  CS2R R60, SRZ ;  /* 0x00000000003c7805 */ /* 0x000fe4000001ff00 */
[----:B------:R3:W5:Y:S01]  /*8790*/  @!P1 LD.E.64 R52, [R12.64] ;  /* 0x000000140c349980 */ /* 0x000762000c101b00 */
[----:B-1----:R-:W-:-:S05]  /*87a0*/  @!P1 IMAD.WIDE R8, R0, 0x2, R4 ;  /* 0x0000000200089825 */ /* 0x002fca00078e0204 */
[----:B------:R1:W5:Y:S01]  /*87b0*/  @!P1 LD.E.64 R54, [R8.64] ;  /* 0x0000001408369980 */ /* 0x000362000c101b00 */
[C---:B---3--:R-:W-:Y:S02]  /*87c0*/  IADD3 R12, R17.reuse, 0x20, RZ ;  /* 0x00000020110c7810 */ /* 0x048fe40007ffe0ff */
[----:B------:R-:W-:Y:S02]  /*87d0*/  IADD3 R13, R17, 0x28, RZ ;  /* 0x00000028110d7810 */ /* 0x000fe40007ffe0ff */
[----:B-1----:R-:W-:-:S05]  /*87e0*/  @!P0 LOP3.LUT R8, R3, 0xfffffffc, RZ, 0xc0, !PT ;  /* 0xfffffffc03088812 */ /* 0x002fca00078ec0ff */
[----:B--2---:R-:W-:-:S04]  /*87f0*/  @!P0 IMAD.WIDE R10, R8, 0x2, R4 ;  /* 0x00000002080a8825 */ /* 0x004fc800078e0204 */
[----:B------:R-:W-:Y:S01]  /*8800*/  @!P0 IMAD.WIDE R8, R8, 0x2, R6 ;  /* 0x0000000208088825 */ /* 0x000fe200078e0206 */
[----:B------:R1:W5:Y:S01]  /*8810*/  @!P0 LD.E.64 R58, [R10.64] ;  /* 0x000000140a3a8980 */ /* 0x000362000c101b00 */
[----:B------:R-:W-:-:S03]  /*8820*/  ISETP.GE.AND P1, PT, R12, c[0x0][0x27c], PT ;  /* 0x00009f000c007a0c */ /* 0x000fc60003f26270 */
[----:B------:R2:W5:Y:S01]  /*8830*/  @!P0 LD.E.64 R60, [R8.64] ;  /* 0x00000014083c8980 */ /* 0x000562000c101b00 */
[----:B------:R-:W-:-:S09]  /*8840*/  ISETP.GE.AND P0, PT, R13, c[0x0][0x27c], PT ;  /* 0x00009f000d007a0c */ /* 0x000fd20003f06270 */
[----:B------:R-:W-:-:S04]  /*8850*/  @!P1 SHF.R.S32.HI R3, RZ, 0x1f, R12 ;  /* 0x0000001fff039819 */ /* 0x000fc8000001140c */
        /* <DEDUP_REMOVED lines=17> */
.L_x_790:
[----:B--23--:R-:W-:Y:S05]  /*8970*/  BSYNC B0 ;  /* 0x0000000000007941 */ /* 0x00cfea0003800000 */
.L_x_789:
[----:B-----5:R-:W-:Y:S01]  /*8980*/  IMAD.MOV.U32 R0, RZ, RZ, R68 ;  /* 0x000000ffff007224 */ /* 0x020fe200078e0044 */
[----:B------:R-:W-:Y:S01]  /*8990*/  UIADD3 UR4, -UR12, UR7, URZ ;  /* 0x000000070c047290 */ /* 0x000fe2000fffe13f */
[----:B-1----:R-:W-:Y:S01]  /*89a0*/  IMAD.MOV.U32 R5, RZ, RZ, R69 ;  /* 0x000000ffff057224 */ /* 0x002fe200078e0045 */
[C---:B------:R-:W-:Y:S01]  /*89b0*/  LEA.HI R7, R56.reuse, R56, RZ, 0x1 ;  /* 0x0000003838077211 */ /* 0x040fe200078f08ff */
[----:B------:R-:W-:Y:S01]  /*89c0*/  IMAD.MOV.U32 R4, RZ, RZ, R62 ;  /* 0x000000ffff047224 */ /* 0x000fe200078e003e */
[----:B------:R-:W-:Y:S01]  /*89d0*/  UISETP.LT.AND UP0, UPT, UR4, 0x80, UPT ;  /* 0x000000800400788c */ /* 0x000fe2000bf01270 */
[----:B------:R-:W-:Y:S01]  /*89e0*/  IMAD.MOV.U32 R3, RZ, RZ, R63 ;  /* 0x000000ffff037224 */ /* 0x000fe200078e003f */
[----:B------:R-:W-:Y:S01]  /*89f0*/  PRMT R89, R5, 0x5410, R0 ;  /* 0x0000541005597816 */ /* 0x000fe20000000000 */
[----:B------:R-:W-:Y:S01]  /*8a00*/  IMAD.MOV.U32 R0, RZ, RZ, R58 ;  /* 0x000000ffff007224 */ /* 0x000fe200078e003a */
[----:B------:R-:W-:Y:S01]  /*8a10*/  USEL UR4, UR4, 0x80, UP0 ;  /* 0x0000008004047887 */ /* 0x000fe20008000000 */
[----:B------:R-:W-:Y:S01]  /*8a20*/  IMAD.MOV.U32 R5, RZ, RZ, R59 ;  /* 0x000000ffff057224 */ /* 0x000fe200078e003b */
[----:B------:R-:W-:Y:S01]  /*8a30*/  PRMT R87, R3, 0x5410, R4 ;  /* 0x0000541003577816 */ /* 0x000fe20000000004 */
[----:B------:R-:W-:Y:S01]  /*8a40*/  IMAD.MOV.U32 R4, RZ, RZ, R54 ;  /* 0x000000ffff047224 */ /* 0x000fe200078e0036 */
[----:B------:R-:W-:Y:S01]  /*8a50*/  PRMT R85, R85, 0x5410, R0 ;  /* 0x0000541055557816 */ /* 0x000fe20000000000 */
[----:B------:R-:W-:Y:S01]  /*8a60*/  IMAD.MOV.U32 R0, RZ, RZ, R48 ;  /* 0x000000ffff007224 */ /* 0x000fe200078e0030 */
[----:B------:R-:W-:Y:S01]  /*8a70*/  ISETP.GE.AND P0, PT, R56, UR4, PT ;  /* 0x0000000438007c0c */ /* 0x000fe2000bf06270 */
[----:B------:R-:W-:Y:S01]  /*8a80*/  IMAD.MOV.U32 R3, RZ, RZ, R55 ;  /* 0x000000ffff037224 */ /* 0x000fe200078e0037 */
[----:B------:R-:W-:Y:S01]  /*8a90*/  PRMT R85, R5, 0x7610, R85 ;  /* 0x0000761005557816 */ /* 0x000fe20000000055 */
[----:B------:R-:W-:-:S04]  /*8aa0*/  DEPBAR.LE SB0, 0x1 ;  /* 0x000080400000791a */ /* 0x000fc80000000000 */
[----:B------:R-:W-:Y:S01]  /*8ab0*/  PRMT R81, R81, 0x5410, R0 ;  /* 0x0000541051517816 */ /* 0x000fe20000000000 */
[----:B------:R-:W-:Y:S01]  /*8ac0*/  IMAD.MOV.U32 R0, RZ, RZ, R49 ;  /* 0x000000ffff007224 */ /* 0x000fe200078e0031 */
[----:B------:R-:W-:Y:S01]  /*8ad0*/  SHF.R.S32.HI R5, RZ, 0x1f, R47 ;  /* 0x0000001fff057819 */ /* 0x000fe2000001142f */
[----:B------:R-:W-:Y:S01]  /*8ae0*/  BSSY B1, `(.L_x_791) ;  /* 0x000015d000017945 */ /* 0x000fe20003800000 */
[----:B------:R-:W-:Y:S01]  /*8af0*/  PRMT R83, R3, 0x5410, R4 ;  /* 0x0000541003537816 */ /* 0x000fe20000000004 */
[----:B------:R-:W-:Y:S01]  /*8b00*/  IMAD.MOV.U32 R4, RZ, RZ, R26 ;  /* 0x000000ffff047224 */ /* 0x000fe200078e001a */
[----:B------:R-:W-:Y:S01]  /*8b10*/  PRMT R81, R0, 0x7610, R81 ;  /* 0x0000761000517816 */ /* 0x000fe20000000051 */
[----:B------:R-:W-:Y:S01]  /*8b20*/  IMAD.MOV.U32 R3, RZ, RZ, R27 ;  /* 0x000000ffff037224 */ /* 0x000fe200078e001b */
[----:B------:R-:W-:Y:S01]  /*8b30*/  LEA.HI R0, R5, R47, RZ, 0x2 ;  /* 0x0000002f05007211 */ /* 0x000fe200078f10ff */
[----:B------:R-:W-:-:S03]  /*8b40*/  IMAD.MOV.U32 R5, RZ, RZ, R66 ;  /* 0x000000ffff057224 */ /* 0x000fc600078e0042 */
[----:B------:R-:W-:Y:S01]  /*8b50*/  PRMT R78, R3, 0x5410, R4 ;  /* 0x00005410034e7816 */ /* 0x000fe20000000004 */
[----:B------:R-:W-:Y:S01]  /*8b60*/  IMAD.MOV.U32 R3, RZ, RZ, R67 ;  /* 0x000000ffff037224 */ /* 0x000fe200078e0043 */
[----:B------:R-:W-:Y:S01]  /*8b70*/  LOP3.LUT R4, R0, 0xfffffffc, RZ, 0xc0, !PT ;  /* 0xfffffffc00047812 */ /* 0x000fe200078ec0ff */
[----:B------:R-:W-:-:S03]  /*8b80*/  IMAD.MOV.U32 R0, RZ, RZ, R64 ;  /* 0x000000ffff007224 */ /* 0x000fc600078e0040 */
[----:B------:R-:W-:Y:S01]  /*8b90*/  PRMT R88, R3, 0x5410, R5 ;  /* 0x0000541003587816 */ /* 0x000fe20000000005 */
[----:B------:R-:W-:Y:S01]  /*8ba0*/  IMAD.IADD R6, R47, 0x1, -R4 ;  /* 0x000000012f067824 */ /* 0x000fe200078e0a04 */
[----:B------:R-:W-:Y:S01]  /*8bb0*/  PRMT R86, R86, 0x5410, R0 ;  /* 0x0000541056567816 */ /* 0x000fe20000000000 */
[----:B------:R-:W-:Y:S02]  /*8bc0*/  IMAD.MOV.U32 R0, RZ, RZ, R65 ;  /* 0x000000ffff007224 */ /* 0x000fe400078e0041 */
[----:B------:R-:W-:Y:S01]  /*8bd0*/  IMAD.SHL.U32 R3, R6, 0x40, RZ ;  /* 0x0000004006037824 */ /* 0x000fe200078e00ff */
[----:B------:R-:W-:Y:S01]  /*8be0*/  BAR.SYNC.DEFER_BLOCKING 0x0 ;  /* 0x0000000000007b1d */ /* 0x000fe20000010000 */
[----:B------:R-:W-:Y:S01]  /*8bf0*/  IMAD.MOV.U32 R5, RZ, RZ, R60 ;  /* 0x000000ffff057224 */ /* 0x000fe200078e003c */
[----:B------:R-:W-:Y:S01]  /*8c00*/  PRMT R86, R0, 0x7610, R86 ;  /* 0x0000761000567816 */ /* 0x000fe20000000056 */
[----:B------:R-:W-:Y:S01]  /*8c10*/  IMAD.MOV.U32 R4, RZ, RZ, R61 ;  /* 0x000000ffff047224 */ /* 0x000fe200078e003d */
[----:B------:R-:W-:Y:S01]  /*8c20*/  LOP3.LUT R0, R3, 0xc0, RZ, 0xc0, !PT ;  /* 0x000000c003007812 */ /* 0x000fe200078ec0ff */
[----:B------:R-:W-:Y:S01]  /*8c30*/  IMAD.MOV.U32 R3, RZ, RZ, R52 ;  /* 0x000000ffff037224 */ /* 0x000fe200078e0034 */
[----:B------:R-:W-:Y:S01]  /*8c40*/  LOP3.LUT P1, RZ, R6, 0x2, RZ, 0xc0, !PT ;  /* 0x0000000206ff7812 */ /* 0x000fe2000782c0ff */
[----:B------:R-:W-:Y:S01]  /*8c50*/  IMAD.MOV.U32 R6, RZ, RZ, R51 ;  /* 0x000000ffff067224 */ /* 0x000fe200078e0033 */
[----:B------:R-:W-:-:S02]  /*8c60*/  PRMT R84, R4, 0x5410, R5 ;  /* 0x0000541004547816 */ /* 0x000fc40000000005 */
[----:B------:R-:W-:Y:S02]  /*8c70*/  LOP3.LUT R4, R0, 0x8, R57, 0xf8, !PT ;  /* 0x0000000800047812 */ /* 0x000fe400078ef839 */
[----:B------:R-:W-:Y:S02]  /*8c80*/  SHF.R.U32.HI R0, RZ, 0x3, R0 ;  /* 0x00000003ff007819 */ /* 0x000fe40000011600 */
[----:B------:R-:W-:Y:S01]  /*8c90*/  PRMT R82, R82, 0x5410, R3 ;  /* 0x0000541052527816 */ /* 0x000fe20000000003 */
[----:B------:R-:W-:Y:S01]  /*8ca0*/  IMAD.MOV.U32 R3, RZ, RZ, R50 ;  /* 0x000000ffff037224 */ /* 0x000fe200078e0032 */
[----:B------:R-:W-:Y:S01]  /*8cb0*/  LOP3.LUT R5, R4, R0, RZ, 0x3c, !PT ;  /* 0x0000000004057212 */ /* 0x000fe200078e3cff */
[----:B------:R-:W-:Y:S01]  /*8cc0*/  IMAD.MOV.U32 R4, RZ, RZ, R53 ;  /* 0x000000ffff047224 */ /* 0x000fe200078e0035 */
[----:B------:R-:W-:Y:S02]  /*8cd0*/  LOP3.LUT R0, R7, 0x7fffffe, RZ, 0xc0, !PT ;  /* 0x07fffffe07007812 */ /* 0x000fe400078ec0ff */
[----:B------:R-:W-:-:S02]  /*8ce0*/  PRMT R57, R57, 0x5410, R3 ;  /* 0x0000541039397816 */ /* 0x000fc40000000003 */
[----:B------:R-:W-:Y:S01]  /*8cf0*/  PRMT R82, R4, 0x7610, R82 ;  /* 0x0000761004527816 */ /* 0x000fe20000000052 */
[----:B------:R-:W-:Y:S01]  /*8d00*/  IMAD.IADD R0, R56, 0x1, -R0 ;  /* 0x0000000138007824 */ /* 0x000fe200078e0a00 */
[----:B------:R-:W-:Y:S01]  /*8d10*/  PRMT R57, R6, 0x7610, R57 ;  /* 0x0000761006397816 */ /* 0x000fe20000000039 */
[----:B------:R-:W-:Y:S02]  /*8d20*/  IMAD.MOV.U32 R4, RZ, RZ, R45 ;  /* 0x000000ffff047224 */ /* 0x000fe400078e002d */
[----:B------:R-:W-:-:S04]  /*8d30*/  IMAD R0, R90, 0x8, R0 ;  /* 0x000000085a007824 */ /* 0x000fc800078e0200 */
[----:B------:R-:W-:Y:S02]  /*8d40*/  IMAD.U32 R0, R0, 0x20, R5 ;  /* 0x0000002000007824 */ /* 0x000fe400078e0005 */
[----:B------:R-:W-:-:S03]  /*8d50*/  IMAD.MOV.U32 R5, RZ, RZ, R44 ;  /* 0x000000ffff057224 */ /* 0x000fc600078e002c */
[C---:B------:R-:W-:Y:S02]  /*8d60*/  IADD3 R3, R0.reuse, 0x10, RZ ;  /* 0x0000001000037810 */ /* 0x040fe40007ffe0ff */
[----:B------:R-:W-:Y:S02]  /*8d70*/  @P1 IADD3 R3, R0, -0x10, RZ ;  /* 0xfffffff000031810 */ /* 0x000fe40007ffe0ff */
[----:B------:R-:W-:Y:S02]  /*8d80*/  PRMT R47, R4, 0x5410, R5 ;  /* 0x00005410042f7816 */ /* 0x000fe40000000005 */
[----:B------:R-:W-:Y:S02]  /*8d90*/  LEA R24, R0, 0x6100, 0x1 ;  /* 0x0000610000187811 */ /* 0x000fe400078e08ff */
[----:B------:R-:W-:Y:S01]  /*8da0*/  LEA R25, R3, 0x6100, 0x1 ;  /* 0x0000610003197811 */ /* 0x000fe200078e08ff */
        /* <DEDUP_REMOVED lines=15> */
[C---:B------:R-:W-:Y:S01]  /*8ea0*/  IMAD.U32 R16, R3.reuse, 0x10000, RZ ;  /* 0x0001000003107824 */ /* 0x040fe200078e00ff */
[----:B------:R-:W-:Y:S02]  /*8eb0*/  LOP3.LUT R18, R3, 0xffff0000, RZ, 0xc0, !PT ;  /* 0xffff000003127812 */ /* 0x000fe400078ec0ff */
[C---:B-1----:R-:W-:Y:S01]  /*8ec0*/  LOP3.LUT R8, R6.reuse, 0xffff0000, RZ, 0xc0, !PT ;  /* 0xffff000006087812 */ /* 0x042fe200078ec0ff */
[----:B------:R-:W-:Y:S01]  /*8ed0*/  IMAD.U32 R9, R6, 0x10000, RZ ;  /* 0x0001000006097824 */ /* 0x000fe200078e00ff */
[C---:B------:R-:W-:Y:S01]  /*8ee0*/  LOP3.LUT R6, R7.reuse, 0xffff0000, RZ, 0xc0, !PT ;  /* 0xffff000007067812 */ /* 0x040fe200078ec0ff */
[----:B------:R-:W-:Y:S01]  /*8ef0*/  IMAD.U32 R10, R7, 0x10000, RZ ;  /* 0x00010000070a7824 */ /* 0x000fe200078e00ff */
[----:B------:R-:W-:Y:S01]  /*8f00*/  SHF.L.U32 R13, R4, 0x10, RZ ;  /* 0x00000010040d7819 */ /* 0x000fe200000006ff */
[----:B------:R-:W-:Y:S01]  /*8f10*/  FMUL.FTZ R0, R8, R15 ;  /* 0x0000000f08007220 */ /* 0x000fe20000410000 */
[----:B------:R-:W-:Y:S01]  /*8f20*/  LOP3.LUT R7, R4, 0xffff0000, RZ, 0xc0, !PT ;  /* 0xffff000004077812 */ /* 0x000fe200078ec0ff */
[-C--:B------:R-:W-:Y:S01]  /*8f30*/  FMUL.FTZ R8, R8, R16.reuse ;  /* 0x0000001008087220 */ /* 0x080fe20000410000 */
[----:B------:R-:W-:Y:S01]  /*8f40*/  LOP3.LUT R4, R5, 0xffff0000, RZ, 0xc0, !PT ;  /* 0xffff000005047812 */ /* 0x000fe200078ec0ff */
[----:B------:R-:W-:Y:S01]  /*8f50*/  FFMA.FTZ R16, R9, R16, -R0 ;  /* 0x0000001009107223 */ /* 0x000fe20000010800 */
[----:B------:R-:W-:Y:S01]  /*8f60*/  SHF.L.U32 R14, R5, 0x10, RZ ;  /* 0x00000010050e7819 */ /* 0x000fe200000006ff */
[----:B------:R-:W-:-:S02]  /*8f70*/  FMUL.FTZ R3, R6, R19 ;  /* 0x0000001306037220 */ /* 0x000fc40000410000 */
[-C--:B------:R-:W-:Y:S02]  /*8f80*/  FMUL.FTZ R0, R6, R18.reuse ;  /* 0x0000001206007220 */ /* 0x080fe40000410000 */
[----:B------:R-:W-:Y:S01]  /*8f90*/  FFMA.FTZ R15, R9, R15, R8 ;  /* 0x0000000f090f7223 */ /* 0x000fe20000010008 */
[----:B------:R-:W-:Y:S01]  /*8fa0*/  SHF.L.U32 R8, R12, 0x10, RZ ;  /* 0x000000100c087819 */ /* 0x000fe200000006ff */
[C---:B------:R-:W-:Y:S01]  /*8fb0*/  IMAD.U32 R6, R11.reuse, 0x10000, RZ ;  /* 0x000100000b067824 */ /* 0x040fe200078e00ff */
[----:B------:R-:W-:Y:S01]  /*8fc0*/  LOP3.LUT R11, R11, 0xffff0000, RZ, 0xc0, !PT ;  /* 0xffff00000b0b7812 */ /* 0x000fe200078ec0ff */
[----:B------:R-:W-:Y:S01]  /*8fd0*/  FFMA.FTZ R9, R10, R18, -R3 ;  /* 0x000000120a097223 */ /* 0x000fe20000010803 */
[----:B------:R-:W-:Y:S01]  /*8fe0*/  LOP3.LUT R12, R12, 0xffff0000, RZ, 0xc0, !PT ;  /* 0xffff00000c0c7812 */ /* 0x000fe200078ec0ff */
[----:B------:R-:W-:Y:S02]  /*8ff0*/  FFMA.FTZ R10, R10, R19, R0 ;  /* 0x000000130a0a7223 */ /* 0x000fe40000010000 */
[----:B------:R-:W-:-:S02]  /*9000*/  FMUL.FTZ R5, R7, R6 ;  /* 0x0000000607057220 */ /* 0x000fc40000410000 */
[----:B------:R-:W-:Y:S02]  /*9010*/  FMUL.FTZ R0, R4, R11 ;  /* 0x0000000b04007220 */ /* 0x000fe40000410000 */
[----:B------:R-:W-:Y:S01]  /*9020*/  FMUL.FTZ R3, R7, R8 ;  /* 0x0000000807037220 */ /* 0x000fe20000410000 */
[----:B------:R-:W-:Y:S01]  /*9030*/  F2FP.BF16.PACK_AB R7, R10, R9 ;  /* 0x000000090a07723e */ /* 0x000fe200000010ff */
[----:B------:R-:W-:Y:S02]  /*9040*/  FMUL.FTZ R4, R4, R12 ;  /* 0x0000000c04047220 */ /* 0x000fe40000410000 */
[C---:B------:R-:W-:Y:S02]  /*9050*/  FFMA.FTZ R8, R13.reuse, R8, -R5 ;  /* 0x000000080d087223 */ /* 0x040fe40000010805 */
[----:B------:R-:W-:Y:S01]  /*9060*/  FFMA.FTZ R3, R13, R6, R3 ;  /* 0x000000060d037223 */ /* 0x000fe20000010003 */
[----:B------:R-:W-:Y:S01]  /*9070*/  F2FP.BF16.PACK_AB R6, R15, R16 ;  /* 0x000000100f06723e */ /* 0x000fe200000010ff */
[----:B------:R-:W-:-:S02]  /*9080*/  FFMA.FTZ R0, R14, R12, -R0 ;  /* 0x0000000c0e007223 */ /* 0x000fc40000010800 */
[----:B------:R-:W-:Y:S01]  /*9090*/  FFMA.FTZ R5, R14, R11, R4 ;  /* 0x0000000b0e057223 */ /* 0x000fe20000010004 */
[----:B------:R-:W-:-:S04]  /*90a0*/  F2FP.BF16.PACK_AB R4, R3, R8 ;  /* 0x000000080304723e */ /* 0x000fc800000010ff */
[----:B------:R-:W-:-:S05]  /*90b0*/  F2FP.BF16.PACK_AB R5, R5, R0 ;  /* 0x000000000505723e */ /* 0x000fca00000010ff */
[----:B------:R1:W-:Y:S02]  /*90c0*/  STS.128 [R24], R4 ;  /* 0x0000000418007388 */ /* 0x0003e40000000c00 */
.L_x_794:
[----:B------:R-:W-:Y:S05]  /*90d0*/  BSYNC B0 ;  /* 0x0000000000007941 */ /* 0x000fea0003800000 */
.L_x_793:
        /* <DEDUP_REMOVED lines=50> */
.L_x_796:
[----:B------:R-:W-:Y:S05]  /*9400*/  BSYNC B0 ;  /* 0x0000000000007941 */ /* 0x000fea0003800000 */
.L_x_795:
        /* <DEDUP_REMOVED lines=49> */
[----:B------:R1:W-:Y:S02]  /*9720*/  STS.128 [R24+0x2000], R4 ;  /* 0x0020000418007388 */ /* 0x0003e40000000c00 */
.L_x_798:
[----:B------:R-:W-:Y:S05]  /*9730*/  BSYNC B0 ;  /* 0x0000000000007941 */ /* 0x000fea0003800000 */
.L_x_797:
        /* <DEDUP_REMOVED lines=50> */
.L_x_800:
[----:B------:R-:W-:Y:S05]  /*9a60*/  BSYNC B0 ;  /* 0x0000000000007941 */ /* 0x000fea0003800000 */
.L_x_799:
        /* <DEDUP_REMOVED lines=50> */
.L_x_802:
[----:B------:R-:W-:Y:S05]  /*9d90*/  BSYNC B0 ;  /* 0x0000000000007941 */ /* 0x000fea0003800000 */
.L_x_801:
        /* <DEDUP_REMOVED lines=49> */
.L_x_792:
[----:B------:R-:W-:Y:S05]  /*a0b0*/  BSYNC B1 ;  /* 0x0000000000017941 */ /* 0x000fea0003800000 */
.L_x_791:
[----:B------:R-:W-:-:S04]  /*a0c0*/  IADD3 R0, R56, 0x40, RZ ;  /* 0x0000004038007810 */ /* 0x000fc80007ffe0ff */
[----:B------:R-:W-:-:S13]  /*a0d0*/  ISETP.GE.AND P0, PT, R0, UR4, PT ;  /* 0x0000000400007c0c */ /* 0x000fda000bf06270 */
        /* <DEDUP_REMOVED lines=50> */
.L_x_805:
[----:B------:R-:W-:Y:S05]  /*a400*/  BSYNC B0 ;  /* 0x0000000000007941 */ /* 0x000fea0003800000 */
.L_x_804:
        /* <DEDUP_REMOVED lines=50> */
.L_x_807:
[----:B------:R-:W-:Y:S05]  /*a730*/  BSYNC B0 ;  /* 0x0000000000007941 */ /* 0x000fea0003800000 */
.L_x_806:
        /* <DEDUP_REMOVED lines=50> */
.L_x_809:
[----:B------:R-:W-:Y:S05]  /*aa60*/  BSYNC B0 ;  /* 0x0000000000007941 */ /* 0x000fea0003800000 */
.L_x_808:
        /* <DEDUP_REMOVED lines=50> */
.L_x_811:
[----:B------:R-:W-:Y:S05]  /*ad90*/  BSYNC B0 ;  /* 0x0000000000007941 */ /* 0x000fea0003800000 */
.L_x_810:
        /* <DEDUP_REMOVED lines=50> */
.L_x_813:
[----:B------:R-:W-:Y:S05]  /*b0c0*/  BSYNC B0 ;  /* 0x0000000000007941 */ /* 0x000fea0003800000 */
.L_x_812:
        /* <DEDUP_REMOVED lines=28> */
[----:B------:R-:W-:Y:S02]  /*b290*/  FMUL.FTZ R0, R6, R17 ;  /* 0x0000001106007220 */ /* 0x000fe40000410000 */
        /* <DEDUP_REMOVED lines=19> */
[----:B------:R1:W-:Y:S01]  /*b3d0*/  STS.128 [R25+0x5000], R4 ;  /* 0x0050000419007388 */ /* 0x0003e20000000c00 */
[----:B------:R-:W-:Y:S05]  /*b3e0*/  BRA `(.L_x_803) ;  /* 0x00003c9000007947 */ /* 0x000fea0003800000 */
.L_x_786:
[----:B------:R-:W-:Y:S01]  /*b3f0*/  PLOP3.LUT P1, PT, PT, PT, UP2, 0x80, 0x0 ;  /* 0x000000000000781c */ /* 0x000fe20003f2f028 */
[----:B------:R-:W-:Y:S01]  /*b400*/  IMAD.MOV.U32 R6, RZ, RZ, R10 ;  /* 0x000000ffff067224 */ /* 0x000fe200078e000a */
[----:B------:R-:W-:Y:S01]  /*b410*/  PLOP3.LUT P0, PT, PT, PT, UP2, 0x80, 0x0 ;  /* 0x000000000000781c */ /* 0x000fe20003f0f028 */
[----:B------:R-:W-:Y:S01]  /*b420*/  IMAD.MOV.U32 R4, RZ, RZ, R8 ;  /* 0x000000ffff047224 */ /* 0x000fe200078e0008 */
        /* <DEDUP_REMOVED lines=15> */
[----:B------:R-:W-:-:S03]  /*b520*/  CS2R R20, SRZ ;  /* 0x0000000000147805 */ /* 0x000fc6000001ff00 */
        /* <DEDUP_REMOVED lines=8> */
[----:B------:R-:W-:-:S03]  /*b5b0*/  IMAD R0, R0, c[0x0][0x294], R8 ;  /* 0x0000a50000007a24 */ /* 0x000fc600078e0208 */
[----:B------:R-:W-:Y:S01]  /*b5c0*/  IADD3 R3, R7, R3, RZ ;  /* 0x0000000307037210 */ /* 0x000fe20007ffe0ff */
[----:B------:R-:W-:-:S03]  /*b5d0*/  IMAD.IADD R0, R5, 0x1, R0 ;  /* 0x0000000105007824 */ /* 0x000fc600078e0200 */
        /* <DEDUP_REMOVED lines=15> */
[----:B--2-4-:R-:W-:-:S04]  /*b6d0*/  @!P0 IMAD.WIDE R10, R57, 0x2, R6 ;  /* 0x00000002390a8825 */ /* 0x014fc800078e0206 */
[----:B-1-3--:R-:W-:Y:S01]  /*b6e0*/  @!P0 IMAD.WIDE R8, R57, 0x2, R4 ;  /* 0x0000000239088825 */ /* 0x00afe200078e0204 */
        /* <DEDUP_REMOVED lines=12> */
[----:B------:R-:W-:-:S04]  /*b7b0*/  @!P1 SHF.R.S32.HI R3, RZ, 0x1f, R12 ;  /* 0x0000001fff039819 */ /* 0x000fc8000001140c */
[----:B------:R-:W-:Y:S02]  /*b7c0*/  @!P0 SHF.R.S32.HI R0, RZ, 0x1f, R13 ;  /* 0x0000001fff008819 */ /* 0x000fe4000001140d */
[----:B--2---:R-:W-:Y:S02]  /*b7d0*/  @!P1 LEA.HI R8, R3, R12, RZ, 0x3 ;  /* 0x0000000c03089211 */ /* 0x004fe400078f18ff */
[----:B------:R-:W-:Y:S02]  /*b7e0*/  @!P0 LEA.HI R3, R0, R13, RZ, 0x3 ;  /* 0x0000000d00038211 */ /* 0x000fe400078f18ff */
[----:B------:R-:W-:Y:S02]  /*b7f0*/  @!P1 LOP3.LUT R0, R8, 0xfffffff8, RZ, 0xc0, !PT ;  /* 0xfffffff808009812 */ /* 0x000fe400078ec0ff */
[----:B------:R-:W-:-:S03]  /*b800*/  @!P0 LOP3.LUT R3, R3, 0xfffffff8, RZ, 0xc0, !PT ;  /* 0xfffffff803038812 */ /* 0x000fc600078ec0ff */
[----:B-1----:R-:W-:-:S04]  /*b810*/  @!P1 IMAD.WIDE R10, R0, 0x2, R6 ;  /* 0x00000002000a9825 */ /* 0x002fc800078e0206 */
[C---:B------:R-:W-:Y:S01]  /*b820*/  @!P0 IMAD.WIDE R8, R3.reuse, 0x2, R6 ;  /* 0x0000000203088825 */ /* 0x040fe200078e0206 */
[----:B------:R1:W5:Y:S03]  /*b830*/  @!P1 LD.E.128 R36, [R10.64] ;  /* 0x000000140a249980 */ /* 0x000366000c101d00 */
[--C-:B------:R-:W-:Y:S01]  /*b840*/  @!P1 IMAD.WIDE R6, R0, 0x2, R4.reuse ;  /* 0x0000000200069825 */ /* 0x100fe200078e0204 */
[----:B------:R1:W5:Y:S03]  /*b850*/  @!P0 LD.E.128 R48, [R8.64] ;  /* 0x0000001408308980 */ /* 0x000366000c101d00 */
[----:B------:R-:W-:Y:S01]  /*b860*/  @!P0 IMAD.WIDE R4, R3, 0x2, R4 ;  /* 0x0000000203048825 */ /* 0x000fe200078e0204 */
[----:B------:R1:W5:Y:S04]  /*b870*/  @!P1 LD.E.128 R40, [R6.64] ;  /* 0x0000001406289980 */ /* 0x000368000c101d00 */
[----:B------:R1:W5:Y:S02]  /*b880*/  @!P0 LD.E.128 R52, [R4.64] ;  /* 0x0000001404348980 */ /* 0x000364000c101d00 */
.L_x_815:
[----:B------:R-:W-:Y:S05]  /*b890*/  BSYNC B0 ;  /* 0x0000000000007941 */ /* 0x000fea0003800000 */
.L_x_814:
[----:B------:R-:W-:Y:S01]  /*b8a0*/  IADD3 R3, R24, 0x40, RZ ;  /* 0x0000004018037810 */ /* 0x000fe20007ffe0ff */
[----:B-----5:R-:W-:Y:S01]  /*b8b0*/  IMAD.MOV.U32 R0, RZ, RZ, R50 ;  /* 0x000000ffff007224 */ /* 0x020fe200078e0032 */
[----:B-1--4-:R-:W1:Y:S01]  /*b8c0*/  SHFL.IDX PT, R7, R15, 0x1, 0x1e1f ;  /* 0x003e1f000f077f89 */ /* 0x012e6200000e0000 */
[----:B------:R-:W-:Y:S01]  /*b8d0*/  IMAD.MOV.U32 R5, RZ, RZ, R51 ;  /* 0x000000ffff057224 */ /* 0x000fe200078e0033 */
[----:B------:R-:W-:Y:S01]  /*b8e0*/  ISETP.GE.AND P0, PT, R3, UR7, PT ;  /* 0x0000000703007c0c */ /* 0x000fe2000bf06270 */
[----:B---3--:R-:W-:Y:S01]  /*b8f0*/  IMAD.MOV.U32 R4, RZ, RZ, R48 ;  /* 0x000000ffff047224 */ /* 0x008fe200078e0030 */
[----:B--2---:R2:W3:Y:S01]  /*b900*/  SHFL.IDX PT, R6, R25, 0x1, 0x1e1f ;  /* 0x003e1f0019067f89 */ /* 0x0044e200000e0000 */
        /* <DEDUP_REMOVED lines=33> */
[----:B------:R4:W1:Y:S01]  /*bb20*/  SHFL.IDX PT, R5, R14, 0x1, 0x1e1f ;  /* 0x003e1f000e057f89 */ /* 0x00086200000e0000 */
[----:B------:R-:W-:Y:S01]  /*bb30*/  CS2R R68, SRZ ;  /* 0x0000000000447805 */ /* 0x000fe2000001ff00 */
[----:B------:R-:W-:Y:S01]  /*bb40*/  PRMT R59, R8, 0x7610, R59 ;  /* 0x00007610083b7816 */ /* 0x000fe2000000003b */
[----:B------:R-:W-:Y:S01]  /*bb50*/  CS2R R62, SRZ ;  /* 0x00000000003e7805 */ /* 0x000fe2000001ff00 */
[----:B------:R-:W-:Y:S01]  /*bb60*/  PRMT R58, R0, 0x5410, R3 ;  /* 0x00005410003a7816 */ /* 0x000fe20000000003 */
[----:B------:R-:W-:Y:S01]  /*bb70*/  IMAD.MOV.U32 R3, RZ, RZ, R20 ;  /* 0x000000ffff037224 */ /* 0x000fe200078e0014 */
[----:B------:R-:W-:Y:S01]  /*bb80*/  MOV R8, R23 ;  /* 0x0000001700087202 */ /* 0x000fe20000000f00 */
[----:B------:R-:W-:Y:S01]  /*bb90*/  IMAD.MOV.U32 R0, RZ, RZ, R21 ;  /* 0x000000ffff007224 */ /* 0x000fe200078e0015 */
[----:B------:R4:W1:Y:S01]  /*bba0*/  SHFL.IDX PT, R4, R26, 0x1, 0x1e1f ;  /* 0x003e1f001a047f89 */ /* 0x00086200000e0000 */
[----:B------:R-:W-:Y:S01]  /*bbb0*/  CS2R R60, SRZ ;  /* 0x00000000003c7805 */ /* 0x000fe2000001ff00 */
[----:B--2---:R-:W-:Y:S01]  /*bbc0*/  PRMT R25, R8, 0x5410, R9 ;  /* 0x0000541008197816 */ /* 0x004fe20000000009 */
[----:B------:R-:W-:Y:S01]  /*bbd0*/  CS2R R78, SRZ ;  /* 0x00000000004e7805 */ /* 0x000fe2000001ff00 */
[----:B------:R-:W-:Y:S01]  /*bbe0*/  PRMT R24, R0, 0x5410, R3 ;  /* 0x0000541000187816 */ /* 0x000fe20000000003 */
[----:B------:R-:W-:Y:S01]  /*bbf0*/  CS2R R76, SRZ ;  /* 0x00000000004c7805 */ /* 0x000fe2000001ff00 */
[----:B------:R-:W-:Y:S01]  /*bc00*/  CS2R R74, SRZ ;  /* 0x00000000004a7805 */ /* 0x000fe2000001ff00 */
[----:B------:R-:W-:Y:S01]  /*bc10*/  CS2R R72, SRZ ;  /* 0x0000000000487805 */ /* 0x000fe2000001ff00 */
[----:B------:R-:W-:Y:S01]  /*bc20*/  CS2R R66, SRZ ;  /* 0x0000000000427805 */ /* 0x000fe2000001ff00 */
[----:B------:R-:W-:Y:S01]  /*bc30*/  CS2R R64, SRZ ;  /* 0x0000000000407805 */ /* 0x000fe2000001ff00 */
[----:B------:R-:W-:Y:S05]  /*bc40*/  @P0 BRA `(.L_x_817) ;  /* 0x0000023000000947 */ /* 0x000fea0003800000 */
[C---:B---3--:R-:W-:Y:S01]  /*bc50*/  ISETP.GE.AND P0, PT, R57.reuse, c[0x0][0x27c], PT ;  /* 0x00009f0039007a0c */ /* 0x048fe20003f06270 */
[----:B------:R-:W-:Y:S01]  /*bc60*/  CS2R R62, SRZ ;  /* 0x00000000003e7805 */ /* 0x000fe2000001ff00 */
[----:B------:R-:W-:Y:S01]  /*bc70*/  CS2R R60, SRZ ;  /* 0x00000000003c7805 */ /* 0x000fe2000001ff00 */
[----:B------:R-:W-:Y:S01]  /*bc80*/  CS2R R66, SRZ ;  /* 0x0000000000427805 */ /* 0x000fe2000001ff00 */
[----:B------:R-:W-:Y:S01]  /*bc90*/  CS2R R64, SRZ ;  /* 0x0000000000407805 */ /* 0x000fe2000001ff00 */
[----:B------:R-:W-:-:S02]  /*bca0*/  IADD3 R12, R57, 0x10, RZ ;  /* 0x00000010390c7810 */ /* 0x000fc40007ffe0ff */
[----:B------:R-:W-:-:S06]  /*bcb0*/  IADD3 R13, R57, 0x20, RZ ;  /* 0x00000020390d7810 */ /* 0x000fcc0007ffe0ff */
[----:B-1----:R-:W-:-:S04]  /*bcc0*/  @!P0 IMAD.WIDE R10, R57, 0x2, R6 ;  /* 0x00000002390a8825 */ /* 0x002fc800078e0206 */
        /* <DEDUP_REMOVED lines=27> */
.L_x_817:
[----:B---3--:R-:W-:Y:S05]  /*be80*/  BSYNC B0 ;  /* 0x0000000000007941 */ /* 0x008fea0003800000 */
.L_x_816:
[----:B-----5:R-:W-:Y:S01]  /*be90*/  IMAD.MOV.U32 R0, RZ, RZ, R82 ;  /* 0x000000ffff007224 */ /* 0x020fe200078e0052 */
[----:B------:R-:W-:Y:S01]  /*bea0*/  UIADD3 UR4, -UR12, UR7, URZ ;  /* 0x000000070c047290 */ /* 0x000fe2000fffe13f */
[----:B-1----:R-:W-:Y:S01]  /*beb0*/  IMAD.MOV.U32 R5, RZ, RZ, R83 ;  /* 0x000000ffff057224 */ /* 0x002fe200078e0053 */
[----:B------:R-:W-:-:S04]  /*bec0*/  DEPBAR.LE SB0, 0x1 ;  /* 0x000080400000791a */ /* 0x000fc80000000000 */
[----:B------:R-:W-:Y:S01]  /*bed0*/  IMAD.MOV.U32 R4, RZ, RZ, R80 ;  /* 0x000000ffff047224 */ /* 0x000fe200078e0050 */
[----:B------:R-:W-:Y:S01]  /*bee0*/  PRMT R107, R5, 0x5410, R0 ;  /* 0x00005410056b7816 */ /* 0x000fe20000000000 */
[----:B------:R-:W-:Y:S01]  /*bef0*/  IMAD.MOV.U32 R3, RZ, RZ, R81 ;  /* 0x000000ffff037224 */ /* 0x000fe200078e0051 */
[----:B------:R-:W-:Y:S01]  /*bf00*/  MOV R0, R70 ;  /* 0x0000004600007202 */ /* 0x000fe20000000f00 */
[----:B------:R-:W-:Y:S01]  /*bf10*/  UISETP.LT.AND UP0, UPT, UR4, 0x80, UPT ;  /* 0x000000800400788c */ /* 0x000fe2000bf01270 */
[----:B------:R-:W-:Y:S01]  /*bf20*/  IMAD.MOV.U32 R5, RZ, RZ, R71 ;  /* 0x000000ffff057224 */ /* 0x000fe200078e0047 */
[----:B------:R-:W-:Y:S01]  /*bf30*/  BSSY B1, `(.L_x_818) ;  /* 0x0000197000017945 */ /* 0x000fe20003800000 */
[----:B------:R-:W-:Y:S01]  /*bf40*/  PRMT R106, R3, 0x5410, R4 ;  /* 0x00005410036a7816 */ /* 0x000fe20000000004 */
[----:B------:R-:W-:Y:S01]  /*bf50*/  IMAD.MOV.U32 R4, RZ, RZ, R68 ;  /* 0x000000ffff047224 */ /* 0x000fe200078e0044 */
[----:B------:R-:W-:Y:S01]  /*bf60*/  PRMT R101, R101, 0x5410, R0 ;  /* 0x0000541065657816 */ /* 0x000fe20000000000 */
[----:B------:R-:W-:Y:S01]  /*bf70*/  IMAD.MOV.U32 R3, RZ, RZ, R69 ;  /* 0x000000ffff037224 */ /* 0x000fe200078e0045 */
[----:B------:R-:W-:Y:S01]  /*bf80*/  USEL UR4, UR4, 0x80, UP0 ;  /* 0x0000008004047887 */ /* 0x000fe20008000000 */
[----:B------:R-:W-:Y:S01]  /*bf90*/  IMAD.MOV.U32 R0, RZ, RZ, R62 ;  /* 0x000000ffff007224 */ /* 0x000fe200078e003e */
[----:B------:R-:W-:-:S02]  /*bfa0*/  PRMT R101, R5, 0x7610, R101 ;  /* 0x0000761005657816 */ /* 0x000fc40000000065 */
[----:B------:R-:W-:Y:S01]  /*bfb0*/  PRMT R100, R3, 0x5410, R4 ;  /* 0x0000541003647816 */ /* 0x000fe20000000004 */
[----:B------:R-:W-:Y:S01]  /*bfc0*/  IMAD.MOV.U32 R4, RZ, RZ, R60 ;  /* 0x000000ffff047224 */ /* 0x000fe200078e003c */
[----:B------:R-:W-:Y:S01]  /*bfd0*/  PRMT R95, R95, 0x5410, R0 ;  /* 0x000054105f5f7816 */ /* 0x000fe20000000000 */
[----:B------:R-:W-:Y:S01]  /*bfe0*/  IMAD.MOV.U32 R3, RZ, RZ, R61 ;  /* 0x000000ffff037224 */ /* 0x000fe200078e003d */
[----:B------:R-:W-:Y:S01]  /*bff0*/  MOV R5, R63 ;  /* 0x0000003f00057202 */ /* 0x000fe20000000f00 */
[----:B------:R-:W-:Y:S01]  /*c000*/  IMAD.MOV.U32 R0, RZ, RZ, R78 ;  /* 0x000000ffff007224 */ /* 0x000fe200078e004e */
[----:B------:R-:W-:Y:S01]  /*c010*/  BAR.SYNC.DEFER_BLOCKING 0x0 ;  /* 0x0000000000007b1d */ /* 0x000fe20000010000 */
[----:B------:R-:W-:Y:S02]  /*c020*/  ISETP.GE.AND P0, PT, R56, UR4, PT ;  /* 0x0000000438007c0c */ /* 0x000fe4000bf06270 */
[----:B------:R-:W-:Y:S01]  /*c030*/  PRMT R94, R3, 0x5410, R4 ;  /* 0x00005410035e7816 */ /* 0x000fe20000000004 */
[----:B------:R-:W-:Y:S01]  /*c040*/  IMAD.MOV.U32 R4, RZ, RZ, R76 ;  /* 0x000000ffff047224 */ /* 0x000fe200078e004c */
[----:B------:R-:W-:Y:S01]  /*c050*/  PRMT R105, R105, 0x5410, R0 ;  /* 0x0000541069697816 */ /* 0x000fe20000000000 */
[----:B------:R-:W-:Y:S01]  /*c060*/  IMAD.MOV.U32 R3, RZ, RZ, R77 ;  /* 0x000000ffff037224 */ /* 0x000fe200078e004d */
[----:B------:R-:W-:Y:S01]  /*c070*/  PRMT R95, R5, 0x7610, R95 ;  /* 0x00007610055f7816 */ /* 0x000fe2000000005f */
[----:B------:R-:W-:Y:S01]  /*c080*/  IMAD.MOV.U32 R0, RZ, RZ, R74 ;  /* 0x000000ffff007224 */ /* 0x000fe200078e004a */
[----:B------:R-:W-:-:S02]  /*c090*/  MOV R5, R79 ;  /* 0x0000004f00057202 */ /* 0x000fc40000000f00 */
[----:B------:R-:W-:Y:S01]  /*c0a0*/  PRMT R103, R3, 0x5410, R4 ;  /* 0x0000541003677816 */ /* 0x000fe20000000004 */
        /* <DEDUP_REMOVED lines=8> */
[----:B------:R-:W-:Y:S01]  /*c130*/  PRMT R99, R4, 0x7610, R99 ;  /* 0x0000761004637816 */ /* 0x000fe20000000063 */
[----:B------:R-:W-:Y:S01]  /*c140*/  IMAD.MOV.U32 R0, RZ, RZ, R65 ;  /* 0x000000ffff007224 */ /* 0x000fe200078e0041 */
[----:B------:R-:W-:-:S04]  /*c150*/  MOV R4, R67 ;  /* 0x0000004300047202 */ /* 0x000fc80000000f00 */
[----:B------:R-:W-:Y:S02]  /*c160*/  PRMT R93, R4, 0x5410, R5 ;  /* 0x00005410045d7816 */ /* 0x000fe40000000005 */
[----:B------:R-:W-:Y:S01]  /*c170*/  PRMT R91, R0, 0x5410, R3 ;  /* 0x00005410005b7816 */ /* 0x000fe20000000003 */
[----:B------:R-:W-:Y:S05]  /*c180*/  @P0 BRA `(.L_x_819) ;  /* 0x0000171000000947 */ /* 0x000fea0003800000 */
[----:B------:R-:W-:Y:S01]  /*c190*/  ISETP.GE.AND P0, PT, R57, c[0x0][0x27c], PT ;  /* 0x00009f0039007a0c */ /* 0x000fe20003f06270 */
[----:B------:R-:W-:-:S12]  /*c1a0*/  BSSY B0, `(.L_x_820) ;  /* 0x0000075000007945 */ /* 0x000fd80003800000 */
[----:B------:R-:W-:Y:S05]  /*c1b0*/  @P0 BRA `(.L_x_821) ;  /* 0x0000073000000947 */ /* 0x000fea0003800000 */
[----:B------:R-:W-:Y:S01]  /*c1c0*/  IMAD.MOV.U32 R4, RZ, RZ, c[0x0][0x27c] ;  /* 0x00009f00ff047624 */ /* 0x000fe200078e00ff */
[----:B------:R-:W-:Y:S01]  /*c1d0*/  LEA.HI R3, R56, R56, RZ, 0x1 ;  /* 0x0000003838037211 */ /* 0x000fe200078f08ff */
[----:B------:R-:W-:Y:S01]  /*c1e0*/  IMAD.SHL.U32 R0, R47, 0x40, RZ ;  /* 0x000000402f007824 */ /* 0x000fe200078e00ff */
[----:B------:R-:W-:Y:S02]  /*c1f0*/  SHF.R.U64 R12, R18, 0x10, R19 ;  /* 0x00000010120c7819 */ /* 0x000fe40000001213 */
[----:B------:R-:W-:Y:S02]  /*c200*/  LOP3.LUT R3, R3, 0x7fffffe, RZ, 0xc0, !PT ;  /* 0x07fffffe03037812 */ /* 0x000fe400078ec0ff */
[----:B------:R-:W-:Y:S02]  /*c210*/  LEA.HI R4, R4, R46, RZ, 0x1d ;  /* 0x0000002e04047211 */ /* 0x000fe400078fe8ff */
[----:B------:R-:W-:Y:S01]  /*c220*/  LOP3.LUT R0, R0, 0xc0, RZ, 0xc0, !PT ;  /* 0x000000c000007812 */ /* 0x000fe200078ec0ff */
[----:B------:R-:W-:Y:S01]  /*c230*/  IMAD.IADD R3, R56, 0x1, -R3 ;  /* 0x0000000138037824 */ /* 0x000fe200078e0a03 */
[----:B------:R-:W-:-:S02]  /*c240*/  SHF.R.S32.HI R6, RZ, 0x1f, R4 ;  /* 0x0000001fff067819 */ /* 0x000fc40000011404 */
[----:B------:R-:W-:Y:S01]  /*c250*/  LOP3.LUT R5, R0, 0x18, R57, 0xf8, !PT ;  /* 0x0000001800057812 */ /* 0x000fe200078ef839 */
[----:B------:R-:W-:Y:S01]  /*c260*/  IMAD R3, R90, 0x8, R3 ;  /* 0x000000085a037824 */ /* 0x000fe200078e0203 */
[----:B------:R-:W-:Y:S02]  /*c270*/  SHF.R.U32.HI R8, RZ, 0x3, R0 ;  /* 0x00000003ff087819 */ /* 0x000fe40000011600 */
[----:B------:R-:W-:Y:S01]  /*c280*/  LEA.HI R6, R6, R4, RZ, 0x2 ;  /* 0x0000000406067211 */ /* 0x000fe200078f10ff */
[----:B------:R-:W-:Y:S01]  /*c290*/  IMAD.SHL.U32 R4, R4, 0x8, RZ ;  /* 0x0000000804047824 */ /* 0x000fe200078e00ff */
[----:B------:R-:W-:Y:S01]  /*c2a0*/  LOP3.LUT R7, R5, R8, RZ, 0x3c, !PT ;  /* 0x0000000805077212 */ /* 0x000fe200078e3cff */
[----:B------:R-:W-:Y:S01]  /*c2b0*/  IMAD.SHL.U32 R5, R3, 0x20, RZ ;  /* 0x0000002003057824 */ /* 0x000fe200078e00ff */
[----:B------:R-:W-:Y:S02]  /*c2c0*/  SHF.L.U32 R3, R6, 0xa, RZ ;  /* 0x0000000a06037819 */ /* 0x000fe400000006ff */
[----:B------:R-:W-:Y:S01]  /*c2d0*/  LOP3.LUT R0, R0, 0x18, R4, 0xf8, !PT ;  /* 0x0000001800007812 */ /* 0x000fe200078ef804 */
[----:B------:R-:W-:Y:S01]  /*c2e0*/  IMAD.IADD R4, R5, 0x1, R7 ;  /* 0x0000000105047824 */ /* 0x000fe200078e0207 */
[----:B------:R-:W-:-:S02]  /*c2f0*/  LOP3.LUT R3, R3, 0x7ffff000, RZ, 0xc0, !PT ;  /* 0x7ffff00003037812 */ /* 0x000fc400078ec0ff */
[----:B------:R-:W-:Y:S01]  /*c300*/  LOP3.LUT R0, R0, R8, RZ, 0x3c, !PT ;  /* 0x0000000800007212 */ /* 0x000fe200078e3cff */
[----:B------:R-:W-:Y:S01]  /*c310*/  IMAD.SHL.U32 R45, R4, 0x2, RZ ;  /* 0x00000002042d7824 */ /* 0x000fe200078e00ff */
[----:B----4-:R-:W-:Y:S02]  /*c320*/  SHF.R.U64 R14, R20, 0x10, R21 ;  /* 0x00000010140e7819 */ /* 0x010fe40000001215 */
[----:B------:R-:W-:Y:S02]  /*c330*/  IADD3 R0, R0, R3, R5 ;  /* 0x0000000300007210 */ /* 0x000fe40007ffe005 */
[----:B------:R-:W1:Y:S01]  /*c340*/  LDS.128 R8, [R45+0x6100] ;  /* 0x006100002d087984 */ /* 0x000e620000000c00 */
[----:B------:R-:W-:Y:S02]  /*c350*/  PRMT R26, R28, 0x5432, R12 ;  /* 0x000054321c1a7816 */ /* 0x000fe4000000000c */
[----:B------:R-:W-:Y:S01]  /*c360*/  IMAD.SHL.U32 R35, R0, 0x2, RZ ;  /* 0x0000000200237824 */ /* 0x000fe200078e00ff */
[----:B------:R-:W-:-:S02]  /*c370*/  SHF.R.U64 R0, R16, 0x10, R17 ;  /* 0x0000001010007819 */ /* 0x000fc40000001211 */
[----:B------:R-:W-:Y:S02]  /*c380*/  SHF.R.U32.HI R3, RZ, 0x10, R17 ;  /* 0x00000010ff037819 */ /* 0x000fe40000011611 */
[----:B------:R-:W2:Y:S01]  /*c390*/  LDS.128 R4, [R35+0x6100] ;  /* 0x0061000023047984 */ /* 0x000ea20000000c00 */
[----:B------:R-:W-:Y:S02]  /*c3a0*/  PRMT R12, R24, 0x5432, R14 ;  /* 0x00005432180c7816 */ /* 0x000fe4000000000e */
[----:B------:R-:W-:Y:S02]  /*c3b0*/  SHF.R.U32.HI R13, RZ, 0x10, R19 ;  /* 0x00000010ff0d7819 */ /* 0x000fe40000011613 */
[----:B------:R-:W-:Y:S01]  /*c3c0*/  SHF.R.U64 R16, R22, 0x10, R23 ;  /* 0x0000001016107819 */ /* 0x000fe20000001217 */
[----:B------:R-:W-:Y:S01]  /*c3d0*/  IMAD.U32 R30, R12, 0x10000, RZ ;  /* 0x000100000c1e7824 */ /* 0x000fe200078e00ff */
[----:B------:R-:W-:Y:S02]  /*c3e0*/  SHF.R.U32.HI R15, RZ, 0x10, R21 ;  /* 0x00000010ff0f7819 */ /* 0x000fe40000011615 */
[----:B------:R-:W-:-:S02]  /*c3f0*/  SHF.R.U32.HI R17, RZ, 0x10, R23 ;  /* 0x00000010ff117819 */ /* 0x000fc40000011617 */
[C---:B------:R-:W-:Y:S02]  /*c400*/  PRMT R18, R27.reuse, 0x5432, R0 ;  /* 0x000054321b127816 */ /* 0x040fe40000000000 */
[----:B------:R-:W-:Y:S02]  /*c410*/  PRMT R20, R27, 0x5410, R3 ;  /* 0x000054101b147816 */ /* 0x000fe40000000003 */
[----:B------:R-:W-:Y:S02]  /*c420*/  PRMT R27, R28, 0x5410, R13 ;  /* 0x000054101c1b7816 */ /* 0x000fe4000000000d */
[C---:B------:R-:W-:Y:S02]  /*c430*/  PRMT R23, R25.reuse, 0x5432, R16 ;  /* 0x0000543219177816 */ /* 0x040fe40000000010 */
[----:B------:R-:W-:Y:S02]  /*c440*/  PRMT R19, R24, 0x5410, R15 ;  /* 0x0000541018137816 */ /* 0x000fe4000000000f */
[----:B------:R-:W-:-:S02]  /*c450*/  PRMT R24, R25, 0x5410, R17 ;  /* 0x0000541019187816 */ /* 0x000fc40000000011 */
[----:B------:R-:W-:Y:S02]  /*c460*/  LOP3.LUT R12, R12, 0xffff0000, RZ, 0xc0, !PT ;  /* 0xffff00000c0c7812 */ /* 0x000fe400078ec0ff */
[C---:B-1----:R-:W-:Y:S01]  /*c470*/  SHF.L.U32 R16, R11.reuse, 0x10, RZ ;  /* 0x000000100b107819 */ /* 0x042fe200000006ff */
[----:B------:R-:W-:Y:S01]  /*c480*/  IMAD.U32 R13, R8, 0x10000, RZ ;  /* 0x00010000080d7824 */ /* 0x000fe200078e00ff */
[----:B------:R-:W-:Y:S01]  /*c490*/  LOP3.LUT R28, R11, 0xffff0000, RZ, 0xc0, !PT ;  /* 0xffff00000b1c7812 */ /* 0x000fe200078ec0ff */
[C---:B------:R-:W-:Y:S01]  /*c4a0*/  IMAD.U32 R15, R9.reuse, 0x10000, RZ ;  /* 0x00010000090f7824 */ /* 0x040fe200078e00ff */
[----:B------:R-:W-:Y:S01]  /*c4b0*/  SHF.L.U32 R11, R18, 0x10, RZ ;  /* 0x00000010120b7819 */ /* 0x000fe200000006ff */
        /* <DEDUP_REMOVED lines=8> */
[C---:B------:R-:W-:Y:S01]  /*c540*/  IMAD.U32 R5, R7.reuse, 0x10000, RZ ;  /* 0x0001000007057824 */ /* 0x040fe200078e00ff */
[----:B------:R-:W-:Y:S01]  /*c550*/  LOP3.LUT R21, R7, 0xffff0000, RZ, 0xc0, !PT ;  /* 0xffff000007157812 */ /* 0x000fe200078ec0ff */
[-C--:B------:R-:W-:Y:S01]  /*c560*/  FMUL.FTZ R3, R3, R11.reuse ;  /* 0x0000000b03037220 */ /* 0x080fe20000410000 */
[----:B------:R-:W-:Y:S01]  /*c570*/  LOP3.LUT R7, R18, 0xffff0000, RZ, 0xc0, !PT ;  /* 0xffff000012077812 */ /* 0x000fe200078ec0ff */
[----:B------:R-:W-:Y:S01]  /*c580*/  FFMA.FTZ R44, R13, R11, -R0 ;  /* 0x0000000b0d2c7223 */ /* 0x000fe20000010800 */
[----:B------:R-:W-:Y:S01]  /*c590*/  LOP3.LUT R29, R10, 0xffff0000, RZ, 0xc0, !PT ;  /* 0xffff00000a1d7812 */ /* 0x000fe200078ec0ff */
[C---:B------:R-:W-:Y:S01]  /*c5a0*/  IMAD.U32 R10, R6.reuse, 0x10000, RZ ;  /* 0x00010000060a7824 */ /* 0x040fe200078e00ff */
[----:B------:R-:W-:Y:S01]  /*c5b0*/  LOP3.LUT R22, R6, 0xffff0000, RZ, 0xc0, !PT ;  /* 0xffff000006167812 */ /* 0x000fe200078ec0ff */
[----:B------:R-:W-:-:S02]  /*c5c0*/  IMAD.U32 R11, R19, 0x10000, RZ ;  /* 0x00010000130b7824 */ /* 0x000fc400078e00ff */
[----:B------:R-:W-:Y:S02]  /*c5d0*/  FMUL.FTZ R0, R4, R12 ;  /* 0x0000000c04007220 */ /* 0x000fe40000410000 */
[----:B------:R-:W-:Y:S02]  /*c5e0*/  IMAD.U32 R6, R20, 0x10000, RZ ;  /* 0x0001000014067824 */ /* 0x000fe400078e00ff */
[----:B------:R-:W-:Y:S01]  /*c5f0*/  FFMA.FTZ R34, R13, R30, R3 ;  /* 0x0000001e0d227223 */ /* 0x000fe20000010003 */
[----:B------:R-:W-:Y:S01]  /*c600*/  SHF.L.U32 R13, R24, 0x10, RZ ;  /* 0x00000010180d7819 */ /* 0x000fe200000006ff */
[-C--:B------:R-:W-:Y:S02]  /*c610*/  FMUL.FTZ R4, R4, R7.reuse ;  /* 0x0000000704047220 */ /* 0x080fe40000410000 */
[----:B------:R-:W-:Y:S01]  /*c620*/  FFMA.FTZ R33, R14, R7, -R0 ;  /* 0x000000070e217223 */ /* 0x000fe20000010800 */
[----:B------:R-:W-:Y:S01]  /*c630*/  LOP3.LUT R7, R19, 0xffff0000, RZ, 0xc0, !PT ;  /* 0xffff000013077812 */ /* 0x000fe200078ec0ff */
[----:B------:R-:W-:-:S02]  /*c640*/  FMUL.FTZ R3, R8, R11 ;  /* 0x0000000b08037220 */ /* 0x000fc40000410000 */
[----:B------:R-:W-:Y:S01]  /*c650*/  FMUL.FTZ R0, R8, R6 ;  /* 0x0000000608007220 */ /* 0x000fe20000410000 */
[----:B------:R-:W-:Y:S01]  /*c660*/  LOP3.LUT R8, R20, 0xffff0000, RZ, 0xc0, !PT ;  /* 0xffff000014087812 */ /* 0x000fe200078ec0ff */
[----:B------:R-:W-:Y:S01]  /*c670*/  FFMA.FTZ R32, R14, R12, R4 ;  /* 0x0000000c0e207223 */ /* 0x000fe20000010004 */
[----:B------:R-:W-:Y:S01]  /*c680*/  LOP3.LUT R14, R24, 0xffff0000, RZ, 0xc0, !PT ;  /* 0xffff0000180e7812 */ /* 0x000fe200078ec0ff */
[----:B------:R-:W-:Y:S02]  /*c690*/  FFMA.FTZ R31, R15, R6, -R3 ;  /* 0x000000060f1f7223 */ /* 0x000fe40000010803 */
[----:B------:R-:W-:Y:S02]  /*c6a0*/  IMAD.U32 R4, R27, 0x10000, RZ ;  /* 0x000100001b047824 */ /* 0x000fe400078e00ff */
[----:B------:R-:W-:Y:S02]  /*c6b0*/  FFMA.FTZ R30, R15, R11, R0 ;  /* 0x0000000b0f1e7223 */ /* 0x000fe40000010000 */
[----:B------:R-:W-:-:S02]  /*c6c0*/  FMUL.FTZ R3, R5, R13 ;  /* 0x0000000d05037220 */ /* 0x000fc40000410000 */
[----:B------:R-:W-:Y:S02]  /*c6d0*/  IMAD.U32 R11, R23, 0x10000, RZ ;  /* 0x00010000170b7824 */ /* 0x000fe400078e00ff */
[-C--:B------:R-:W-:Y:S02]  /*c6e0*/  FMUL.FTZ R0, R5, R4.reuse ;  /* 0x0000000405007220 */ /* 0x080fe40000410000 */
[----:B------:R-:W-:Y:S02]  /*c6f0*/  FFMA.FTZ R18, R16, R4, -R3 ;  /* 0x0000000410127223 */ /* 0x000fe40000010803 */
[----:B------:R-:W-:Y:S02]  /*c700*/  IMAD.U32 R6, R26, 0x10000, RZ ;  /* 0x000100001a067824 */ /* 0x000fe400078e00ff */
[----:B------:R-:W-:Y:S02]  /*c710*/  FMUL.FTZ R5, R9, R7 ;  /* 0x0000000709057220 */ /* 0x000fe40000410000 */
[----:B------:R-:W-:-:S02]  /*c720*/  FMUL.FTZ R3, R10, R11 ;  /* 0x0000000b0a037220 */ /* 0x000fc40000410000 */
[----:B------:R-:W-:Y:S02]  /*c730*/  FFMA.FTZ R15, R16, R13, R0 ;  /* 0x0000000d100f7223 */ /* 0x000fe40000010000 */
[-C--:B------:R-:W-:Y:S01]  /*c740*/  FMUL.FTZ R4, R9, R8.reuse ;  /* 0x0000000809047220 */ /* 0x080fe20000410000 */
[----:B------:R-:W-:Y:S01]  /*c750*/  LOP3.LUT R9, R27, 0xffff0000, RZ, 0xc0, !PT ;  /* 0xffff00001b097812 */ /* 0x000fe200078ec0ff */
[----:B------:R-:W-:Y:S01]  /*c760*/  FFMA.FTZ R13, R17, R8, -R5 ;  /* 0x00000008110d7223 */ /* 0x000fe20000010805 */
[----:B------:R-:W-:Y:S01]  /*c770*/  LOP3.LUT R8, R23, 0xffff0000, RZ, 0xc0, !PT ;  /* 0xffff000017087812 */ /* 0x000fe200078ec0ff */
[-C--:B------:R-:W-:Y:S02]  /*c780*/  FMUL.FTZ R0, R10, R6.reuse ;  /* 0x000000060a007220 */ /* 0x080fe40000410000 */
[----:B------:R-:W-:Y:S01]  /*c790*/  FFMA.FTZ R10, R25, R6, -R3 ;  /* 0x00000006190a7223 */ /* 0x000fe20000010803 */
[----:B------:R-:W-:Y:S01]  /*c7a0*/  LOP3.LUT R6, R26, 0xffff0000, RZ, 0xc0, !PT ;  /* 0xffff00001a067812 */ /* 0x000fe200078ec0ff */
[----:B------:R-:W-:-:S02]  /*c7b0*/  FFMA.FTZ R12, R17, R7, R4 ;  /* 0x00000007110c7223 */ /* 0x000fc40000010004 */
[C---:B------:R-:W-:Y:S02]  /*c7c0*/  FMUL.FTZ R5, R22.reuse, R8 ;  /* 0x0000000816057220 */ /* 0x040fe40000410000 */
[----:B------:R-:W-:Y:S02]  /*c7d0*/  FMUL.FTZ R4, R22, R6 ;  /* 0x0000000616047220 */ /* 0x000fe40000410000 */
[----:B------:R-:W-:Y:S02]  /*c7e0*/  FFMA.FTZ R11, R25, R11, R0 ;  /* 0x0000000b190b7223 */ /* 0x000fe40000010000 */
[C---:B------:R-:W-:Y:S02]  /*c7f0*/  FMUL.FTZ R3, R21.reuse, R14 ;  /* 0x0000000e15037220 */ /* 0x040fe40000410000 */
[-C--:B------:R-:W-:Y:S02]  /*c800*/  FMUL.FTZ R0, R21, R9.reuse ;  /* 0x0000000915007220 */ /* 0x080fe40000410000 */
[C---:B------:R-:W-:Y:S01]  /*c810*/  FFMA.FTZ R7, R29.reuse, R6, -R5 ;  /* 0x000000061d077223 */ /* 0x040fe20000010805 */
[----:B------:R-:W-:Y:S01]  /*c820*/  F2FP.BF16.PACK_AB R5, R12, R30 ;  /* 0x0000001e0c05723e */ /* 0x000fe200000010ff */
[----:B------:R-:W-:Y:S01]  /*c830*/  FFMA.FTZ R6, R29, R8, R4 ;  /* 0x000000081d067223 */ /* 0x000fe20000010004 */
[----:B------:R-:W-:Y:S01]  /*c840*/  F2FP.BF16.PACK_AB R8, R33, R44 ;  /* 0x0000002c2108723e */ /* 0x000fe200000010ff */
[C---:B------:R-:W-:Y:S01]  /*c850*/  FFMA.FTZ R3, R28.reuse, R9, -R3 ;  /* 0x000000091c037223 */ /* 0x040fe20000010803 */
        /* <DEDUP_REMOVED lines=9> */
.L_x_821:
[----:B------:R-:W-:Y:S05]  /*c8f0*/  BSYNC B0 ;  /* 0x0000000000007941 */ /* 0x000fea0003800000 */
.L_x_820:
        /* <DEDUP_REMOVED lines=27> */
[----:B------:R-:W-:Y:S02]  /*cab0*/  SHF.R.U64 R12, R38, 0x10, R39 ;  /* 0x00000010260c7819 */ /* 0x000fe40000001227 */
[----:B------:R-:W-:Y:S02]  /*cac0*/  LOP3.LUT R3, R4, R10, RZ, 0x3c, !PT ;  /* 0x0000000a04037212 */ /* 0x000fe400078e3cff */
[----:B------:R-:W-:Y:S02]  /*cad0*/  LOP3.LUT R0, R0, 0x7ffff000, RZ, 0xc0, !PT ;  /* 0x7ffff00000007812 */ /* 0x000fe400078ec0ff */
[----:B------:R-:W-:-:S02]  /*cae0*/  IADD3 R5, R8, R9, R6 ;  /* 0x0000000908057210 */ /* 0x000fc40007ffe006 */
[----:B------:R-:W-:Y:S02]  /*caf0*/  IADD3 R0, R3, R0, R6 ;  /* 0x0000000003007210 */ /* 0x000fe40007ffe006 */
[----:B----4-:R-:W-:Y:S01]  /*cb00*/  SHF.R.U64 R14, R40, 0x10, R41 ;  /* 0x00000010280e7819 */ /* 0x010fe20000001229 */
[----:B------:R-:W-:Y:S01]  /*cb10*/  IMAD.SHL.U32 R44, R5, 0x2, RZ ;  /* 0x00000002052c7824 */ /* 0x000fe200078e00ff */
[----:B------:R-:W-:Y:S01]  /*cb20*/  PRMT R26, R85, 0x5432, R12 ;  /* 0x00005432551a7816 */ /* 0x000fe2000000000c */
[----:B------:R-:W-:Y:S01]  /*cb30*/  IMAD.SHL.U32 R35, R0, 0x2, RZ ;  /* 0x0000000200237824 */ /* 0x000fe200078e00ff */
[--C-:B------:R-:W-:Y:S02]  /*cb40*/  SHF.R.U64 R0, R36, 0x10, R37.reuse ;  /* 0x0000001024007819 */ /* 0x100fe40000001225 */
[----:B------:R-:W1:Y:S01]  /*cb50*/  LDS.128 R8, [R44+0x6100] ;  /* 0x006100002c087984 */ /* 0x000e620000000c00 */
[----:B------:R-:W-:Y:S02]  /*cb60*/  SHF.R.U32.HI R3, RZ, 0x10, R37 ;  /* 0x00000010ff037819 */ /* 0x000fe40000011625 */
[----:B------:R-:W-:Y:S01]  /*cb70*/  PRMT R12, R58, 0x5432, R14 ;  /* 0x000054323a0c7816 */ /* 0x000fe2000000000e */
[----:B------:R-:W2:Y:S01]  /*cb80*/  LDS.128 R4, [R35+0x6100] ;  /* 0x0061000023047984 */ /* 0x000ea20000000c00 */
[----:B------:R-:W-:-:S02]  /*cb90*/  SHF.R.U64 R16, R42, 0x10, R43 ;  /* 0x000000102a107819 */ /* 0x000fc4000000122b */
[----:B------:R-:W-:Y:S01]  /*cba0*/  SHF.R.U32.HI R13, RZ, 0x10, R39 ;  /* 0x00000010ff0d7819 */ /* 0x000fe20000011627 */
[----:B------:R-:W-:Y:S01]  /*cbb0*/  IMAD.U32 R30, R12, 0x10000, RZ ;  /* 0x000100000c1e7824 */ /* 0x000fe200078e00ff */
[----:B------:R-:W-:Y:S02]  /*cbc0*/  SHF.R.U32.HI R15, RZ, 0x10, R41 ;  /* 0x00000010ff0f7819 */ /* 0x000fe40000011629 */
[----:B------:R-:W-:Y:S02]  /*cbd0*/  SHF.R.U32.HI R17, RZ, 0x10, R43 ;  /* 0x00000010ff117819 */ /* 0x000fe4000001162b */
[C---:B------:R-:W-:Y:S02]  /*cbe0*/  PRMT R18, R84.reuse, 0x5432, R0 ;  /* 0x0000543254127816 */ /* 0x040fe40000000000 */
[----:B------:R-:W-:Y:S02]  /*cbf0*/  PRMT R20, R84, 0x5410, R3 ;  /* 0x0000541054147816 */ /* 0x000fe40000000003 */
[----:B------:R-:W-:-:S02]  /*cc00*/  PRMT R23, R59, 0x5432, R16 ;  /* 0x000054323b177816 */ /* 0x000fc40000000010 */
[----:B------:R-:W-:Y:S02]  /*cc10*/  PRMT R27, R85, 0x5410, R13 ;  /* 0x00005410551b7816 */ /* 0x000fe4000000000d */
[----:B------:R-:W-:Y:S02]  /*cc20*/  PRMT R19, R58, 0x5410, R15 ;  /* 0x000054103a137816 */ /* 0x000fe4000000000f */
[----:B------:R-:W-:Y:S02]  /*cc30*/  PRMT R24, R59, 0x5410, R17 ;  /* 0x000054103b187816 */ /* 0x000fe40000000011 */
[----:B------:R-:W-:Y:S01]  /*cc40*/  LOP3.LUT R12, R12, 0xffff0000, RZ, 0xc0, !PT ;  /* 0xffff00000c0c7812 */ /* 0x000fe200078ec0ff */
[C---:B-1----:R-:W-:Y:S01]  /*cc50*/  IMAD.U32 R16, R11.reuse, 0x10000, RZ ;  /* 0x000100000b107824 */ /* 0x042fe200078e00ff */
[----:B------:R-:W-:Y:S01]  /*cc60*/  LOP3.LUT R28, R11, 0xffff0000, RZ, 0xc0, !PT ;  /* 0xffff00000b1c7812 */ /* 0x000fe200078ec0ff */
[C---:B------:R-:W-:Y:S01]  /*cc70*/  IMAD.U32 R13, R8.reuse, 0x10000, RZ ;  /* 0x00010000080d7824 */ /* 0x040fe200078e00ff */
[----:B------:R-:W-:Y:S01]  /*cc80*/  LOP3.LUT R14, R8, 0xffff0000, RZ, 0xc0, !PT ;  /* 0xffff0000080e7812 */ /* 0x000fe200078ec0ff */
[C---:B--2---:R-:W-:Y:S01]  /*cc90*/  IMAD.U32 R3, R4.reuse, 0x10000, RZ ;  /* 0x0001000004037824 */ /* 0x044fe200078e00ff */
[C---:B------:R-:W-:Y:S01]  /*cca0*/  LOP3.LUT R17, R9.reuse, 0xffff0000, RZ, 0xc0, !PT ;  /* 0xffff000009117812 */ /* 0x040fe200078ec0ff */
[----:B------:R-:W-:Y:S01]  /*ccb0*/  IMAD.U32 R15, R9, 0x10000, RZ ;  /* 0x00010000090f7824 */ /* 0x000fe200078e00ff */
        /* <DEDUP_REMOVED lines=11> */
[----:B------:R-:W-:-:S02]  /*cd70*/  FMUL.FTZ R3, R3, R11 ;  /* 0x0000000b03037220 */ /* 0x000fc40000410000 */
[----:B------:R-:W-:Y:S02]  /*cd80*/  FFMA.FTZ R36, R13, R11, -R0 ;  /* 0x0000000b0d247223 */ /* 0x000fe40000010800 */
[----:B------:R-:W-:Y:S02]  /*cd90*/  IMAD.U32 R10, R6, 0x10000, RZ ;  /* 0x00010000060a7824 */ /* 0x000fe400078e00ff */
[----:B------:R-:W-:Y:S02]  /*cda0*/  IMAD.U32 R11, R19, 0x10000, RZ ;  /* 0x00010000130b7824 */ /* 0x000fe400078e00ff */
[----:B------:R-:W-:Y:S02]  /*cdb0*/  FMUL.FTZ R0, R4, R12 ;  /* 0x0000000c04007220 */ /* 0x000fe40000410000 */
[----:B------:R-:W-:Y:S02]  /*cdc0*/  IMAD.U32 R6, R20, 0x10000, RZ ;  /* 0x0001000014067824 */ /* 0x000fe400078e00ff */
[----:B------:R-:W-:-:S02]  /*cdd0*/  FFMA.FTZ R34, R13, R30, R3 ;  /* 0x0000001e0d227223 */ /* 0x000fc40000010003 */
[-C--:B------:R-:W-:Y:S02]  /*cde0*/  FMUL.FTZ R4, R4, R7.reuse ;  /* 0x0000000704047220 */ /* 0x080fe40000410000 */
[----:B------:R-:W-:Y:S01]  /*cdf0*/  FFMA.FTZ R33, R14, R7, -R0 ;  /* 0x000000070e217223 */ /* 0x000fe20000010800 */
[----:B------:R-:W-:Y:S01]  /*ce00*/  LOP3.LUT R7, R19, 0xffff0000, RZ, 0xc0, !PT ;  /* 0xffff000013077812 */ /* 0x000fe200078ec0ff */
[----:B------:R-:W-:Y:S02]  /*ce10*/  FMUL.FTZ R3, R8, R11 ;  /* 0x0000000b08037220 */ /* 0x000fe40000410000 */
[----:B------:R-:W-:Y:S02]  /*ce20*/  IMAD.U32 R13, R24, 0x10000, RZ ;  /* 0x00010000180d7824 */ /* 0x000fe400078e00ff */
[----:B------:R-:W-:Y:S01]  /*ce30*/  FMUL.FTZ R0, R8, R6 ;  /* 0x0000000608007220 */ /* 0x000fe20000410000 */
[----:B------:R-:W-:Y:S01]  /*ce40*/  LOP3.LUT R8, R20, 0xffff0000, RZ, 0xc0, !PT ;  /* 0xffff000014087812 */ /* 0x000fe200078ec0ff */
[----:B------:R-:W-:Y:S01]  /*ce50*/  FFMA.FTZ R32, R14, R12, R4 ;  /* 0x0000000c0e207223 */ /* 0x000fe20000010004 */
[----:B------:R-:W-:Y:S01]  /*ce60*/  LOP3.LUT R14, R24, 0xffff0000, RZ, 0xc0, !PT ;  /* 0xffff0000180e7812 */ /* 0x000fe200078ec0ff */
[----:B------:R-:W-:-:S02]  /*ce70*/  FFMA.FTZ R31, R15, R6, -R3 ;  /* 0x000000060f1f7223 */ /* 0x000fc40000010803 */
[----:B------:R-:W-:Y:S02]  /*ce80*/  IMAD.U32 R4, R27, 0x10000, RZ ;  /* 0x000100001b047824 */ /* 0x000fe400078e00ff */
[----:B------:R-:W-:Y:S02]  /*ce90*/  FFMA.FTZ R30, R15, R11, R0 ;  /* 0x0000000b0f1e7223 */ /* 0x000fe40000010000 */
[----:B------:R-:W-:Y:S02]  /*cea0*/  FMUL.FTZ R3, R5, R13 ;  /* 0x0000000d05037220 */ /* 0x000fe40000410000 */
[----:B------:R-:W-:Y:S02]  /*ceb0*/  IMAD.U32 R11, R23, 0x10000, RZ ;  /* 0x00010000170b7824 */ /* 0x000fe400078e00ff */
[-C--:B------:R-:W-:Y:S02]  /*cec0*/  FMUL.FTZ R0, R5, R4.reuse ;  /* 0x0000000405007220 */ /* 0x080fe40000410000 */
[----:B------:R-:W-:-:S02]  /*ced0*/  FFMA.FTZ R18, R16, R4, -R3 ;  /* 0x0000000410127223 */ /* 0x000fc40000010803 */
[----:B------:R-:W-:Y:S02]  /*cee0*/  IMAD.U32 R6, R26, 0x10000, RZ ;  /* 0x000100001a067824 */ /* 0x000fe400078e00ff */
[C---:B------:R-:W-:Y:S02]  /*cef0*/  FMUL.FTZ R5, R9.reuse, R7 ;  /* 0x0000000709057220 */ /* 0x040fe40000410000 */
[----:B------:R-:W-:Y:S02]  /*cf00*/  FMUL.FTZ R3, R10, R11 ;  /* 0x0000000b0a037220 */ /* 0x000fe40000410000 */
[----:B------:R-:W-:Y:S02]  /*cf10*/  FFMA.FTZ R15, R16, R13, R0 ;  /* 0x0000000d100f7223 */ /* 0x000fe40000010000 */
[-C--:B------:R-:W-:Y:S01]  /*cf20*/  FMUL.FTZ R4, R9, R8.reuse ;  /* 0x0000000809047220 */ /* 0x080fe20000410000 */
[----:B------:R-:W-:Y:S01]  /*cf30*/  LOP3.LUT R9, R27, 0xffff0000, RZ, 0xc0, !PT ;  /* 0xffff00001b097812 */ /* 0x000fe200078ec0ff */
[----:B------:R-:W-:Y:S01]  /*cf40*/  FFMA.FTZ R13, R17, R8, -R5 ;  /* 0x00000008110d7223 */ /* 0x000fe20000010805 */
[----:B------:R-:W-:Y:S01]  /*cf50*/  LOP3.LUT R8, R23, 0xffff0000, RZ, 0xc0, !PT ;  /* 0xffff000017087812 */ /* 0x000fe200078ec0ff */
[----:B------:R-:W-:-:S02]  /*cf60*/  FMUL.FTZ R0, R10, R6 ;  /* 0x000000060a007220 */ /* 0x000fc40000410000 */
[----:B------:R-:W-:Y:S01]  /*cf70*/  FFMA.FTZ R10, R25, R6, -R3 ;  /* 0x00000006190a7223 */ /* 0x000fe20000010803 */
[----:B------:R-:W-:Y:S01]  /*cf80*/  LOP3.LUT R6, R26, 0xffff0000, RZ, 0xc0, !PT ;  /* 0xffff00001a067812 */ /* 0x000fe200078ec0ff */
[----:B------:R-:W-:Y:S02]  /*cf90*/  FFMA.FTZ R12, R17, R7, R4 ;  /* 0x00000007110c7223 */ /* 0x000fe40000010004 */
[C---:B------:R-:W-:Y:S02]  /*cfa0*/  FMUL.FTZ R5, R22.reuse, R8 ;  /* 0x0000000816057220 */ /* 0x040fe40000410000 */
[----:B------:R-:W-:Y:S02]  /*cfb0*/  FMUL.FTZ R4, R22, R6 ;  /* 0x0000000616047220 */ /* 0x000fe40000410000 */
[----:B------:R-:W-:Y:S02]  /*cfc0*/  FFMA.FTZ R11, R25, R11, R0 ;  /* 0x0000000b190b7223 */ /* 0x000fe40000010000 */
[----:B------:R-:W-:-:S02]  /*cfd0*/  FMUL.FTZ R3, R21, R14 ;  /* 0x0000000e15037220 */ /* 0x000fc40000410000 */
        /* <DEDUP_REMOVED lines=8> */
[----:B------:R-:W-:Y:S02]  /*d060*/  F2FP.BF16.PACK_AB R6, R6, R11 ;  /* 0x0000000b0606723e */ /* 0x000fe400000010ff */
[----:B------:R-:W-:-:S02]  /*d070*/  F2FP.BF16.PACK_AB R10, R7, R10 ;  /* 0x0000000a070a723e */ /* 0x000fc400000010ff */
[----:B------:R-:W-:Y:S02]  /*d080*/  F2FP.BF16.PACK_AB R11, R3, R18 ;  /* 0x00000012030b723e */ /* 0x000fe400000010ff */
[----:B------:R-:W-:Y:S02]  /*d090*/  F2FP.BF16.PACK_AB R4, R32, R34 ;  /* 0x000000222004723e */ /* 0x000fe400000010ff */
[----:B------:R-:W-:Y:S01]  /*d0a0*/  F2FP.BF16.PACK_AB R7, R0, R15 ;  /* 0x0000000f0007723e */ /* 0x000fe200000010ff */
[----:B------:R1:W-:Y:S04]  /*d0b0*/  STS.128 [R44+0x6100], R8 ;  /* 0x006100082c007388 */ /* 0x0003e80000000c00 */
[----:B------:R1:W-:Y:S02]  /*d0c0*/  STS.128 [R35+0x6100], R4 ;  /* 0x0061000423007388 */ /* 0x0003e40000000c00 */
.L_x_823:
[----:B------:R-:W-:Y:S05]  /*d0d0*/  BSYNC B0 ;  /* 0x0000000000007941 */ /* 0x000fea0003800000 */
.L_x_822:
        /* <DEDUP_REMOVED lines=109> */
[----:B------:R-:W-:Y:S02]  /*d7b0*/  FMUL.FTZ R0, R21, R9 ;  /* 0x0000000915007220 */ /* 0x000fe40000410000 */
        /* <DEDUP_REMOVED lines=14> */
.L_x_819:
[----:B------:R-:W-:Y:S05]  /*d8a0*/  BSYNC B1 ;  /* 0x0000000000017941 */ /* 0x000fea0003800000 */
.L_x_818:
[----:B------:R-:W-:-:S04]  /*d8b0*/  IADD3 R19, R56, 0x40, RZ ;  /* 0x0000004038137810 */ /* 0x000fc80007ffe0ff */
[----:B------:R-:W-:-:S13]  /*d8c0*/  ISETP.GE.AND P0, PT, R19, UR4, PT ;  /* 0x0000000413007c0c */ /* 0x000fda000bf06270 */
[----:B------:R-:W-:Y:S05]  /*d8d0*/  @P0 BRA `(.L_x_803) ;  /* 0x000017a000000947 */ /* 0x000fea0003800000 */
[----:B------:R-:W-:Y:S01]  /*d8e0*/  ISETP.GE.AND P0, PT, R57, c[0x0][0x27c], PT ;  /* 0x00009f0039007a0c */ /* 0x000fe20003f06270 */
[----:B------:R-:W-:-:S12]  /*d8f0*/  BSSY B0, `(.L_x_824) ;  /* 0x0000078000007945 */ /* 0x000fd80003800000 */
[----:B------:R-:W-:Y:S05]  /*d900*/  @P0 BRA `(.L_x_825) ;  /* 0x0000076000000947 */ /* 0x000fea0003800000 */
[----:B------:R-:W-:Y:S01]  /*d910*/  SHF.R.S32.HI R0, RZ, 0x1f, R19 ;  /* 0x0000001fff007819 */ /* 0x000fe20000011413 */
[----:B-1----:R-:W-:Y:S01]  /*d920*/  IMAD.MOV.U32 R6, RZ, RZ, c[0x0][0x27c] ;  /* 0x00009f00ff067624 */ /* 0x002fe200078e00ff */
        /* <DEDUP_REMOVED lines=12> */
[----:B------:R-:W-:Y:S01]  /*d9f0*/  LOP3.LUT R5, R0, 0x18, R57, 0xf8, !PT ;  /* 0x0000001800057812 */ /* 0x000fe200078ef839 */
[----:B------:R-:W-:Y:S01]  /*da00*/  IMAD R4, R4, 0x20, R3 ;  /* 0x0000002004047824 */ /* 0x000fe200078e0203 */
[----:B------:R-:W-:Y:S02]  /*da10*/  SHF.R.U32.HI R8, RZ, 0x3, R0 ;  /* 0x00000003ff087819 */ /* 0x000fe40000011600 */
        /* <DEDUP_REMOVED lines=9> */
[----:B----4-:R-:W-:Y:S02]  /*dab0*/  SHF.R.U64 R14, R64, 0x10, R65 ;  /* 0x00000010400e7819 */ /* 0x010fe40000001241 */
[----:B------:R-:W-:Y:S01]  /*dac0*/  PRMT R26, R95, 0x5432, R12 ;  /* 0x000054325f1a7816 */ /* 0x000fe2000000000c */
[----:B------:R-:W-:Y:S01]  /*dad0*/  IMAD.SHL.U32 R34, R0, 0x2, RZ ;  /* 0x0000000200227824 */ /* 0x000fe200078e00ff */
[----:B------:R-:W1:Y:S01]  /*dae0*/  LDS.128 R8, [R35+0x6100] ;  /* 0x0061000023087984 */ /* 0x000e620000000c00 */
[----:B------:R-:W-:-:S02]  /*daf0*/  SHF.R.U64 R0, R60, 0x10, R61 ;  /* 0x000000103c007819 */ /* 0x000fc4000000123d */
[----:B------:R-:W-:Y:S01]  /*db00*/  SHF.R.U32.HI R3, RZ, 0x10, R61 ;  /* 0x00000010ff037819 */ /* 0x000fe2000001163d */
[----:B------:R-:W2:Y:S01]  /*db10*/  LDS.128 R4, [R34+0x6100] ;  /* 0x0061000022047984 */ /* 0x000ea20000000c00 */
[----:B------:R-:W-:Y:S02]  /*db20*/  PRMT R12, R91, 0x5432, R14 ;  /* 0x000054325b0c7816 */ /* 0x000fe4000000000e */
[----:B------:R-:W-:Y:S02]  /*db30*/  SHF.R.U64 R16, R66, 0x10, R67 ;  /* 0x0000001042107819 */ /* 0x000fe40000001243 */
[----:B------:R-:W-:Y:S01]  /*db40*/  SHF.R.U32.HI R13, RZ, 0x10, R63 ;  /* 0x00000010ff0d7819 */ /* 0x000fe2000001163f */
[----:B------:R-:W-:Y:S01]  /*db50*/  IMAD.U32 R30, R12, 0x10000, RZ ;  /* 0x000100000c1e7824 */ /* 0x000fe200078e00ff */
[C---:B------:R-:W-:Y:S02]  /*db60*/  PRMT R18, R94.reuse, 0x5432, R0 ;  /* 0x000054325e127816 */ /* 0x040fe40000000000 */
[----:B------:R-:W-:-:S02]  /*db70*/  PRMT R21, R94, 0x5410, R3 ;  /* 0x000054105e157816 */ /* 0x000fc40000000003 */
[----:B------:R-:W-:Y:S02]  /*db80*/  SHF.R.U32.HI R15, RZ, 0x10, R65 ;  /* 0x00000010ff0f7819 */ /* 0x000fe40000011641 */
[----:B------:R-:W-:Y:S02]  /*db90*/  PRMT R23, R93, 0x5432, R16 ;  /* 0x000054325d177816 */ /* 0x000fe40000000010 */
[----:B------:R-:W-:Y:S02]  /*dba0*/  PRMT R27, R95, 0x5410, R13 ;  /* 0x000054105f1b7816 */ /* 0x000fe4000000000d */
[----:B------:R-:W-:Y:S02]  /*dbb0*/  PRMT R20, R91, 0x5410, R15 ;  /* 0x000054105b147816 */ /* 0x000fe4000000000f */
[----:B------:R-:W-:Y:S02]  /*dbc0*/  SHF.R.U32.HI R17, RZ, 0x10, R67 ;  /* 0x00000010ff117819 */ /* 0x000fe40000011643 */
[----:B------:R-:W-:-:S02]  /*dbd0*/  LOP3.LUT R31, R12, 0xffff0000, RZ, 0xc0, !PT ;  /* 0xffff00000c1f7812 */ /* 0x000fc400078ec0ff */
[----:B------:R-:W-:Y:S02]  /*dbe0*/  SHF.L.U32 R12, R20, 0x10, RZ ;  /* 0x00000010140c7819 */ /* 0x000fe400000006ff */
[----:B------:R-:W-:Y:S01]  /*dbf0*/  PRMT R25, R93, 0x5410, R17 ;  /* 0x000054105d197816 */ /* 0x000fe20000000011 */
[C---:B-1----:R-:W-:Y:S01]  /*dc00*/  IMAD.U32 R16, R11.reuse, 0x10000, RZ ;  /* 0x000100000b107824 */ /* 0x042fe200078e00ff */
[----:B------:R-:W-:Y:S01]  /*dc10*/  LOP3.LUT R28, R11, 0xffff0000, RZ, 0xc0, !PT ;  /* 0xffff00000b1c7812 */ /* 0x000fe200078ec0ff */
[C---:B------:R-:W-:Y:S01]  /*dc20*/  IMAD.U32 R13, R8.reuse, 0x10000, RZ ;  /* 0x00010000080d7824 */ /* 0x040fe200078e00ff */
[----:B------:R-:W-:Y:S01]  /*dc30*/  LOP3.LUT R14, R8, 0xffff0000, RZ, 0xc0, !PT ;  /* 0xffff0000080e7812 */ /* 0x000fe200078ec0ff */
[C---:B--2---:R-:W-:Y:S01]  /*dc40*/  IMAD.U32 R3, R4.reuse, 0x10000, RZ ;  /* 0x0001000004037824 */ /* 0x044fe200078e00ff */
[----:B------:R-:W-:Y:S01]  /*dc50*/  LOP3.LUT R4, R4, 0xffff0000, RZ, 0xc0, !PT ;  /* 0xffff000004047812 */ /* 0x000fe200078ec0ff */
[----:B------:R-:W-:Y:S01]  /*dc60*/  IMAD.U32 R11, R18, 0x10000, RZ ;  /* 0x00010000120b7824 */ /* 0x000fe200078e00ff */
[C---:B------:R-:W-:Y:S01]  /*dc70*/  SHF.L.U32 R24, R10.reuse, 0x10, RZ ;  /* 0x000000100a187819 */ /* 0x040fe200000006ff */
[C---:B------:R-:W-:Y:S01]  /*dc80*/  FMUL.FTZ R0, R3.reuse, R30 ;  /* 0x0000001e03007220 */ /* 0x040fe20000410000 */
[----:B------:R-:W-:Y:S01]  /*dc90*/  LOP3.LUT R29, R10, 0xffff0000, RZ, 0xc0, !PT ;  /* 0xffff00000a1d7812 */ /* 0x000fe200078ec0ff */
[-C--:B------:R-:W-:Y:S01]  /*dca0*/  FMUL.FTZ R3, R3, R11.reuse ;  /* 0x0000000b03037220 */ /* 0x080fe20000410000 */
[----:B------:R-:W-:Y:S01]  /*dcb0*/  LOP3.LUT R17, R9, 0xffff0000, RZ, 0xc0, !PT ;  /* 0xffff000009117812 */ /* 0x000fe200078ec0ff */
[----:B------:R-:W-:Y:S01]  /*dcc0*/  FFMA.FTZ R37, R13, R11, -R0 ;  /* 0x0000000b0d257223 */ /* 0x000fe20000010800 */
[----:B------:R-:W-:Y:S01]  /*dcd0*/  LOP3.LUT R11, R18, 0xffff0000, RZ, 0xc0, !PT ;  /* 0xffff0000120b7812 */ /* 0x000fe200078ec0ff */
[----:B------:R-:W-:Y:S01]  /*dce0*/  IMAD.U32 R8, R5, 0x10000, RZ ;  /* 0x0001000005087824 */ /* 0x000fe200078e00ff */
[----:B------:R-:W-:Y:S01]  /*dcf0*/  LOP3.LUT R22, R6, 0xffff0000, RZ, 0xc0, !PT ;  /* 0xffff000006167812 */ /* 0x000fe200078ec0ff */
[----:B------:R-:W-:-:S02]  /*dd00*/  FMUL.FTZ R0, R4, R31 ;  /* 0x0000001f04007220 */ /* 0x000fc40000410000 */
[----:B------:R-:W-:Y:S01]  /*dd10*/  IMAD.U32 R15, R9, 0x10000, RZ ;  /* 0x00010000090f7824 */ /* 0x000fe200078e00ff */
[----:B------:R-:W-:Y:S01]  /*dd20*/  LOP3.LUT R9, R5, 0xffff0000, RZ, 0xc0, !PT ;  /* 0xffff000005097812 */ /* 0x000fe200078ec0ff */
[----:B------:R-:W-:Y:S02]  /*dd30*/  IMAD.U32 R10, R6, 0x10000, RZ ;  /* 0x00010000060a7824 */ /* 0x000fe400078e00ff */
[----:B------:R-:W-:Y:S02]  /*dd40*/  FFMA.FTZ R36, R13, R30, R3 ;  /* 0x0000001e0d247223 */ /* 0x000fe40000010003 */
[----:B------:R-:W-:Y:S02]  /*dd50*/  FMUL.FTZ R4, R4, R11 ;  /* 0x0000000b04047220 */ /* 0x000fe40000410000 */
[----:B------:R-:W-:Y:S02]  /*dd60*/  IMAD.U32 R6, R21, 0x10000, RZ ;  /* 0x0001000015067824 */ /* 0x000fe400078e00ff */
[----:B------:R-:W-:-:S02]  /*dd70*/  FMUL.FTZ R3, R8, R12 ;  /* 0x0000000c08037220 */ /* 0x000fc40000410000 */
[C---:B------:R-:W-:Y:S01]  /*dd80*/  IMAD.U32 R5, R7.reuse, 0x10000, RZ ;  /* 0x0001000007057824 */ /* 0x040fe200078e00ff */
[----:B------:R-:W-:Y:S01]  /*dd90*/  LOP3.LUT R7, R7, 0xffff0000, RZ, 0xc0, !PT ;  /* 0xffff000007077812 */ /* 0x000fe200078ec0ff */
[----:B------:R-:W-:Y:S02]  /*dda0*/  IMAD.U32 R13, R25, 0x10000, RZ ;  /* 0x00010000190d7824 */ /* 0x000fe400078e00ff */
[C---:B------:R-:W-:Y:S01]  /*ddb0*/  FFMA.FTZ R33, R14.reuse, R11, -R0 ;  /* 0x0000000b0e217223 */ /* 0x040fe20000010800 */
[----:B------:R-:W-:Y:S01]  /*ddc0*/  LOP3.LUT R11, R21, 0xffff0000, RZ, 0xc0, !PT ;  /* 0xffff0000150b7812 */ /* 0x000fe200078ec0ff */
[----:B------:R-:W-:Y:S01]  /*ddd0*/  FFMA.FTZ R32, R14, R31, R4 ;  /* 0x0000001f0e207223 */ /* 0x000fe20000010004 */
[----:B------:R-:W-:Y:S01]  /*dde0*/  LOP3.LUT R14, R25, 0xffff0000, RZ, 0xc0, !PT ;  /* 0xffff0000190e7812 */ /* 0x000fe200078ec0ff */
[-C--:B------:R-:W-:Y:S01]  /*ddf0*/  FMUL.FTZ R0, R8, R6.reuse ;  /* 0x0000000608007220 */ /* 0x080fe20000410000 */
[----:B------:R-:W-:Y:S01]  /*de00*/  LOP3.LUT R8, R20, 0xffff0000, RZ, 0xc0, !PT ;  /* 0xffff000014087812 */ /* 0x000fe200078ec0ff */
[----:B------:R-:W-:-:S02]  /*de10*/  FFMA.FTZ R31, R15, R6, -R3 ;  /* 0x000000060f1f7223 */ /* 0x000fc40000010803 */
[----:B------:R-:W-:Y:S02]  /*de20*/  IMAD.U32 R4, R27, 0x10000, RZ ;  /* 0x000100001b047824 */ /* 0x000fe400078e00ff */
[----:B------:R-:W-:Y:S02]  /*de30*/  FMUL.FTZ R3, R5, R13 ;  /* 0x0000000d05037220 */ /* 0x000fe40000410000 */
[----:B------:R-:W-:Y:S02]  /*de40*/  IMAD.U32 R20, R23, 0x10000, RZ ;  /* 0x0001000017147824 */ /* 0x000fe400078e00ff */
[----:B------:R-:W-:Y:S02]  /*de50*/  FFMA.FTZ R30, R15, R12, R0 ;  /* 0x0000000c0f1e7223 */ /* 0x000fe40000010000 */
[-C--:B------:R-:W-:Y:S02]  /*de60*/  FMUL.FTZ R0, R5, R4.reuse ;  /* 0x0000000405007220 */ /* 0x080fe40000410000 */
[----:B------:R-:W-:-:S02]  /*de70*/  FFMA.FTZ R18, R16, R4, -R3 ;  /* 0x0000000410127223 */ /* 0x000fc40000010803 */
[----:B------:R-:W-:Y:S02]  /*de80*/  IMAD.U32 R6, R26, 0x10000, RZ ;  /* 0x000100001a067824 */ /* 0x000fe400078e00ff */
[----:B------:R-:W-:Y:S02]  /*de90*/  FMUL.FTZ R4, R9, R11 ;  /* 0x0000000b09047220 */ /* 0x000fe40000410000 */
[----:B------:R-:W-:Y:S02]  /*dea0*/  FMUL.FTZ R3, R10, R20 ;  /* 0x000000140a037220 */ /* 0x000fe40000410000 */
[----:B------:R-:W-:Y:S01]  /*deb0*/  FFMA.FTZ R15, R16, R13, R0 ;  /* 0x0000000d100f7223 */ /* 0x000fe20000010000 */
[----:B------:R-:W-:Y:S01]  /*dec0*/  LOP3.LUT R13, R27, 0xffff0000, RZ, 0xc0, !PT ;  /* 0xffff00001b0d7812 */ /* 0x000fe200078ec0ff */
[-C--:B------:R-:W-:Y:S02]  /*ded0*/  FMUL.FTZ R5, R9, R8.reuse ;  /* 0x0000000809057220 */ /* 0x080fe40000410000 */
[----:B------:R-:W-:Y:S01]  /*dee0*/  FFMA.FTZ R12, R17, R8, R4 ;  /* 0x00000008110c7223 */ /* 0x000fe20000010004 */
[----:B------:R-:W-:Y:S01]  /*def0*/  LOP3.LUT R8, R23, 0xffff0000, RZ, 0xc0, !PT ;  /* 0xffff000017087812 */ /* 0x000fe200078ec0ff */
[----:B------:R-:W-:-:S02]  /*df00*/  FMUL.FTZ R0, R10, R6 ;  /* 0x000000060a007220 */ /* 0x000fc40000410000 */
[----:B------:R-:W-:Y:S01]  /*df10*/  FFMA.FTZ R10, R24, R6, -R3 ;  /* 0x00000006180a7223 */ /* 0x000fe20000010803 */
[----:B------:R-:W-:Y:S01]  /*df20*/  LOP3.LUT R6, R26, 0xffff0000, RZ, 0xc0, !PT ;  /* 0xffff00001a067812 */ /* 0x000fe200078ec0ff */
[----:B------:R-:W-:Y:S02]  /*df30*/  FFMA.FTZ R9, R17, R11, -R5 ;  /* 0x0000000b11097223 */ /* 0x000fe40000010805 */
[C---:B------:R-:W-:Y:S02]  /*df40*/  FMUL.FTZ R5, R22.reuse, R8 ;  /* 0x0000000816057220 */ /* 0x040fe40000410000 */
[----:B------:R-:W-:Y:S01]  /*df50*/  FMUL.FTZ R4, R22, R6 ;  /* 0x0000000616047220 */ /* 0x000fe20000410000 */
[----:B------:R-:W-:Y:S01]  /*df60*/  F2FP.BF16.PACK_AB R9, R9, R31 ;  /* 0x0000001f0909723e */ /* 0x000fe200000010ff */
        /* <DEDUP_REMOVED lines=13> */
[----:B------:R-:W-:Y:S01]  /*e040*/  F2FP.BF16.PACK_AB R7, R0, R15 ;  /* 0x0000000f0007723e */ /* 0x000fe200000010ff */
[----:B------:R1:W-:Y:S04]  /*e050*/  STS.128 [R35+0x6100], R8 ;  /* 0x0061000823007388 */ /* 0x0003e80000000c00 */
[----:B------:R1:W-:Y:S02]  /*e060*/  STS.128 [R34+0x6100], R4 ;  /* 0x0061000422007388 */ /* 0x0003e40000000c00 */
.L_x_825:
[----:B------:R-:W-:Y:S05]  /*e070*/  BSYNC B0 ;  /* 0x0000000000007941 */ /* 0x000fea0003800000 */
.L_x_824:
[----:B-1----:R-:W-:Y:S01]  /*e080*/  IADD3 R4, R57, 0x10, RZ ;  /* 0x0000001039047810 */ /* 0x002fe20007ffe0ff */
[----:B------:R-:W-:Y:S03]  /*e090*/  BSSY B0, `(.L_x_826) ;  /* 0x000007f000007945 */ /* 0x000fe60003800000 */
[----:B------:R-:W-:-:S13]  /*e0a0*/  ISETP.GE.AND P0, PT, R4, c[0x0][0x27c], PT ;  /* 0x00009f0004007a0c */ /* 0x000fda0003f06270 */
[----:B------:R-:W-:Y:S05]  /*e0b0*/  @P0 BRA `(.L_x_827) ;  /* 0x000007c000000947 */ /* 0x000fea0003800000 */
[----:B------:R-:W-:Y:S01]  /*e0c0*/  SHF.R.S32.HI R0, RZ, 0x1f, R19 ;  /* 0x0000001fff007819 */ /* 0x000fe20000011413 */
[----:B------:R-:W-:Y:S01]  /*e0d0*/  IMAD.MOV.U32 R10, RZ, RZ, c[0x0][0x27c] ;  /* 0x00009f00ff0a7624 */ /* 0x000fe200078e00ff */
        /* <DEDUP_REMOVED lines=30> */
[----:B----4-:R-:W-:Y:S01]  /*e2c0*/  SHF.R.U64 R14, R72, 0x10, R73 ;  /* 0x00000010480e7819 */ /* 0x010fe20000001249 */
[----:B------:R-:W-:Y:S01]  /*e2d0*/  IMAD.SHL.U32 R34, R0, 0x2, RZ ;  /* 0x0000000200227824 */ /* 0x000fe200078e00ff */
[----:B------:R-:W-:Y:S02]  /*e2e0*/  PRMT R26, R101, 0x5432, R12 ;  /* 0x00005432651a7816 */ /* 0x000fe4000000000c */
[----:B------:R-:W1:Y:S01]  /*e2f0*/  LDS.128 R8, [R36+0x6100] ;  /* 0x0061000024087984 */ /* 0x000e620000000c00 */
[--C-:B------:R-:W-:Y:S02]  /*e300*/  SHF.R.U64 R0, R68, 0x10, R69.reuse ;  /* 0x0000001044007819 */ /* 0x100fe40000001245 */
[----:B------:R-:W-:Y:S01]  /*e310*/  SHF.R.U32.HI R3, RZ, 0x10, R69 ;  /* 0x00000010ff037819 */ /* 0x000fe20000011645 */
[----:B------:R-:W2:Y:S01]  /*e320*/  LDS.128 R4, [R34+0x6100] ;  /* 0x0061000022047984 */ /* 0x000ea20000000c00 */
[----:B------:R-:W-:-:S02]  /*e330*/  PRMT R12, R98, 0x5432, R14 ;  /* 0x00005432620c7816 */ /* 0x000fc4000000000e */
[----:B------:R-:W-:Y:S02]  /*e340*/  SHF.R.U64 R16, R74, 0x10, R75 ;  /* 0x000000104a107819 */ /* 0x000fe4000000124b */
[----:B------:R-:W-:Y:S01]  /*e350*/  SHF.R.U32.HI R13, RZ, 0x10, R71 ;  /* 0x00000010ff0d7819 */ /* 0x000fe20000011647 */
[----:B------:R-:W-:Y:S01]  /*e360*/  IMAD.U32 R30, R12, 0x10000, RZ ;  /* 0x000100000c1e7824 */ /* 0x000fe200078e00ff */
[C---:B------:R-:W-:Y:S02]  /*e370*/  PRMT R18, R100.reuse, 0x5432, R0 ;  /* 0x0000543264127816 */ /* 0x040fe40000000000 */
[----:B------:R-:W-:Y:S02]  /*e380*/  PRMT R21, R100, 0x5410, R3 ;  /* 0x0000541064157816 */ /* 0x000fe40000000003 */
[----:B------:R-:W-:Y:S02]  /*e390*/  SHF.R.U32.HI R15, RZ, 0x10, R73 ;  /* 0x00000010ff0f7819 */ /* 0x000fe40000011649 */
[----:B------:R-:W-:-:S02]  /*e3a0*/  PRMT R23, R99, 0x5432, R16 ;  /* 0x0000543263177816 */ /* 0x000fc40000000010 */
[----:B------:R-:W-:Y:S02]  /*e3b0*/  PRMT R27, R101, 0x5410, R13 ;  /* 0x00005410651b7816 */ /* 0x000fe4000000000d */
[----:B------:R-:W-:Y:S02]  /*e3c0*/  PRMT R20, R98, 0x5410, R15 ;  /* 0x0000541062147816 */ /* 0x000fe4000000000f */
[----:B------:R-:W-:Y:S02]  /*e3d0*/  SHF.R.U32.HI R17, RZ, 0x10, R75 ;  /* 0x00000010ff117819 */ /* 0x000fe4000001164b */
[----:B------:R-:W-:Y:S01]  /*e3e0*/  LOP3.LUT R31, R12, 0xffff0000, RZ, 0xc0, !PT ;  /* 0xffff00000c1f7812 */ /* 0x000fe200078ec0ff */
[----:B------:R-:W-:Y:S01]  /*e3f0*/  IMAD.U32 R12, R20, 0x10000, RZ ;  /* 0x00010000140c7824 */ /* 0x000fe200078e00ff */
        /* <DEDUP_REMOVED lines=8> */
[----:B------:R-:W-:Y:S01]  /*e480*/  LOP3.LUT R29, R10, 0xffff0000, RZ, 0xc0, !PT ;  /* 0xffff00000a1d7812 */ /* 0x000fe200078ec0ff */
[----:B------:R-:W-:Y:S01]  /*e490*/  FMUL.FTZ R0, R3, R30 ;  /* 0x0000001e03007220 */ /* 0x000fe20000410000 */
[----:B------:R-:W-:Y:S01]  /*e4a0*/  LOP3.LUT R17, R9, 0xffff0000, RZ, 0xc0, !PT ;  /* 0xffff000009117812 */ /* 0x000fe200078ec0ff */
[-C--:B------:R-:W-:Y:S01]  /*e4b0*/  FMUL.FTZ R3, R3, R11.reuse ;  /* 0x0000000b03037220 */ /* 0x080fe20000410000 */
[----:B------:R-:W-:Y:S01]  /*e4c0*/  LOP3.LUT R22, R6, 0xffff0000, RZ, 0xc0, !PT ;  /* 0xffff000006167812 */ /* 0x000fe200078ec0ff */
[----:B------:R-:W-:Y:S01]  /*e4d0*/  FFMA.FTZ R37, R13, R11, -R0 ;  /* 0x0000000b0d257223 */ /* 0x000fe20000010800 */
[----:B------:R-:W-:Y:S01]  /*e4e0*/  LOP3.LUT R11, R18, 0xffff0000, RZ, 0xc0, !PT ;  /* 0xffff0000120b7812 */ /* 0x000fe200078ec0ff */
[----:B------:R-:W-:-:S02]  /*e4f0*/  IMAD.U32 R8, R5, 0x10000, RZ ;  /* 0x0001000005087824 */ /* 0x000fc400078e00ff */
[----:B------:R-:W-:Y:S02]  /*e500*/  IMAD.U32 R24, R10, 0x10000, RZ ;  /* 0x000100000a187824 */ /* 0x000fe400078e00ff */
[----:B------:R-:W-:Y:S02]  /*e510*/  FMUL.FTZ R0, R4, R31 ;  /* 0x0000001f04007220 */ /* 0x000fe40000410000 */
[----:B------:R-:W-:Y:S01]  /*e520*/  IMAD.U32 R15, R9, 0x10000, RZ ;  /* 0x00010000090f7824 */ /* 0x000fe200078e00ff */
[----:B------:R-:W-:Y:S01]  /*e530*/  LOP3.LUT R9, R5, 0xffff0000, RZ, 0xc0, !PT ;  /* 0xffff000005097812 */ /* 0x000fe200078ec0ff */
[----:B------:R-:W-:Y:S02]  /*e540*/  IMAD.U32 R10, R6, 0x10000, RZ ;  /* 0x00010000060a7824 */ /* 0x000fe400078e00ff */
[----:B------:R-:W-:Y:S02]  /*e550*/  FFMA.FTZ R35, R13, R30, R3 ;  /* 0x0000001e0d237223 */ /* 0x000fe40000010003 */
[----:B------:R-:W-:-:S02]  /*e560*/  FMUL.FTZ R4, R4, R11 ;  /* 0x0000000b04047220 */ /* 0x000fc40000410000 */
[----:B------:R-:W-:Y:S02]  /*e570*/  IMAD.U32 R6, R21, 0x10000, RZ ;  /* 0x0001000015067824 */ /* 0x000fe400078e00ff */
[----:B------:R-:W-:Y:S02]  /*e580*/  FMUL.FTZ R3, R8, R12 ;  /* 0x0000000c08037220 */ /* 0x000fe40000410000 */
        /* <DEDUP_REMOVED lines=47> */
.L_x_827:
[----:B------:R-:W-:Y:S05]  /*e880*/  BSYNC B0 ;  /* 0x0000000000007941 */ /* 0x000fea0003800000 */
.L_x_826:
[----:B------:R-:W-:-:S04]  /*e890*/  IADD3 R0, R57, 0x20, RZ ;  /* 0x0000002039007810 */ /* 0x000fc80007ffe0ff */
[----:B------:R-:W-:-:S13]  /*e8a0*/  ISETP.GE.AND P0, PT, R0, c[0x0][0x27c], PT ;  /* 0x00009f0000007a0c */ /* 0x000fda0003f06270 */
[----:B------:R-:W-:Y:S05]  /*e8b0*/  @P0 BRA `(.L_x_803) ;  /* 0x000007c000000947 */ /* 0x000fea0003800000 */
[----:B------:R-:W-:Y:S01]  /*e8c0*/  SHF.R.S32.HI R3, RZ, 0x1f, R19 ;  /* 0x0000001fff037819 */ /* 0x000fe20000011413 */
[----:B-1----:R-:W-:Y:S01]  /*e8d0*/  IMAD.MOV.U32 R11, RZ, RZ, c[0x0][0x27c] ;  /* 0x00009f00ff0b7624 */ /* 0x002fe200078e00ff */
[-C--:B------:R-:W-:Y:S02]  /*e8e0*/  LEA.HI R5, R19, R19.reuse, RZ, 0x1 ;  /* 0x0000001313057211 */ /* 0x080fe400078f08ff */
[----:B------:R-:W-:Y:S02]  /*e8f0*/  SHF.R.S32.HI R10, RZ, 0x1f, R0 ;  /* 0x0000001fff0a7819 */ /* 0x000fe40000011400 */
[----:B------:R-:W-:Y:S02]  /*e900*/  LEA.HI R3, R3, R19, RZ, 0x3 ;  /* 0x0000001303037211 */ /* 0x000fe400078f18ff */
[C---:B------:R-:W-:Y:S01]  /*e910*/  LOP3.LUT R4, R5.reuse, 0x7fffffe, RZ, 0xc0, !PT ;  /* 0x07fffffe05047812 */ /* 0x040fe200078ec0ff */
[----:B------:R-:W-:Y:S01]  /*e920*/  IMAD.SHL.U32 R5, R5, 0x20, RZ ;  /* 0x0000002005057824 */ /* 0x000fe200078e00ff */
[----:B------:R-:W-:Y:S01]  /*e930*/  LEA.HI R6, R10, R0, RZ, 0x3 ;  /* 0x000000000a067211 */ /* 0x000fe200078f18ff */
[----:B------:R-:W-:Y:S01]  /*e940*/  IMAD.SHL.U32 R3, R3, 0x20, RZ ;  /* 0x0000002003037824 */ /* 0x000fe200078e00ff */
[----:B------:R-:W-:Y:S01]  /*e950*/  SHF.R.U64 R12, R82, 0x10, R83 ;  /* 0x00000010520c7819 */ /* 0x000fe20000001253 */
[----:B------:R-:W-:Y:S01]  /*e960*/  IMAD.IADD R9, R19, 0x1, -R4 ;  /* 0x0000000113097824 */ /* 0x000fe200078e0a04 */
[----:B------:R-:W-:-:S02]  /*e970*/  SHF.R.S32.HI R8, RZ, 0x3, R6 ;  /* 0x00000003ff087819 */ /* 0x000fc40000011406 */
[----:B------:R-:W-:Y:S02]  /*e980*/  LEA.HI R4, R10, R0, RZ, 0x5 ;  /* 0x000000000a047211 */ /* 0x000fe400078f28ff */
[----:B------:R-:W-:Y:S02]  /*e990*/  LOP3.LUT R7, R3, 0xffffff00, RZ, 0xc0, !PT ;  /* 0xffffff0003077812 */ /* 0x000fe400078ec0ff */
[----:B------:R-:W-:Y:S01]  /*e9a0*/  LOP3.LUT R0, R5, 0xc0, RZ, 0xc0, !PT ;  /* 0x000000c005007812 */ /* 0x000fe200078ec0ff */
[----:B------:R-:W-:Y:S01]  /*e9b0*/  IMAD.SHL.U32 R5, R4, 0x80, RZ ;  /* 0x0000008004057824 */ /* 0x000fe200078e00ff */
[----:B------:R-:W-:Y:S01]  /*e9c0*/  LEA.HI R3, R11, R8, RZ, 0x1d ;  /* 0x000000080b037211 */ /* 0x000fe200078fe8ff */
[----:B------:R-:W-:Y:S01]  /*e9d0*/  IMAD R8, R9, 0x20, R7 ;  /* 0x0000002009087824 */ /* 0x000fe200078e0207 */
[----:B------:R-:W-:Y:S02]  /*e9e0*/  LOP3.LUT R6, R0, 0x18, R6, 0xf8, !PT ;  /* 0x0000001800067812 */ /* 0x000fe400078ef806 */
[----:B------:R-:W-:-:S02]  /*e9f0*/  SHF.R.S32.HI R4, RZ, 0x1f, R3 ;  /* 0x0000001fff047819 */ /* 0x000fc40000011403 */
[----:B------:R-:W-:Y:S01]  /*ea00*/  LOP3.LUT R7, R5, 0x7ffff000, RZ, 0xc0, !PT ;  /* 0x7ffff00005077812 */ /* 0x000fe200078ec0ff */
[----:B------:R-:W-:Y:S01]  /*ea10*/  IMAD.SHL.U32 R5, R3, 0x8, RZ ;  /* 0x0000000803057824 */ /* 0x000fe200078e00ff */
[----:B------:R-:W-:Y:S02]  /*ea20*/  LEA.HI R3, R4, R3, RZ, 0x2 ;  /* 0x0000000304037211 */ /* 0x000fe400078f10ff */
[----:B------:R-:W-:Y:S02]  /*ea30*/  SHF.R.U32.HI R9, RZ, 0x3, R0 ;  /* 0x00000003ff097819 */ /* 0x000fe40000011600 */
[----:B------:R-:W-:Y:S01]  /*ea40*/  LOP3.LUT R4, R0, 0x18, R5, 0xf8, !PT ;  /* 0x0000001800047812 */ /* 0x000fe200078ef805 */
[----:B------:R-:W-:Y:S01]  /*ea50*/  IMAD.SHL.U32 R0, R3, 0x400, RZ ;  /* 0x0000040003007824 */ /* 0x000fe200078e00ff */
[-C--:B------:R-:W-:Y:S02]  /*ea60*/  LOP3.LUT R6, R6, R9.reuse, RZ, 0x3c, !PT ;  /* 0x0000000906067212 */ /* 0x080fe400078e3cff */
[----:B------:R-:W-:-:S02]  /*ea70*/  LOP3.LUT R3, R4, R9, RZ, 0x3c, !PT ;  /* 0x0000000904037212 */ /* 0x000fc400078e3cff */
[----:B------:R-:W-:Y:S02]  /*ea80*/  LOP3.LUT R0, R0, 0x7ffff000, RZ, 0xc0, !PT ;  /* 0x7ffff00000007812 */ /* 0x000fe400078ec0ff */
[----:B------:R-:W-:Y:S02]  /*ea90*/  IADD3 R5, R6, R8, R7 ;  /* 0x0000000806057210 */ /* 0x000fe40007ffe007 */
[----:B------:R-:W-:Y:S02]  /*eaa0*/  IADD3 R0, R3, R0, R8 ;  /* 0x0000000003007210 */ /* 0x000fe40007ffe008 */
[----:B----4-:R-:W-:Y:S01]  /*eab0*/  SHF.R.U64 R14, R76, 0x10, R77 ;  /* 0x000000104c0e7819 */ /* 0x010fe2000000124d */
[----:B------:R-:W-:Y:S01]  /*eac0*/  IMAD.SHL.U32 R35, R5, 0x2, RZ ;  /* 0x0000000205237824 */ /* 0x000fe200078e00ff */
[----:B------:R-:W-:Y:S01]  /*ead0*/  PRMT R26, R107, 0x5432, R12 ;  /* 0x000054326b1a7816 */ /* 0x000fe2000000000c */
[----:B------:R-:W-:Y:S01]  /*eae0*/  IMAD.SHL.U32 R33, R0, 0x2, RZ ;  /* 0x0000000200217824 */ /* 0x000fe200078e00ff */
[----:B------:R-:W-:-:S02]  /*eaf0*/  SHF.R.U64 R0, R80, 0x10, R81 ;  /* 0x0000001050007819 */ /* 0x000fc40000001251 */
[----:B------:R-:W1:Y:S01]  /*eb00*/  LDS.128 R8, [R35+0x6100] ;  /* 0x0061000023087984 */ /* 0x000e620000000c00 */
[----:B------:R-:W-:Y:S02]  /*eb10*/  SHF.R.U32.HI R3, RZ, 0x10, R81 ;  /* 0x00000010ff037819 */ /* 0x000fe40000011651 */
[----:B------:R-:W-:Y:S01]  /*eb20*/  SHF.R.U64 R16, R78, 0x10, R79 ;  /* 0x000000104e107819 */ /* 0x000fe2000000124f */
[----:B------:R-:W2:Y:S01]  /*eb30*/  LDS.128 R4, [R33+0x6100] ;  /* 0x0061000021047984 */ /* 0x000ea20000000c00 */
[----:B------:R-:W-:Y:S02]  /*eb40*/  PRMT R12, R103, 0x5432, R14 ;  /* 0x00005432670c7816 */ /* 0x000fe4000000000e */
[----:B------:R-:W-:Y:S02]  /*eb50*/  PRMT R18, R106, 0x5432, R0 ;  /* 0x000054326a127816 */ /* 0x000fe40000000000 */
[----:B------:R-:W-:Y:S01]  /*eb60*/  SHF.R.U32.HI R15, RZ, 0x10, R77 ;  /* 0x00000010ff0f7819 */ /* 0x000fe2000001164d */
[----:B------:R-:W-:Y:S01]  /*eb70*/  IMAD.U32 R30, R12, 0x10000, RZ ;  /* 0x000100000c1e7824 */ /* 0x000fe200078e00ff */
[----:B------:R-:W-:-:S02]  /*eb80*/  SHF.R.U32.HI R13, RZ, 0x10, R83 ;  /* 0x00000010ff0d7819 */ /* 0x000fc40000011653 */
[----:B------:R-:W-:Y:S02]  /*eb90*/  SHF.R.U32.HI R17, RZ, 0x10, R79 ;  /* 0x00000010ff117819 */ /* 0x000fe4000001164f */
[----:B------:R-:W-:Y:S02]  /*eba0*/  PRMT R20, R106, 0x5410, R3 ;  /* 0x000054106a147816 */ /* 0x000fe40000000003 */
[----:B------:R-:W-:Y:S02]  /*ebb0*/  PRMT R23, R105, 0x5432, R16 ;  /* 0x0000543269177816 */ /* 0x000fe40000000010 */
[----:B------:R-:W-:Y:S02]  /*ebc0*/  PRMT R19, R103, 0x5410, R15 ;  /* 0x0000541067137816 */ /* 0x000fe4000000000f */
[----:B------:R-:W-:Y:S02]  /*ebd0*/  PRMT R27, R107, 0x5410, R13 ;  /* 0x000054106b1b7816 */ /* 0x000fe4000000000d */
[----:B------:R-:W-:-:S02]  /*ebe0*/  PRMT R24, R105, 0x5410, R17 ;  /* 0x0000541069187816 */ /* 0x000fc40000000011 */
[----:B------:R-:W-:Y:S01]  /*ebf0*/  LOP3.LUT R12, R12, 0xffff0000, RZ, 0xc0, !PT ;  /* 0xffff00000c0c7812 */ /* 0x000fe200078ec0ff */
[C---:B-1----:R-:W-:Y:S01]  /*ec00*/  IMAD.U32 R16, R11.reuse, 0x10000, RZ ;  /* 0x000100000b107824 */ /* 0x042fe200078e00ff */
[----:B------:R-:W-:Y:S01]  /*ec10*/  LOP3.LUT R28, R11, 0xffff0000, RZ, 0xc0, !PT ;  /* 0xffff00000b1c7812 */ /* 0x000fe200078ec0ff */
[----:B------:R-:W-:Y:S01]  /*ec20*/  IMAD.U32 R11, R18, 0x10000, RZ ;  /* 0x00010000120b7824 */ /* 0x000fe200078e00ff */
[----:B------:R-:W-:Y:S01]  /*ec30*/  LOP3.LUT R14, R8, 0xffff0000, RZ, 0xc0, !PT ;  /* 0xffff0000080e7812 */ /* 0x000fe200078ec0ff */
[----:B--2---:R-:W-:Y:S01]  /*ec40*/  IMAD.U32 R3, R4, 0x10000, RZ ;  /* 0x0001000004037824 */ /* 0x004fe200078e00ff */
[C---:B------:R-:W-:Y:S01]  /*ec50*/  LOP3.LUT R17, R9.reuse, 0xffff0000, RZ, 0xc0, !PT ;  /* 0xffff000009117812 */ /* 0x040fe200078ec0ff */
[----:B------:R-:W-:Y:S01]  /*ec60*/  IMAD.U32 R13, R8, 0x10000, RZ ;  /* 0x00010000080d7824 */ /* 0x000fe200078e00ff */
        /* <DEDUP_REMOVED lines=9> */
[----:B------:R-:W-:Y:S01]  /*ed00*/  FMUL.FTZ R3, R3, R11 ;  /* 0x0000000b03037220 */ /* 0x000fe20000410000 */
[----:B------:R-:W-:Y:S01]  /*ed10*/  LOP3.LUT R22, R6, 0xffff0000, RZ, 0xc0, !PT ;  /* 0xffff000006167812 */ /* 0x000fe200078ec0ff */
[----:B------:R-:W-:-:S02]  /*ed20*/  IMAD.U32 R7, R19, 0x10000, RZ ;  /* 0x0001000013077824 */ /* 0x000fc400078e00ff */
[----:B------:R-:W-:Y:S02]  /*ed30*/  IMAD.U32 R25, R10, 0x10000, RZ ;  /* 0x000100000a197824 */ /* 0x000fe400078e00ff */
[C---:B------:R-:W-:Y:S02]  /*ed40*/  FFMA.FTZ R36, R13.reuse, R11, -R0 ;  /* 0x0000000b0d247223 */ /* 0x040fe40000010800 */
[----:B------:R-:W-:Y:S02]  /*ed50*/  IMAD.U32 R10, R6, 0x10000, RZ ;  /* 0x00010000060a7824 */ /* 0x000fe400078e00ff */
[----:B------:R-:W-:Y:S02]  /*ed60*/  FMUL.FTZ R0, R4, R12 ;  /* 0x0000000c04007220 */ /* 0x000fe40000410000 */
[----:B------:R-:W-:Y:S02]  /*ed70*/  FFMA.FTZ R34, R13, R30, R3 ;  /* 0x0000001e0d227223 */ /* 0x000fe40000010003 */
[C---:B------:R-:W-:Y:S01]  /*ed80*/  IMAD.U32 R6, R20.reuse, 0x10000, RZ ;  /* 0x0001000014067824 */ /* 0x040fe200078e00ff */
[----:B------:R-:W-:Y:S01]  /*ed90*/  LOP3.LUT R20, R20, 0xffff0000, RZ, 0xc0, !PT ;  /* 0xffff000014147812 */ /* 0x000fe200078ec0ff */
[----:B------:R-:W-:-:S02]  /*eda0*/  FMUL.FTZ R4, R4, R18 ;  /* 0x0000001204047220 */ /* 0x000fc40000410000 */
[----:B------:R-:W-:Y:S02]  /*edb0*/  FMUL.FTZ R3, R8, R7 ;  /* 0x0000000708037220 */ /* 0x000fe40000410000 */
[----:B------:R-:W-:Y:S02]  /*edc0*/  IMAD.U32 R13, R24, 0x10000, RZ ;  /* 0x00010000180d7824 */ /* 0x000fe400078e00ff */
[----:B------:R-:W-:Y:S02]  /*edd0*/  FFMA.FTZ R32, R14, R18, -R0 ;  /* 0x000000120e207223 */ /* 0x000fe40000010800 */
[----:B------:R-:W-:Y:S01]  /*ede0*/  FMUL.FTZ R0, R8, R6 ;  /* 0x0000000608007220 */ /* 0x000fe20000410000 */
[----:B------:R-:W-:Y:S01]  /*edf0*/  LOP3.LUT R8, R27, 0xffff0000, RZ, 0xc0, !PT ;  /* 0xffff00001b087812 */ /* 0x000fe200078ec0ff */
[----:B------:R-:W-:Y:S01]  /*ee00*/  FFMA.FTZ R31, R14, R12, R4 ;  /* 0x0000000c0e1f7223 */ /* 0x000fe20000010004 */
[----:B------:R-:W-:Y:S01]  /*ee10*/  LOP3.LUT R14, R24, 0xffff0000, RZ, 0xc0, !PT ;  /* 0xffff0000180e7812 */ /* 0x000fe200078ec0ff */
[----:B------:R-:W-:-:S02]  /*ee20*/  FFMA.FTZ R30, R15, R6, -R3 ;  /* 0x000000060f1e7223 */ /* 0x000fc40000010803 */
[----:B------:R-:W-:Y:S02]  /*ee30*/  IMAD.U32 R4, R27, 0x10000, RZ ;  /* 0x000100001b047824 */ /* 0x000fe400078e00ff */
[----:B------:R-:W-:Y:S02]  /*ee40*/  FMUL.FTZ R3, R5, R13 ;  /* 0x0000000d05037220 */ /* 0x000fe40000410000 */
[----:B------:R-:W-:Y:S02]  /*ee50*/  IMAD.U32 R11, R23, 0x10000, RZ ;  /* 0x00010000170b7824 */ /* 0x000fe400078e00ff */
[----:B------:R-:W-:Y:S01]  /*ee60*/  FFMA.FTZ R18, R15, R7, R0 ;  /* 0x000000070f127223 */ /* 0x000fe20000010000 */
[----:B------:R-:W-:Y:S01]  /*ee70*/  LOP3.LUT R7, R19, 0xffff0000, RZ, 0xc0, !PT ;  /* 0xffff000013077812 */ /* 0x000fe200078ec0ff */
[-C--:B------:R-:W-:Y:S02]  /*ee80*/  FMUL.FTZ R0, R5, R4.reuse ;  /* 0x0000000405007220 */ /* 0x080fe40000410000 */
[----:B------:R-:W-:-:S02]  /*ee90*/  FFMA.FTZ R15, R16, R4, -R3 ;  /* 0x00000004100f7223 */ /* 0x000fc40000010803 */
[C---:B------:R-:W-:Y:S02]  /*eea0*/  FMUL.FTZ R4, R9.reuse, R20 ;  /* 0x0000001409047220 */ /* 0x040fe40000410000 */
[----:B------:R-:W-:Y:S02]  /*eeb0*/  IMAD.U32 R6, R26, 0x10000, RZ ;  /* 0x000100001a067824 */ /* 0x000fe400078e00ff */
[----:B------:R-:W-:Y:S02]  /*eec0*/  FMUL.FTZ R3, R10, R11 ;  /* 0x0000000b0a037220 */ /* 0x000fe40000410000 */
[----:B------:R-:W-:Y:S02]  /*eed0*/  FFMA.FTZ R16, R16, R13, R0 ;  /* 0x0000000d10107223 */ /* 0x000fe40000010000 */
        /* <DEDUP_REMOVED lines=13> */
[----:B------:R-:W-:Y:S01]  /*efb0*/  FFMA.FTZ R10, R29, R6, -R5 ;  /* 0x000000061d0a7223 */ /* 0x000fe20000010805 */
[----:B------:R-:W-:Y:S01]  /*efc0*/  F2FP.BF16.PACK_AB R5, R13, R18 ;  /* 0x000000120d05723e */ /* 0x000fe200000010ff */
[----:B------:R-:W-:Y:S01]  /*efd0*/  FFMA.FTZ R6, R29, R7, R4 ;  /* 0x000000071d067223 */ /* 0x000fe20000010004 */
[----:B------:R-:W-:Y:S01]  /*efe0*/  F2FP.BF16.PACK_AB R4, R31, R34 ;  /* 0x000000221f04723e */ /* 0x000fe200000010ff */
[----:B------:R-:W-:Y:S01]  /*eff0*/  FFMA.FTZ R3, R28, R8, -R3 ;  /* 0x000000081c037223 */ /* 0x000fe20000010803 */
[----:B------:R-:W-:Y:S01]  /*f000*/  F2FP.BF16.PACK_AB R8, R32, R36 ;  /* 0x000000242008723e */ /* 0x000fe200000010ff */
[----:B------:R-:W-:Y:S01]  /*f010*/  FFMA.FTZ R0, R28, R14, R0 ;  /* 0x0000000e1c007223 */ /* 0x000fe20000010000 */
[----:B------:R-:W-:Y:S02]  /*f020*/  F2FP.BF16.PACK_AB R6, R6, R11 ;  /* 0x0000000b0606723e */ /* 0x000fe400000010ff */
[----:B------:R-:W-:-:S02]  /*f030*/  F2FP.BF16.PACK_AB R10, R10, R12 ;  /* 0x0000000c0a0a723e */ /* 0x000fc400000010ff */
[----:B------:R-:W-:Y:S02]  /*f040*/  F2FP.BF16.PACK_AB R11, R3, R15 ;  /* 0x0000000f030b723e */ /* 0x000fe400000010ff */
[----:B------:R-:W-:-:S03]  /*f050*/  F2FP.BF16.PACK_AB R7, R0, R16 ;  /* 0x000000100007723e */ /* 0x000fc600000010ff */
[----:B------:R1:W-:Y:S04]  /*f060*/  STS.128 [R35+0x6100], R8 ;  /* 0x0061000823007388 */ /* 0x0003e80000000c00 */
[----:B------:R1:W-:Y:S02]  /*f070*/  STS.128 [R33+0x6100], R4 ;  /* 0x0061000421007388 */ /* 0x0003e40000000c00 */
.L_x_803:
[----:B------:R-:W-:Y:S05]  /*f080*/  BSYNC B2 ;  /* 0x0000000000027941 */ /* 0x000fea0003800000 */
.L_x_785:
[----:B------:R-:W-:Y:S01]  /*f090*/  IMAD R0, R109, c[0x0][0x208], RZ ;  /* 0x000082006d007a24 */ /* 0x000fe200078e02ff */
[----:B-1----:R-:W-:Y:S01]  /*f0a0*/  LOP3.LUT R7, R113, 0xfffffff8, RZ, 0xc0, !PT ;  /* 0xfffffff871077812 */ /* 0x002fe200078ec0ff */
[----:B------:R-:W-:Y:S01]  /*f0b0*/  IMAD.WIDE.U32 R4, R115, c[0x0][0x208], RZ ;  /* 0x0000820073047a25 */ /* 0x000fe200078e00ff */
[----:B------:R-:W-:Y:S01]  /*f0c0*/  SHF.R.S32.HI R16, RZ, 0x1f, R97 ;  /* 0x0000001fff107819 */ /* 0x000fe20000011461 */
[----:B------:R-:W-:-:S04]  /*f0d0*/  DEPBAR.LE SB0, 0x0 ;  /* 0x000080000000791a */ /* 0x000fc80000000000 */
[----:B------:R-:W-:Y:S01]  /*f0e0*/  IMAD R0, R115, c[0x0][0x20c], R0 ;  /* 0x0000830073007a24 */ /* 0x000fe200078e0200 */
[----:B------:R-:W-:Y:S01]  /*f0f0*/  SHF.R.S32.HI R13, RZ, 0x1f, R102 ;  /* 0x0000001fff0d7819 */ /* 0x000fe20000011466 */
[----:B------:R-:W-:Y:S01]  /*f100*/  IMAD.IADD R7, R159, 0x1, -R7 ;  /* 0x000000019f077824 */ /* 0x000fe200078e0a07 */
[----:B------:R-:W-:Y:S01]  /*f110*/  ISETP.GE.AND P2, PT, R161, c[0x0][0x1d4], PT ;  /* 0x00007500a1007a0c */ /* 0x000fe20003f46270 */
[----:B------:R-:W-:Y:S01]  /*f120*/  IMAD.IADD R5, R5, 0x1, R0 ;  /* 0x0000000105057824 */ /* 0x000fe200078e0200 */
[----:B------:R-:W-:Y:S01]  /*f130*/  P2R R64, PR, RZ, 0x8 ;  /* 0x00000008ff407803 */ /* 0x000fe20000000000 */
[----:B------:R-:W-:Y:S01]  /*f140*/  IMAD R0, R110, c[0x0][0x218], RZ ;  /* 0x000086006e007a24 */ /* 0x000fe200078e02ff */
[----:B------:R-:W-:Y:S01]  /*f150*/  LEA.HI R3, R7, R7, RZ, 0x1 ;  /* 0x0000000707037211 */ /* 0x000fe200078f08ff */
[----:B------:R-:W-:Y:S01]  /*f160*/  IMAD.WIDE.U32 R4, R114, c[0x0][0x218], R4 ;  /* 0x0000860072047a25 */ /* 0x000fe200078e0004 */
[----:B------:R-:W-:Y:S01]  /*f170*/  SHF.R.S32.HI R162, RZ, 0x1f, R161 ;  /* 0x0000001fffa27819 */ /* 0x000fe200000114a1 */
[----:B------:R-:W-:-:S02]  /*f180*/  UISETP.GE.AND UP0, UPT, UR8, 0x2, UPT ;  /* 0x000000020800788c */ /* 0x000fc4000bf06270 */
[----:B------:R-:W-:Y:S01]  /*f190*/  IMAD R0, R114, c[0x0][0x21c], R0 ;  /* 0x0000870072007a24 */ /* 0x000fe200078e0200 */
[----:B------:R-:W-:Y:S01]  /*f1a0*/  BAR.SYNC.DEFER_BLOCKING 0x0 ;  /* 0x0000000000007b1d */ /* 0x000fe20000010000 */
[----:B------:R-:W-:Y:S01]  /*f1b0*/  IADD3 R6, P0, R4, UR24, RZ ;  /* 0x0000001804067c10 */ /* 0x000fe2000ff1e0ff */
[----:B----4-:R-:W-:-:S03]  /*f1c0*/  IMAD.WIDE R14, R161, 0x2, RZ ;  /* 0x00000002a10e7825 */ /* 0x010fc600078e02ff */
[----:B------:R-:W-:Y:S01]  /*f1d0*/  IADD3.X R4, R5, UR10, R0, P0, !PT ;  /* 0x0000000a05047c10 */ /* 0x000fe200087fe400 */
[----:B------:R-:W-:Y:S01]  /*f1e0*/  IMAD.SHL.U32 R155, R92, 0x2, RZ ;  /* 0x000000025c9b7824 */ /* 0x000fe200078e00ff */
[----:B------:R-:W-:Y:S02]  /*f1f0*/  LEA R0, P0, R6, c[0x0][0x1f8], 0x1 ;  /* 0x00007e0006007a11 */ /* 0x000fe400078008ff */
[----:B------:R-:W-:Y:S02]  /*f200*/  LEA.HI R5, R90, R90, RZ, 0x1 ;  /* 0x0000005a5a057211 */ /* 0x000fe400078f08ff */
[----:B------:R-:W-:Y:S01]  /*f210*/  LEA.HI.X R4, R6, c[0x0][0x1fc], R4, 0x1, P0 ;  /* 0x00007f0006047a11 */ /* 0x000fe200000f0c04 */
[----:B------:R-:W1:Y:S01]  /*f220*/  SHFL.IDX PT, R11, R0, RZ, 0x1c1f ;  /* 0x001c1fff000b7589 */ /* 0x000e6200000e0000 */
[----:B------:R-:W-:Y:S02]  /*f230*/  SHF.R.S32.HI R6, RZ, 0x1, R3 ;  /* 0x00000001ff067819 */ /* 0x000fe40000011403 */
[----:B------:R-:W-:Y:S01]  /*f240*/  LOP3.LUT R5, R5, 0xfffffffe, RZ, 0xc0, !PT ;  /* 0xfffffffe05057812 */ /* 0x000fe200078ec0ff */
[----:B------:R-:W2:Y:S01]  /*f250*/  SHFL.IDX PT, R12, R4, RZ, 0x1c1f ;  /* 0x001c1fff040c7589 */ /* 0x000ea200000e0000 */
[----:B------:R-:W-:-:S03]  /*f260*/  LOP3.LUT P1, RZ, R6, 0x2, RZ, 0xc0, !PT ;  /* 0x0000000206ff7812 */ /* 0x000fc6000782c0ff */
[----:B------:R3:W4:Y:S01]  /*f270*/  SHFL.IDX PT, R9, R0, 0x1, 0x1c1f ;  /* 0x003c1f0000097f89 */ /* 0x00072200000e0000 */
[----:B------:R-:W-:-:S03]  /*f280*/  IMAD.IADD R8, R90, 0x1, -R5 ;  /* 0x000000015a087824 */ /* 0x000fc600078e0a05 */
[----:B------:R5:W5:Y:S01]  /*f290*/  SHFL.IDX PT, R10, R4, 0x1, 0x1c1f ;  /* 0x003c1f00040a7f89 */ /* 0x000b6200000e0000 */
[----:B-1----:R-:W-:-:S05]  /*f2a0*/  IADD3 R58, P0, R11, R14, RZ ;  /* 0x0000000e0b3a7210 */ /* 0x002fca0007f1e0ff */
[----:B--2---:R-:W-:Y:S01]  /*f2b0*/  IMAD.X R59, R12, 0x1, R15, P0 ;  /* 0x000000010c3b7824 */ /* 0x004fe200000e060f */
[----:B---3--:R-:W-:Y:S01]  /*f2c0*/  LOP3.LUT R0, R3, 0x3fffffe, RZ, 0xc0, !PT ;  /* 0x03fffffe03007812 */ /* 0x008fe200078ec0ff */
[----:B------:R-:W-:Y:S01]  /*f2d0*/  IMAD.SHL.U32 R3, R6, 0x40, RZ ;  /* 0x0000004006037824 */ /* 0x000fe200078e00ff */
[----:B----4-:R-:W-:Y:S02]  /*f2e0*/  IADD3 R56, P0, R14, R9, RZ ;  /* 0x000000090e387210 */ /* 0x010fe40007f1e0ff */
[----:B-----5:R-:W-:Y:S01]  /*f2f0*/  LOP3.LUT R4, R108, 0x7fffffe, RZ, 0xc0, !PT ;  /* 0x07fffffe6c047812 */ /* 0x020fe200078ec0ff */
[----:B------:R-:W-:Y:S01]  /*f300*/  IMAD.IADD R5, R7, 0x1, -R0 ;  /* 0x0000000107057824 */ /* 0x000fe200078e0a00 */
[----:B------:R-:W-:Y:S01]  /*f310*/  LOP3.LUT R0, R3, 0xc0, RZ, 0xc0, !PT ;  /* 0x000000c003007812 */ /* 0x000fe200078ec0ff */
[----:B------:R-:W-:Y:S01]  /*f320*/  IMAD.SHL.U32 R7, R112, 0x8, RZ ;  /* 0x0000000870077824 */ /* 0x000fe200078e00ff */
[----:B------:R-:W-:Y:S01]  /*f330*/  SHF.R.S32.HI R6, RZ, 0x1f, R96 ;  /* 0x0000001fff067819 */ /* 0x000fe20000011460 */
[----:B------:R-:W-:Y:S01]  /*f340*/  IMAD.IADD R150, R102, 0x1, -R4 ;  /* 0x0000000166967824 */ /* 0x000fe200078e0a04 */
[----:B------:R-:W-:Y:S01]  /*f350*/  LEA.HI R4, R16, R97, RZ, 0x3 ;  /* 0x0000006110047211 */ /* 0x000fe200078f18ff */
[----:B------:R-:W-:Y:S01]  /*f360*/  IMAD.X R57, R15, 0x1, R10, P0 ;  /* 0x000000010f397824 */ /* 0x000fe200000e060a */
[----:B------:R-:W-:-:S02]  /*f370*/  LOP3.LUT R3, R0, 0x8, R7, 0xf8, !PT ;  /* 0x0000000800037812 */ /* 0x000fc400078ef807 */
[----:B------:R-:W-:Y:S02]  /*f380*/  SHF.R.U32.HI R0, RZ, 0x3, R0 ;  /* 0x00000003ff007819 */ /* 0x000fe40000011600 */
[----:B------:R-:W-:Y:S02]  /*f390*/  LOP3.LUT R158, R4, 0xfffffff8, RZ, 0xc0, !PT ;  /* 0xfffffff8049e7812 */ /* 0x000fe400078ec0ff */
[----:B------:R-:W-:Y:S01]  /*f3a0*/  LOP3.LUT R3, R3, R0, RZ, 0x3c, !PT ;  /* 0x0000000003037212 */ /* 0x000fe200078e3cff */
[----:B------:R-:W-:Y:S01]  /*f3b0*/  IMAD R0, R8, 0x8, R5 ;  /* 0x0000000808007824 */ /* 0x000fe200078e0205 */
[----:B------:R-:W-:Y:S01]  /*f3c0*/  LEA.HI R7, R13, R102, RZ, 0x3 ;  /* 0x000000660d077211 */ /* 0x000fe200078f18ff */
[----:B------:R-:W-:Y:S01]  /*f3d0*/  IMAD.WIDE R4, R158, 0x2, RZ ;  /* 0x000000029e047825 */ /* 0x000fe200078e02ff */
[----:B------:R-:W-:Y:S01]  /*f3e0*/  LEA.HI R6, R6, R96, RZ, 0x3 ;  /* 0x0000006006067211 */ /* 0x000fe200078f18ff */
[----:B------:R-:W-:Y:S01]  /*f3f0*/  STL [R1+0x58], R158 ;  /* 0x0000589e01007387 */ /* 0x000fe20000100800 */
[----:B------:R-:W-:Y:S01]  /*f400*/  SHF.R.S32.HI R160, RZ, 0x1f, R158 ;  /* 0x0000001fffa07819 */ /* 0x000fe2000001149e */
[----:B------:R-:W-:Y:S01]  /*f410*/  IMAD.SHL.U32 R7, R7, 0x20, RZ ;  /* 0x0000002007077824 */ /* 0x000fe200078e00ff */
[----:B------:R-:W-:Y:S01]  /*f420*/  IADD3 R54, P0, R11, R4, RZ ;  /* 0x000000040b367210 */ /* 0x000fe20007f1e0ff */
[----:B------:R-:W-:Y:S01]  /*f430*/  IMAD.U32 R0, R0, 0x20, R3 ;  /* 0x0000002000007824 */ /* 0x000fe200078e0003 */
[----:B------:R-:W-:Y:S01]  /*f440*/  LOP3.LUT R156, R6, 0xfffffff8, RZ, 0xc0, !PT ;  /* 0xfffffff8069c7812 */ /* 0x000fe200078ec0ff */
[----:B------:R-:W-:Y:S01]  /*f450*/  IMAD.SHL.U32 R3, R111, 0x40, RZ ;  /* 0x000000406f037824 */ /* 0x000fe200078e00ff */
[----:B------:R-:W-:Y:S01]  /*f460*/  LOP3.LUT R149, R7, 0xffffff00, RZ, 0xc0, !PT ;  /* 0xffffff0007957812 */ /* 0x000fe200078ec0ff */
[----:B------:R-:W-:Y:S01]  /*f470*/  IMAD.X R55, R12, 0x1, R5, P0 ;  /* 0x000000010c377824 */ /* 0x000fe200000e0605 */
[-C--:B------:R-:W-:Y:S01]  /*f480*/  IADD3 R52, P0, R4, R9.reuse, RZ ;  /* 0x0000000904347210 */ /* 0x080fe20007f1e0ff */
[----:B------:R-:W-:Y:S01]  /*f490*/  IMAD.SHL.U32 R8, R8, 0x8, RZ ;  /* 0x0000000808087824 */ /* 0x000fe200078e00ff */
[----:B------:R-:W-:Y:S01]  /*f4a0*/  LOP3.LUT R3, R3, 0xc0, RZ, 0xc0, !PT ;  /* 0x000000c003037812 */ /* 0x000fe200078ec0ff */
[----:B------:R-:W-:Y:S01]  /*f4b0*/  IMAD.WIDE R6, R156, 0x2, RZ ;  /* 0x000000029c067825 */ /* 0x000fe200078e02ff */
[----:B------:R-:W-:Y:S01]  /*f4c0*/  SHF.R.S32.HI R157, RZ, 0x1f, R156 ;  /* 0x0000001fff9d7819 */ /* 0x000fe2000001149c */
[----:B------:R-:W-:Y:S01]  /*f4d0*/  STL [R1+0x60], R156 ;  /* 0x0000609c01007387 */ /* 0x000fe20000100800 */
[----:B------:R-:W-:Y:S01]  /*f4e0*/  LOP3.LUT R8, R3, 0x8, R8, 0xf8, !PT ;  /* 0x0000000803087812 */ /* 0x000fe200078ef808 */
[----:B------:R-:W-:Y:S01]  /*f4f0*/  IMAD.X R53, R5, 0x1, R10, P0 ;  /* 0x0000000105357824 */ /* 0x000fe200000e060a */
[----:B------:R-:W-:Y:S01]  /*f500*/  SHF.R.U32.HI R4, RZ, 0x3, R3 ;  /* 0x00000003ff047819 */ /* 0x000fe20000011603 */
[----:B------:R-:W-:Y:S01]  /*f510*/  IMAD R3, R153, 0x200, R149 ;  /* 0x0000020099037824 */ /* 0x000fe200078e0295 */
[----:B------:R-:W-:Y:S01]  /*f520*/  IADD3 R38, P0, R11, R6, RZ ;  /* 0x000000060b267210 */ /* 0x000fe20007f1e0ff */
[----:B------:R-:W-:Y:S01]  /*f530*/  IMAD.SHL.U32 R224, R0, 0x2, RZ ;  /* 0x0000000200e07824 */ /* 0x000fe200078e00ff */
[----:B------:R-:W-:Y:S01]  /*f540*/  LOP3.LUT R148, R8, R4, RZ, 0x3c, !PT ;  /* 0x0000000408947212 */ /* 0x000fe200078e3cff */
[----:B------:R-:W-:Y:S01]  /*f550*/  IMAD R0, R150, 0x20, R3 ;  /* 0x0000002096007824 */ /* 0x000fe200078e0203 */
[----:B------:R-:W-:Y:S01]  /*f560*/  STL [R1], R155 ;  /* 0x0000009b01007387 */ /* 0x000fe20000100800 */
[----:B------:R-:W-:Y:S01]  /*f570*/  IMAD.X R39, R12, 0x1, R7, P0 ;  /* 0x000000010c277824 */ /* 0x000fe200000e0607 */
[----:B------:R-:W-:Y:S01]  /*f580*/  IADD3 R36, P0, R6, R9, RZ ;  /* 0x0000000906247210 */ /* 0x000fe20007f1e0ff */
[----:B------:R-:W-:Y:S01]  /*f590*/  IMAD.IADD R0, R148, 0x1, R0 ;  /* 0x0000000194007824 */ /* 0x000fe200078e0200 */
[C---:B------:R-:W-:Y:S01]  /*f5a0*/  IADD3 R3, R224.reuse, 0x3100, RZ ;  /* 0x00003100e0037810 */ /* 0x040fe20007ffe0ff */
[----:B------:R-:W-:Y:S01]  /*f5b0*/  LDSM.16.M88.4 R24, [R224+0x3900] ;  /* 0x00390000e018783b */ /* 0x000fe20000000200 */
[----:B------:R-:W-:Y:S01]  /*f5c0*/  IADD3 R229, R224, 0x3120, RZ ;  /* 0x00003120e0e57810 */ /* 0x000fe20007ffe0ff */
[----:B------:R-:W-:Y:S01]  /*f5d0*/  IMAD.X R37, R7, 0x1, R10, P0 ;  /* 0x0000000107257824 */ /* 0x000fe200000e060a */
[----:B------:R-:W-:Y:S01]  /*f5e0*/  ISETP.LT.OR P0, PT, R104, 0x1, P2 ;  /* 0x000000016800780c */ /* 0x000fe20001701670 */
[----:B------:R-:W-:Y:S01]  /*f5f0*/  IMAD.SHL.U32 R227, R0, 0x2, RZ ;  /* 0x0000000200e37824 */ /* 0x000fe200078e00ff */
[----:B------:R-:W-:Y:S01]  /*f600*/  @P1 IADD3 R229, R3, -0x20, RZ ;  /* 0xffffffe003e51810 */ /* 0x000fe20007ffe0ff */
[----:B------:R-:W-:Y:S01]  /*f610*/  LDSM.16.M88.4 R32, [R224+0x3100] ;  /* 0x00310000e020783b */ /* 0x000fe20000000200 */
[----:B------:R-:W-:Y:S01]  /*f620*/  ISETP.GE.AND P1, PT, R97, c[0x0][0x1d4], PT ;  /* 0x0000750061007a0c */ /* 0x000fe20003f26270 */
[----:B------:R-:W-:Y:S01]  /*f630*/  IMAD R228, R2, 0x2, R227 ;  /* 0x0000000202e47824 */ /* 0x000fe200078e02e3 */
[----:B------:R-:W-:Y:S01]  /*f640*/  ISETP.LT.OR P2, PT, R104, 0x21, P2 ;  /* 0x000000216800780c */ /* 0x000fe20001741670 */
[----:B------:R-:W1:Y:S01]  /*f650*/  LDSM.16.M88.4 R4, [R227+0x7100] ;  /* 0x00710000e304783b */ /* 0x000e620000000200 */
[----:B------:R-:W-:Y:S01]  /*f660*/  IMAD R0, R150, 0x20, R149 ;  /* 0x0000002096007824 */ /* 0x000fe200078e0295 */
[----:B------:R-:W-:-:S02]  /*f670*/  IADD3 R240, R229, 0x400, RZ ;  /* 0x00000400e5f07810 */ /* 0x000fc40007ffe0ff */
[----:B------:R-:W2:Y:S01]  /*f680*/  LDSM.16.M88.4 R28, [R224+0x3500] ;  /* 0x00350000e01c783b */ /* 0x000ea20000000200 */
[----:B------:R-:W-:Y:S01]  /*f690*/  IMAD.IADD R0, R148, 0x1, R0 ;  /* 0x0000000194007824 */ /* 0x000fe200078e0200 */
[C---:B------:R-:W-:Y:S02]  /*f6a0*/  IADD3 R239, R229.reuse, 0x800, RZ ;  /* 0x00000800e5ef7810 */ /* 0x040fe40007ffe0ff */
[----:B------:R-:W3:Y:S01]  /*f6b0*/  LDSM.16.M88.4 R20, [R224+0x3d00] ;  /* 0x003d0000e014783b */ /* 0x000ee20000000200 */
[C---:B------:R-:W-:Y:S02]  /*f6c0*/  IADD3 R238, R229.reuse, 0xc00, RZ ;  /* 0x00000c00e5ee7810 */ /* 0x040fe40007ffe0ff */
[C---:B------:R-:W-:Y:S01]  /*f6d0*/  IADD3 R237, R229.reuse, 0x1000, RZ ;  /* 0x00001000e5ed7810 */ /* 0x040fe20007ffe0ff */
[----:B------:R-:W4:Y:S01]  /*f6e0*/  LDSM.16.M88.4 R8, [R227+0x6100] ;  /* 0x00610000e308783b */ /* 0x000f220000000200 */
[C---:B------:R-:W-:Y:S02]  /*f6f0*/  IADD3 R236, R229.reuse, 0x1400, RZ ;  /* 0x00001400e5ec7810 */ /* 0x040fe40007ffe0ff */
[C---:B------:R-:W-:Y:S01]  /*f700*/  IADD3 R235, R229.reuse, 0x1800, RZ ;  /* 0x00001800e5eb7810 */ /* 0x040fe20007ffe0ff */
[----:B------:R-:W-:Y:S01]  /*f710*/  LDSM.16.M88.4 R16, [R228+0x6100] ;  /* 0x00610000e410783b */ /* 0x000fe20000000200 */
[----:B------:R-:W-:-:S02]  /*f720*/  IADD3 R234, R229, 0x1c00, RZ ;  /* 0x00001c00e5ea7810 */ /* 0x000fc40007ffe0ff */
[C---:B------:R-:W-:Y:S01]  /*f730*/  IADD3 R233, R229.reuse, 0x2000, RZ ;  /* 0x00002000e5e97810 */ /* 0x040fe20007ffe0ff */
[----:B------:R-:W-:Y:S01]  /*f740*/  LDSM.16.M88.4 R12, [R228+0x7100] ;  /* 0x00710000e40c783b */ /* 0x000fe20000000200 */
[C---:B------:R-:W-:Y:S02]  /*f750*/  IADD3 R232, R229.reuse, 0x2400, RZ ;  /* 0x00002400e5e87810 */ /* 0x040fe40007ffe0ff */
[C---:B------:R-:W-:Y:S01]  /*f760*/  IADD3 R231, R229.reuse, 0x2800, RZ ;  /* 0x00002800e5e77810 */ /* 0x040fe20007ffe0ff */
[----:B------:R-:W-:Y:S01]  /*f770*/  LDSM.16.M88.4 R48, [R229] ;  /* 0x00000000e530783b */ /* 0x000fe20000000200 */
[----:B------:R-:W-:-:S03]  /*f780*/  IADD3 R230, R229, 0x2c00, RZ ;  /* 0x00002c00e5e67810 */ /* 0x000fc60007ffe0ff */
[----:B------:R-:W-:Y:S04]  /*f790*/  LDSM.16.M88.4 R44, [R229+0x400] ;  /* 0x00040000e52c783b */ /* 0x000fe80000000200 */
[----:B------:R-:W5:Y:S04]  /*f7a0*/  LDSM.16.M88.4 R40, [R229+0x800] ;  /* 0x00080000e528783b */ /* 0x000f680000000200 */
[----:B------:R-:W3:Y:S04]  /*f7b0*/  LDSM.16.M88.4 R60, [R229+0xc00] ;  /* 0x000c0000e53c783b */ /* 0x000ee80000000200 */
[----:B------:R-:W-:Y:S01]  /*f7c0*/  @!PT LDS RZ, [RZ] ;  /* 0x00000000fffff984 */ /* 0x000fe20000000800 */
[----:B------:R-:W-:Y:S01]  /*f7d0*/  @!PT LDS RZ, [RZ] ;  /* 0x00000000fffff984 */ /* 0x000fe20000000800 */
[----:B------:R-:W-:Y:S01]  /*f7e0*/  @!PT LDS RZ, [RZ] ;  /* 0x00000000fffff984 */ /* 0x000fe20000000800 */
[----:B------:R3:W-:Y:S01]  /*f7f0*/  LDGSTS.E.BYPASS.LTC128B.128 [R155+0x100], [R58.64], !P0 ;  /* 0x001000003a9b7fae */ /* 0x0007e2000c101d54 */
[C---:B------:R-:W-:Y:S01]  /*f800*/  ISETP.LT.OR P0, PT, R104.reuse, 0x1, P1 ;  /* 0x000000016800780c */ /* 0x040fe20000f01670 */
[C---:B-1----:R-:W-:Y:S01]  /*f810*/  HMMA.16816.F32.BF16 R100, R4.reuse, R26, RZ ;  /* 0x0000001a0464723c */ /* 0x042fe200000418ff */
[----:B------:R-:W-:Y:S01]  /*f820*/  ISETP.LT.OR P1, PT, R104, 0x21, P1 ;  /* 0x000000216800780c */ /* 0x000fe20000f21670 */
[----:B------:R-:W-:Y:S04]  /*f830*/  STL [R1+0x30], R162 ;  /* 0x000030a201007387 */ /* 0x000fe80000100800 */
[----:B------:R-:W-:Y:S02]  /*f840*/  STL [R1+0x5c], R160 ;  /* 0x00005ca001007387 */ /* 0x000fe40000100800 */
[C---:B------:R-:W-:Y:S02]  /*f850*/  HMMA.16816.F32.BF16 R76, R4.reuse, R32, RZ ;  /* 0x00000020044c723c */ /* 0x040fe400000418ff */
[----:B------:R-:W-:Y:S04]  /*f860*/  STL [R1+0x64], R157 ;  /* 0x0000649d01007387 */ /* 0x000fe80000100800 */
[----:B------:R1:W-:Y:S01]  /*f870*/  LDGSTS.E.BYPASS.LTC128B.128 [R155+0x1100], [R54.64], !P0 ;  /* 0x01100000369b7fae */ /* 0x0003e2000c101d54 */
[----:B------:R-:W-:Y:S01]  /*f880*/  ISETP.GE.AND P0, PT, R96, c[0x0][0x1d4], PT ;  /* 0x0000750060007a0c */ /* 0x000fe20003f06270 */
[----:B--2---:R-:W-:Y:S03]  /*f890*/  HMMA.16816.F32.BF16 R68, R4, R28, RZ ;  /* 0x0000001c0444723c */ /* 0x004fe600000418ff */
[----:B------:R-:W-:-:S02]  /*f8a0*/  ISETP.LT.OR P3, PT, R104, 0x1, P0 ;  /* 0x000000016800780c */ /* 0x000fc40000761670 */
[----:B------:R-:W-:-:S03]  /*f8b0*/  ISETP.LT.OR P0, PT, R104, 0x21, P0 ;  /* 0x000000216800780c */ /* 0x000fc60000701670 */
[C---:B------:R-:W-:Y:S08]  /*f8c0*/  HMMA.16816.F32.BF16 R72, R4.reuse, R34, RZ ;  /* 0x000000220448723c */ /* 0x040ff000000418ff */
[----:B------:R2:W-:Y:S01]  /*f8d0*/  LDGSTS.E.BYPASS.LTC128B.128 [R155+0x2100], [R38.64], !P3 ;  /* 0x02100000269b7fae */ /* 0x0005e2000d901d54 */
[----:B------:R-:W-:Y:S01]  /*f8e0*/  ISETP.NE.AND P3, PT, R64, RZ, PT ;  /* 0x000000ff4000720c */ /* 0x000fe20003f65270 */
[C---:B------:R-:W-:Y:S02]  /*f8f0*/  HMMA.16816.F32.BF16 R96, R4.reuse, R30, RZ ;  /* 0x0000001e0460723c */ /* 0x040fe400000418ff */
[----:B------:R1:W-:Y:S04]  /*f900*/  LDGSTS.E.BYPASS.LTC128B.128 [R155+0x900], [R56.64], !P2 ;  /* 0x00900000389b7fae */ /* 0x0003e8000d101d54 */
[----:B------:R2:W-:Y:S02]  /*f910*/  LDGSTS.E.BYPASS.LTC128B.128 [R155+0x1900], [R52.64], !P1 ;  /* 0x01900000349b7fae */ /* 0x0005e4000c901d54 */
[----:B------:R-:W-:Y:S02]  /*f920*/  HMMA.16816.F32.BF16 R64, R4, R24, RZ ;  /* 0x000000180440723c */ /* 0x000fe400000418ff */
[----:B------:R5:W-:Y:S01]  /*f930*/  LDGSTS.E.BYPASS.LTC128B.128 [R155+0x2900], [R36.64], !P0 ;  /* 0x02900000249b7fae */ /* 0x000be2000c101d54 */
[----:B------:R-:W-:-:S03]  /*f940*/  PLOP3.LUT P0, PT, PT, PT, UP0, 0x80, 0x0 ;  /* 0x000000000000781c */ /* 0x000fc60003f0f008 */
[----:B------:R-:W0:Y:S02]  /*f950*/  LDGDEPBAR ;  /* 0x00000000000079af */ /* 0x000e240000000000 */
[----:B---3--:R-:W-:Y:S08]  /*f960*/  HMMA.16816.F32.BF16 R92, R4, R22, RZ ;  /* 0x00000016045c723c */ /* 0x008ff000000418ff */
[----:B----4-:R-:W-:Y:S08]  /*f970*/  HMMA.16816.F32.BF16 R88, R8, R32, RZ ;  /* 0x000000200858723c */ /* 0x010ff000000418ff */
[----:B-1----:R-:W-:Y:S01]  /*f980*/  HMMA.16816.F32.BF16 R56, R4, R20, RZ ;  /* 0x000000140438723c */ /* 0x002fe200000418ff */
[----:B--2---:R-:W-:Y:S04]  /*f990*/  LDSM.16.M88.4 R52, [R224+0x4500] ;  /* 0x00450000e034783b */ /* 0x004fe80000000200 */
[----:B-----5:R-:W-:Y:S03]  /*f9a0*/  LDSM.16.M88.4 R36, [R224+0x4900] ;  /* 0x00490000e024783b */ /* 0x020fe60000000200 */
[C---:B------:R-:W-:Y:S08]  /*f9b0*/  HMMA.16816.F32.BF16 R84, R8.reuse, R34, RZ ;  /* 0x000000220854723c */ /* 0x040ff000000418ff */
[C---:B------:R-:W-:Y:S08]  /*f9c0*/  HMMA.16816.F32.BF16 R32, R8.reuse, R28, RZ ;  /* 0x0000001c0820723c */ /* 0x040ff000000418ff */
[C---:B------:R-:W-:Y:S08]  /*f9d0*/  HMMA.16816.F32.BF16 R80, R8.reuse, R30, RZ ;  /* 0x0000001e0850723c */ /* 0x040ff000000418ff */
[C---:B------:R-:W-:Y:S08]  /*f9e0*/  HMMA.16816.F32.BF16 R28, R8.reuse, R24, RZ ;  /* 0x00000018081c723c */ /* 0x040ff000000418ff */
[C---:B------:R-:W-:Y:S08]  /*f9f0*/  HMMA.16816.F32.BF16 R4, R8.reuse, R20, RZ ;  /* 0x000000140804723c */ /* 0x040ff000000418ff */
[C---:B------:R-:W-:Y:S08]  /*fa00*/  HMMA.16816.F32.BF16 R24, R8.reuse, R26, RZ ;  /* 0x0000001a0818723c */ /* 0x040ff000000418ff */
[----:B------:R-:W-:Y:S01]  /*fa10*/  HMMA.16816.F32.BF16 R20, R8, R22, RZ ;  /* 0x000000160814723c */ /* 0x000fe200000418ff */
[----:B------:R-:W1:Y:S07]  /*fa20*/  LDSM.16.M88.4 R8, [R227+0x9100] ;  /* 0x00910000e308783b */ /* 0x000e6e0000000200 */
[C---:B------:R-:W-:Y:S08]  /*fa30*/  HMMA.16816.F32.BF16 R112, R12.reuse, R42, R100 ;  /* 0x0000002a0c70723c */ /* 0x040ff00000041864 */
[C---:B------:R-:W-:Y:S08]  /*fa40*/  HMMA.16816.F32.BF16 R76, R12.reuse, R48, R76 ;  /* 0x000000300c4c723c */ /* 0x040ff0000004184c */
[C---:B------:R-:W-:Y:S08]  /*fa50*/  HMMA.16816.F32.BF16 R104, R12.reuse, R44, R68 ;  /* 0x0000002c0c68723c */ /* 0x040ff00000041844 */
[C---:B------:R-:W-:Y:S08]  /*fa60*/  HMMA.16816.F32.BF16 R128, R12.reuse, R40, R64 ;  /* 0x000000280c80723c */ /* 0x040ff00000041840 */
[C---:B------:R-:W-:Y:S01]  /*fa70*/  HMMA.16816.F32.BF16 R108, R12.reuse, R60, R56 ;  /* 0x0000003c0c6c723c */ /* 0x040fe20000041838 */
[----:B------:R-:W2:Y:S07]  /*fa80*/  LDSM.16.M88.4 R56, [R224+0x4100] ;  /* 0x00410000e038783b */ /* 0x000eae0000000200 */
[C---:B------:R-:W-:Y:S08]  /*fa90*/  HMMA.16816.F32.BF16 R72, R12.reuse, R50, R72 ;  /* 0x000000320c48723c */ /* 0x040ff00000041848 */
[C---:B------:R-:W-:Y:S08]  /*faa0*/  HMMA.16816.F32.BF16 R96, R12.reuse, R46, R96 ;  /* 0x0000002e0c60723c */ /* 0x040ff00000041860 */
[----:B------:R-:W-:Y:S01]  /*fab0*/  HMMA.16816.F32.BF16 R100, R12, R62, R92 ;  /* 0x0000003e0c64723c */ /* 0x000fe2000004185c */
[----:B------:R-:W3:Y:S07]  /*fac0*/  LDSM.16.M88.4 R12, [R227+0x8100] ;  /* 0x00810000e30c783b */ /* 0x000eee0000000200 */
[C---:B------:R-:W-:Y:S08]  /*fad0*/  HMMA.16816.F32.BF16 R92, R16.reuse, R48, R88 ;  /* 0x00000030105c723c */ /* 0x040ff00000041858 */
[C---:B------:R-:W-:Y:S01]  /*fae0*/  HMMA.16816.F32.BF16 R116, R16.reuse, R44, R32 ;  /* 0x0000002c1074723c */ /* 0x040fe20000041820 */
[----:B------:R-:W4:Y:S07]  /*faf0*/  LDSM.16.M88.4 R32, [R224+0x4d00] ;  /* 0x004d0000e020783b */ /* 0x000f2e0000000200 */
[C---:B------:R-:W-:Y:S08]  /*fb00*/  HMMA.16816.F32.BF16 R48, R16.reuse, R50, R84 ;  /* 0x000000321030723c */ /* 0x040ff00000041854 */
[C---:B------:R-:W-:Y:S01]  /*fb10*/  HMMA.16816.F32.BF16 R120, R16.reuse, R40, R28 ;  /* 0x000000281078723c */ /* 0x040fe2000004181c */
[----:B------:R-:W-:Y:S07]  /*fb20*/  LDSM.16.M88.4 R28, [R229+0x1000] ;  /* 0x00100000e51c783b */ /* 0x000fee0000000200 */
[C---:B------:R-:W-:Y:S01]  /*fb30*/  HMMA.16816.F32.BF16 R124, R16.reuse, R60, R4 ;  /* 0x0000003c107c723c */ /* 0x040fe20000041804 */
[----:B------:R-:W5:Y:S07]  /*fb40*/  LDSM.16.M88.4 R4, [R228+0x9100] ;  /* 0x00910000e404783b */ /* 0x000f6e0000000200 */
[C---:B------:R-:W-:Y:S08]  /*fb50*/  HMMA.16816.F32.BF16 R44, R16.reuse, R46, R80 ;  /* 0x0000002e102c723c */ /* 0x040ff00000041850 */
[C---:B------:R-:W-:Y:S01]  /*fb60*/  HMMA.16816.F32.BF16 R64, R16.reuse, R42, R24 ;  /* 0x0000002a1040723c */ /* 0x040fe20000041818 */
[----:B------:R-:W-:Y:S04]  /*fb70*/  LDSM.16.M88.4 R40, [R229+0x1800] ;  /* 0x00180000e528783b */ /* 0x000fe80000000200 */
[----:B------:R-:W-:Y:S03]  /*fb80*/  LDSM.16.M88.4 R24, [R229+0x1400] ;  /* 0x00140000e518783b */ /* 0x000fe60000000200 */
[----:B------:R-:W-:Y:S01]  /*fb90*/  HMMA.16816.F32.BF16 R16, R16, R62, R20 ;  /* 0x0000003e1010723c */ /* 0x000fe20000041814 */
[----:B------:R-:W4:Y:S04]  /*fba0*/  LDSM.16.M88.4 R20, [R228+0x8100] ;  /* 0x00810000e414783b */ /* 0x000f280000000200 */
[----:B------:R-:W4:Y:S03]  /*fbb0*/  LDSM.16.M88.4 R60, [R229+0x1c00] ;  /* 0x001c0000e53c783b */ /* 0x000f260000000200 */
[C---:B-1----:R-:W-:Y:S08]  /*fbc0*/  HMMA.16816.F32.BF16 R84, R8.reuse, R54, R96 ;  /* 0x000000360854723c */ /* 0x042ff00000041860 */
[-C--:B--2---:R-:W-:Y:S08]  /*fbd0*/  HMMA.16816.F32.BF16 R68, R8, R56.reuse, R76 ;  /* 0x000000380844723c */ /* 0x084ff0000004184c */
[----:B---3--:R-:W-:Y:S08]  /*fbe0*/  HMMA.16816.F32.BF16 R96, R12, R56, R92 ;  /* 0x000000380c60723c */ /* 0x008ff0000004185c */
[-C--:B------:R-:W-:Y:S08]  /*fbf0*/  HMMA.16816.F32.BF16 R76, R8, R58.reuse, R72 ;  /* 0x0000003a084c723c */ /* 0x080ff00000041848 */
[----:B------:R-:W-:Y:S01]  /*fc00*/  HMMA.16816.F32.BF16 R92, R12, R58, R48 ;  /* 0x0000003a0c5c723c */ /* 0x000fe20000041830 */
[----:B------:R-:W-:Y:S07]  /*fc10*/  LDSM.16.M88.4 R48, [R224+0x5100] ;  /* 0x00510000e030783b */ /* 0x000fee0000000200 */
[C---:B------:R-:W-:Y:S08]  /*fc20*/  HMMA.16816.F32.BF16 R88, R8.reuse, R52, R104 ;  /* 0x000000340858723c */ /* 0x040ff00000041868 */
[----:B------:R-:W-:Y:S08]  /*fc30*/  HMMA.16816.F32.BF16 R112, R8, R38, R112 ;  /* 0x000000260870723c */ /* 0x000ff00000041870 */
[----:B------:R-:W-:Y:S08]  /*fc40*/  HMMA.16816.F32.BF16 R80, R12, R52, R116 ;  /* 0x000000340c50723c */ /* 0x000ff00000041874 */
[C---:B------:R-:W-:Y:S08]  /*fc50*/  HMMA.16816.F32.BF16 R104, R8.reuse, R36, R128 ;  /* 0x000000240868723c */ /* 0x040ff00000041880 */
[C---:B----4-:R-:W-:Y:S08]  /*fc60*/  HMMA.16816.F32.BF16 R108, R8.reuse, R32, R108 ;  /* 0x00000020086c723c */ /* 0x050ff0000004186c */
[----:B------:R-:W-:Y:S08]  /*fc70*/  HMMA.16816.F32.BF16 R100, R8, R34, R100 ;  /* 0x000000220864723c */ /* 0x000ff00000041864 */
[C---:B------:R-:W-:Y:S01]  /*fc80*/  HMMA.16816.F32.BF16 R52, R12.reuse, R54, R44 ;  /* 0x000000360c34723c */ /* 0x040fe2000004182c */
[----:B------:R-:W-:Y:S07]  /*fc90*/  LDSM.16.M88.4 R44, [R224+0x5500] ;  /* 0x00550000e02c783b */ /* 0x000fee0000000200 */
[C---:B------:R-:W-:Y:S08]  /*fca0*/  HMMA.16816.F32.BF16 R8, R12.reuse, R36, R120 ;  /* 0x000000240c08723c */ /* 0x040ff00000041878 */
[C---:B------:R-:W-:Y:S08]  /*fcb0*/  HMMA.16816.F32.BF16 R36, R12.reuse, R38, R64 ;  /* 0x000000260c24723c */ /* 0x040ff00000041840 */
[C---:B------:R-:W-:Y:S08]  /*fcc0*/  HMMA.16816.F32.BF16 R72, R12.reuse, R32, R124 ;  /* 0x000000200c48723c */ /* 0x040ff0000004187c */
[----:B------:R-:W-:Y:S01]  /*fcd0*/  HMMA.16816.F32.BF16 R56, R12, R34, R16 ;  /* 0x000000220c38723c */ /* 0x000fe20000041810 */
[----:B------:R-:W1:Y:S04]  /*fce0*/  LDSM.16.M88.4 R16, [R227+0xb100] ;  /* 0x00b10000e310783b */ /* 0x000e680000000200 */
[----:B------:R-:W2:Y:S03]  /*fcf0*/  LDSM.16.M88.4 R12, [R227+0xa100] ;  /* 0x00a10000e30c783b */ /* 0x000ea60000000200 */
[C---:B-----5:R-:W-:Y:S01]  /*fd00*/  HMMA.16816.F32.BF16 R68, R4.reuse, R28, R68 ;  /* 0x0000001c0444723c */ /* 0x060fe20000041844 */
[----:B------:R-:W3:Y:S07]  /*fd10*/  LDSM.16.M88.4 R32, [R224+0x5900] ;  /* 0x00590000e020783b */ /* 0x000eee0000000200 */
[----:B------:R-:W-:Y:S08]  /*fd20*/  HMMA.16816.F32.BF16 R64, R4, R30, R76 ;  /* 0x0000001e0440723c */ /* 0x000ff0000004184c */
[C---:B------:R-:W-:Y:S08]  /*fd30*/  HMMA.16816.F32.BF16 R124, R20.reuse, R28, R96 ;  /* 0x0000001c147c723c */ /* 0x040ff00000041860 */
[----:B------:R-:W-:Y:S01]  /*fd40*/  HMMA.16816.F32.BF16 R120, R20, R30, R92 ;  /* 0x0000001e1478723c */ /* 0x000fe2000004185c */
[----:B------:R-:W4:Y:S07]  /*fd50*/  LDSM.16.M88.4 R28, [R224+0x5d00] ;  /* 0x005d0000e01c783b */ /* 0x000f2e0000000200 */
[C---:B------:R-:W-:Y:S08]  /*fd60*/  HMMA.16816.F32.BF16 R136, R4.reuse, R42, R112 ;  /* 0x0000002a0488723c */ /* 0x040ff00000041870 */
[C---:B------:R-:W-:Y:S08]  /*fd70*/  HMMA.16816.F32.BF16 R76, R4.reuse, R24, R88 ;  /* 0x00000018044c723c */ /* 0x040ff00000041858 */
[C---:B------:R-:W-:Y:S08]  /*fd80*/  HMMA.16816.F32.BF16 R144, R4.reuse, R26, R84 ;  /* 0x0000001a0490723c */ /* 0x040ff00000041854 */
[----:B------:R-:W-:Y:S08]  /*fd90*/  HMMA.16816.F32.BF16 R132, R4, R60, R108 ;  /* 0x0000003c0484723c */ /* 0x000ff0000004186c */
[C---:B------:R-:W-:Y:S08]  /*fda0*/  HMMA.16816.F32.BF16 R116, R20.reuse, R24, R80 ;  /* 0x000000181474723c */ /* 0x040ff00000041850 */
[----:B------:R-:W-:Y:S01]  /*fdb0*/  HMMA.16816.F32.BF16 R112, R20, R26, R52 ;  /* 0x0000001a1470723c */ /* 0x000fe20000041834 */
[----:B------:R-:W-:Y:S07]  /*fdc0*/  LDSM.16.M88.4 R24, [R229+0x2400] ;  /* 0x00240000e518783b */ /* 0x000fee0000000200 */
[C---:B------:R-:W-:Y:S08]  /*fdd0*/  HMMA.16816.F32.BF16 R140, R4.reuse, R40, R104 ;  /* 0x00000028048c723c */ /* 0x040ff00000041868 */
[----:B------:R-:W-:Y:S01]  /*fde0*/  HMMA.16816.F32.BF16 R128, R4, R62, R100 ;  /* 0x0000003e0480723c */ /* 0x000fe20000041864 */
[----:B------:R-:W5:Y:S07]  /*fdf0*/  LDSM.16.M88.4 R4, [R228+0xb100] ;  /* 0x00b10000e404783b */ /* 0x000f6e0000000200 */
[C---:B------:R-:W-:Y:S01]  /*fe00*/  HMMA.16816.F32.BF16 R108, R20.reuse, R40, R8 ;  /* 0x00000028146c723c */ /* 0x040fe20000041808 */
[----:B------:R-:W2:Y:S07]  /*fe10*/  LDSM.16.M88.4 R8, [R228+0xa100] ;  /* 0x00a10000e408783b */ /* 0x000eae0000000200 */
[C---:B------:R-:W-:Y:S01]  /*fe20*/  HMMA.16816.F32.BF16 R104, R20.reuse, R42, R36 ;  /* 0x0000002a1468723c */ /* 0x040fe20000041824 */
[----:B------:R-:W3:Y:S04]  /*fe30*/  LDSM.16.M88.4 R36, [R229+0x2c00] ;  /* 0x002c0000e524783b */ /* 0x000ee80000000200 */
[----:B------:R-:W3:Y:S03]  /*fe40*/  LDSM.16.M88.4 R40, [R229+0x2000] ;  /* 0x00200000e528783b */ /* 0x000ee60000000200 */
[C---:B------:R-:W-:Y:S08]  /*fe50*/  HMMA.16816.F32.BF16 R100, R20.reuse, R60, R72 ;  /* 0x0000003c1464723c */ /* 0x040ff00000041848 */
[----:B------:R-:W-:Y:S01]  /*fe60*/  HMMA.16816.F32.BF16 R96, R20, R62, R56 ;  /* 0x0000003e1460723c */ /* 0x000fe20000041838 */
[----:B------:R-:W3:Y:S01]  /*fe70*/  LDSM.16.M88.4 R20, [R229+0x2800] ;  /* 0x00280000e514783b */ /* 0x000ee20000000200 */
[----:B------:R-:W-:-:S06]  /*fe80*/  DEPBAR.LE SB0, 0x0 ;  /* 0x000080000000791a */ /* 0x000fcc0000000000 */
[C---:B-1----:R-:W-:Y:S08]  /*fe90*/  HMMA.16816.F32.BF16 R92, R16.reuse, R48, R68 ;  /* 0x00000030105c723c */ /* 0x042ff00000041844 */
[----:B------:R-:W-:Y:S08]  /*fea0*/  HMMA.16816.F32.BF16 R88, R16, R50, R64 ;  /* 0x000000321058723c */ /* 0x000ff00000041840 */
[C---:B--2---:R-:W-:Y:S08]  /*feb0*/  HMMA.16816.F32.BF16 R60, R12.reuse, R48, R124 ;  /* 0x000000300c3c723c */ /* 0x044ff0000004187c */
[----:B------:R-:W-:Y:S08]  /*fec0*/  HMMA.16816.F32.BF16 R56, R12, R50, R120 ;  /* 0x000000320c38723c */ /* 0x000ff00000041878 */
[C---:B------:R-:W-:Y:S08]  /*fed0*/  HMMA.16816.F32.BF16 R84, R16.reuse, R44, R76 ;  /* 0x0000002c1054723c */ /* 0x040ff0000004184c */
[----:B------:R-:W-:Y:S08]  /*fee0*/  HMMA.16816.F32.BF16 R80, R16, R46, R144 ;  /* 0x0000002e1050723c */ /* 0x000ff00000041890 */
[C---:B------:R-:W-:Y:S08]  /*fef0*/  HMMA.16816.F32.BF16 R52, R12.reuse, R44, R116 ;  /* 0x0000002c0c34723c */ /* 0x040ff00000041874 */
[----:B------:R-:W-:Y:S08]  /*ff00*/  HMMA.16816.F32.BF16 R48, R12, R46, R112 ;  /* 0x0000002e0c30723c */ /* 0x000ff00000041870 */
[C---:B---3--:R-:W-:Y:S08]  /*ff10*/  HMMA.16816.F32.BF16 R76, R16.reuse, R32, R140 ;  /* 0x00000020104c723c */ /* 0x048ff0000004188c */
[C---:B------:R-:W-:Y:S08]  /*ff20*/  HMMA.16816.F32.BF16 R72, R16.reuse, R34, R136 ;  /* 0x000000221048723c */ /* 0x040ff00000041888 */
[C---:B----4-:R-:W-:Y:S08]  /*ff30*/  HMMA.16816.F32.BF16 R68, R16.reuse, R28, R132 ;  /* 0x0000001c1044723c */ /* 0x050ff00000041884 */
[----:B------:R-:W-:Y:S08]  /*ff40*/  HMMA.16816.F32.BF16 R64, R16, R30, R128 ;  /* 0x0000001e1040723c */ /* 0x000ff00000041880 */
[C---:B------:R-:W-:Y:S08]  /*ff50*/  HMMA.16816.F32.BF16 R44, R12.reuse, R32, R108 ;  /* 0x000000200c2c723c */ /* 0x040ff0000004186c */
[C---:B------:R-:W-:Y:S08]  /*ff60*/  HMMA.16816.F32.BF16 R32, R12.reuse, R34, R104 ;  /* 0x000000220c20723c */ /* 0x040ff00000041868 */
[C---:B------:R-:W-:Y:S08]  /*ff70*/  HMMA.16816.F32.BF16 R16, R12.reuse, R28, R100 ;  /* 0x0000001c0c10723c */ /* 0x040ff00000041864 */
[----:B------:R-:W-:Y:S08]  /*ff80*/  HMMA.16816.F32.BF16 R12, R12, R30, R96 ;  /* 0x0000001e0c0c723c */ /* 0x000ff00000041860 */
[C---:B-----5:R-:W-:Y:S08]  /*ff90*/  HMMA.16816.F32.BF16 R84, R4.reuse, R24, R84 ;  /* 0x000000180454723c */ /* 0x060ff00000041854 */
[----:B------:R-:W-:Y:S08]  /*ffa0*/  HMMA.16816.F32.BF16 R80, R4, R26, R80 ;  /* 0x0000001a0450723c */ /* 0x000ff00000041850 */
[C---:B------:R-:W-:Y:S08]  /*ffb0*/  HMMA.16816.F32.BF16 R52, R8.reuse, R24, R52 ;  /* 0x000000180834723c */ /* 0x040ff00000041834 */
[----:B------:R-:W-:Y:S08]  /*ffc0*/  HMMA.16816.F32.BF16 R48, R8, R26, R48 ;  /* 0x0000001a0830723c */ /* 0x000ff00000041830 */
[C---:B------:R-:W-:Y:S08]  /*ffd0*/  HMMA.16816.F32.BF16 R68, R4.reuse, R36, R68 ;  /* 0x000000240444723c */ /* 0x040ff00000041844 */
[----:B------:R-:W-:Y:S08]  /*ffe0*/  HMMA.16816.F32.BF16 R64, R4, R38, R64 ;  /* 0x000000260440723c */ /* 0x000ff00000041840 */
[----:B------:R-:W-:Y:S08]  /*fff0*/  HMMA.16816.F32.BF16 R24, R8, R36, R16 ;  /* 0x000000240818723c */ /* 0x000ff00000041810 */
        /* <DEDUP_REMOVED lines=8> */
[----:B------:R-:W-:Y:S01]  /*10080*/  HMMA.16816.F32.BF16 R36, R8, R38, R12 ;  /* 0x000000260824723c */ /* 0x000fe2000004180c */
[----:B------:R-:W-:Y:S06]  /*10090*/  BAR.SYNC.DEFER_BLOCKING 0x0 ;  /* 0x0000000000007b1d */ /* 0x000fec0000010000 */
[----:B------:R-:W-:Y:S10]  /*100a0*/  @!P0 BRA `(.L_x_828) ;  /* 0x0000045000008947 */ /* 0x000ff40003800000 */
[----:B------:R-:W-:Y:S01]  /*100b0*/  ULEA UR4, UR8, UR13, 0x6 ;  /* 0x0000000d08047291 */ /* 0x000fe2000f8e303f */
[----:B------:R-:W-:Y:S01]  /*100c0*/  ISETP.NE.AND P2, PT, R164, 0x1, PT ;  /* 0x00000001a400780c */ /* 0x000fe20003f45270 */
[----:B------:R-:W-:-:S04]  /*100d0*/  IMAD.MOV.U32 R8, RZ, RZ, RZ ;  /* 0x000000ffff087224 */ /* 0x000fc800078e00ff */
        /* <DEDUP_REMOVED lines=19> */
[----:B------:R-:W-:Y:S01]  /*10210*/  SHF.R.S32.HI R3, RZ, 0x1f, R9 ;  /* 0x0000001fff037819 */ /* 0x000fe20000011409 */
[----:B------:R3:W-:Y:S01]  /*10220*/  STL [R1+0x10], R9 ;  /* 0x0000100901007387 */ /* 0x0007e20000100800 */
[----:B------:R-:W-:-:S03]  /*10230*/  ISETP.NE.U32.AND P2, PT, R20, RZ, PT ;  /* 0x000000ff1400720c */ /* 0x000fc60003f45070 */
[----:B------:R-:W-:-:S04]  /*10240*/  IMAD R3, R3, c[0x0][0x1e0], RZ ;  /* 0x0000780003037a24 */ /* 0x000fc800078e02ff */
[----:B------:R-:W-:-:S04]  /*10250*/  IMAD R3, R9, c[0x0][0x1e4], R3 ;  /* 0x0000790009037a24 */ /* 0x000fc800078e0203 */
[----:B------:R-:W-:Y:S01]  /*10260*/  IMAD.IADD R5, R5, 0x1, R3 ;  /* 0x0000000105057824 */ /* 0x000fe200078e0203 */
[----:B-1----:R-:W-:Y:S02]  /*10270*/  IADD3 R7, -R20, 0x10, RZ ;  /* 0x0000001014077810 */ /* 0x002fe40007ffe1ff */
[----:B---3--:R-:W-:Y:S02]  /*10280*/  SHF.L.U64.HI R9, R158, 0x1, R160 ;  /* 0x000000019e097819 */ /* 0x008fe400000102a0 */
[----:B--2---:R-:W-:Y:S01]  /*10290*/  SHF.R.S32.HI R3, RZ, 0x1f, R8 ;  /* 0x0000001fff037819 */ /* 0x004fe20000011408 */
[----:B------:R-:W-:Y:S01]  /*102a0*/  IMAD.WIDE.U32 R4, R8, c[0x0][0x1f0], R4 ;  /* 0x00007c0008047a25 */ /* 0x000fe200078e0004 */
[----:B------:R1:W-:Y:S03]  /*102b0*/  STL [R1+0xc], R8 ;  /* 0x00000c0801007387 */ /* 0x0003e60000100800 */
[----:B------:R-:W-:-:S04]  /*102c0*/  IMAD R3, R3, c[0x0][0x1f0], RZ ;  /* 0x00007c0003037a24 */ /* 0x000fc800078e02ff */
[----:B------:R-:W-:Y:S01]  /*102d0*/  IMAD R6, R8, c[0x0][0x1f4], R3 ;  /* 0x00007d0008067a24 */ /* 0x000fe200078e0203 */
[----:B------:R-:W-:-:S04]  /*102e0*/  IADD3 R3, P0, R4, UR22, RZ ;  /* 0x0000001604037c10 */ /* 0x000fc8000ff1e0ff */
[----:B------:R-:W-:Y:S02]  /*102f0*/  IADD3.X R6, R5, UR16, R6, P0, !PT ;  /* 0x0000001005067c10 */ /* 0x000fe400087fe406 */
[----:B------:R-:W-:-:S04]  /*10300*/  LEA R5, P0, R3, c[0x0][0x1c8], 0x1 ;  /* 0x0000720003057a11 */ /* 0x000fc800078008ff */
[----:B------:R-:W-:Y:S02]  /*10310*/  LEA.HI.X R6, R3, c[0x0][0x1cc], R6, 0x1, P0 ;  /* 0x0000730003067a11 */ /* 0x000fe400000f0c06 */
[----:B------:R-:W2:Y:S04]  /*10320*/  SHFL.IDX PT, R3, R5, 0x1, 0x1c1f ;  /* 0x003c1f0005037f89 */ /* 0x000ea800000e0000 */
[----:B------:R-:W3:Y:S01]  /*10330*/  SHFL.IDX PT, R4, R6, 0x1, 0x1c1f ;  /* 0x003c1f0006047f89 */ /* 0x000ee200000e0000 */
[----:B-1----:R-:W-:Y:S01]  /*10340*/  LOP3.LUT R8, R7, 0xf, RZ, 0xc0, !PT ;  /* 0x0000000f07087812 */ /* 0x002fe200078ec0ff */
[----:B------:R-:W-:Y:S02]  /*10350*/  IMAD.SHL.U32 R7, R158, 0x2, RZ ;  /* 0x000000029e077824 */ /* 0x000fe400078e00ff */
[----:B------:R-:W1:Y:S04]  /*10360*/  SHFL.IDX PT, R5, R5, RZ, 0x1c1f ;  /* 0x001c1fff05057589 */ /* 0x000e6800000e0000 */
[----:B------:R-:W4:Y:S01]  /*10370*/  SHFL.IDX PT, R6, R6, RZ, 0x1c1f ;  /* 0x001c1fff06067589 */ /* 0x000f2200000e0000 */
[----:B--2---:R-:W-:-:S02]  /*10380*/  IADD3 R16, P1, P0, R8, R3, R21 ;  /* 0x0000000308107210 */ /* 0x004fc4000783e015 */
[----:B------:R-:W-:Y:S02]  /*10390*/  LOP3.LUT R8, R10, 0xf, RZ, 0xc0, !PT ;  /* 0x0000000f0a087812 */ /* 0x000fe400078ec0ff */
[----:B------:R-:W-:Y:S02]  /*103a0*/  IADD3 R10, -R151, 0x10, RZ ;  /* 0x00000010970a7810 */ /* 0x000fe40007ffe1ff */
[-C--:B---3--:R-:W-:Y:S02]  /*103b0*/  IADD3.X R17, RZ, R4.reuse, R11, P1, P0 ;  /* 0x00000004ff117210 */ /* 0x088fe40000fe040b */
[----:B------:R-:W-:Y:S02]  /*103c0*/  IADD3 R14, P1, P0, R8, R3, R7 ;  /* 0x00000003080e7210 */ /* 0x000fe4000783e007 */
[----:B------:R-:W-:Y:S02]  /*103d0*/  LOP3.LUT R8, R10, 0xf, RZ, 0xc0, !PT ;  /* 0x0000000f0a087812 */ /* 0x000fe400078ec0ff */
[----:B------:R-:W-:-:S02]  /*103e0*/  IADD3.X R15, RZ, R4, R9, P1, P0 ;  /* 0x00000004ff0f7210 */ /* 0x000fc40000fe0409 */
[----:B------:R-:W-:Y:S02]  /*103f0*/  IADD3 R12, P1, P0, R8, R3, R18 ;  /* 0x00000003080c7210 */ /* 0x000fe4000783e012 */
[----:B------:R-:W-:-:S04]  /*10400*/  SHF.L.U64.HI R3, R156, 0x1, R157 ;  /* 0x000000019c037819 */ /* 0x000fc8000001029d */
[----:B------:R-:W-:Y:S02]  /*10410*/  IADD3.X R13, RZ, R4, R3, P1, P0 ;  /* 0x00000004ff0d7210 */ /* 0x000fe40000fe0403 */
[C---:B-1----:R-:W-:Y:S02]  /*10420*/  IADD3 R8, P0, R5.reuse, R7, RZ ;  /* 0x0000000705087210 */ /* 0x042fe40007f1e0ff */
[----:B------:R-:W-:-:S03]  /*10430*/  IADD3 R10, P1, R5, R21, RZ ;  /* 0x00000015050a7210 */ /* 0x000fc60007f3e0ff */
[C---:B----4-:R-:W-:Y:S01]  /*10440*/  IMAD.X R9, R6.reuse, 0x1, R9, P0 ;  /* 0x0000000106097824 */ /* 0x050fe200000e0609 */
[----:B------:R-:W-:Y:S01]  /*10450*/  IADD3 R4, P0, R5, R18, RZ ;  /* 0x0000001205047210 */ /* 0x000fe20007f1e0ff */
[----:B------:R-:W-:Y:S01]  /*10460*/  IMAD.X R11, R6, 0x1, R11, P1 ;  /* 0x00000001060b7824 */ /* 0x000fe200008e060b */
[----:B------:R-:W-:-:S03]  /*10470*/  ISETP.NE.U32.AND P1, PT, R19, RZ, PT ;  /* 0x000000ff1300720c */ /* 0x000fc60003f25070 */
[----:B------:R-:W-:Y:S01]  /*10480*/  IMAD.X R5, R6, 0x1, R3, P0 ;  /* 0x0000000106057824 */ /* 0x000fe200000e0603 */
[----:B------:R-:W-:Y:S01]  /*10490*/  ISETP.NE.U32.AND P0, PT, R151, RZ, PT ;  /* 0x000000ff9700720c */ /* 0x000fe20003f05070 */
[----:B------:R1:W-:Y:S04]  /*104a0*/  LDGSTS.E.BYPASS.LTC128B.128 [R155+0x3100], [R10.64], !P5 ;  /* 0x031000000a9b7fae */ /* 0x0003e8000e901d54 */
[----:B------:R1:W-:Y:S04]  /*104b0*/  LDGSTS.E.BYPASS.LTC128B.128 [R155+0x4100], [R8.64], !P6 ;  /* 0x04100000089b7fae */ /* 0x0003e8000f101d54 */
[----:B------:R1:W-:Y:S04]  /*104c0*/  LDGSTS.E.BYPASS.LTC128B.128 [R155+0x5100], [R4.64], !P4 ;  /* 0x05100000049b7fae */ /* 0x0003e8000e101d54 */
[----:B------:R1:W-:Y:S04]  /*104d0*/  LDGSTS.E.BYPASS.LTC128B.128.ZFILL [R155+0x3900], [R16.64], P2 ;  /* 0x03900000109b7fae */ /* 0x0003e80009141d54 */
[----:B------:R1:W-:Y:S04]  /*104e0*/  LDGSTS.E.BYPASS.LTC128B.128.ZFILL [R155+0x4900], [R14.64], P1 ;  /* 0x049000000e9b7fae */ /* 0x0003e80008941d54 */
[----:B------:R1:W-:Y:S02]  /*104f0*/  LDGSTS.E.BYPASS.LTC128B.128.ZFILL [R155+0x5900], [R12.64], P0 ;  /* 0x059000000c9b7fae */ /* 0x0003e40008141d54 */
.L_x_828:
[----:B------:R-:W-:Y:S01]  /*10500*/  FMUL.FTZ R3, R48, c[0x0][0x320] ;  /* 0x0000c80030037a20 */ /* 0x000fe20000410000 */
[----:B-1----:R-:W-:Y:S01]  /*10510*/  SHF.R.S32.HI R5, RZ, 0x1f, R153 ;  /* 0x0000001fff057819 */ /* 0x002fe20000011499 */
[----:B------:R-:W-:Y:S01]  /*10520*/  FMUL.FTZ R4, R26, c[0x0][0x320] ;  /* 0x0000c8001a047a20 */ /* 0x000fe20000410000 */
[----:B------:R-:W-:Y:S01]  /*10530*/  PLOP3.LUT P1, PT, PT, PT, UP2, 0x80, 0x0 ;  /* 0x000000000000781c */ /* 0x000fe20003f2f028 */
[----:B------:R1:W-:Y:S01]  /*10540*/  MUFU.TANH R98, R3 ;  /* 0x0000000300627308 */ /* 0x0003e20000002400 */
[----:B------:R-:W-:Y:S01]  /*10550*/  PLOP3.LUT P0, PT, PT, PT, UP2, 0x80, 0x0 ;  /* 0x000000000000781c */ /* 0x000fe20003f0f028 */
[----:B------:R-:W-:Y:S01]  /*10560*/  UMOV UR4, 0xffffffc0 ;  /* 0xffffffc000047882 */ /* 0x000fe20000000000 */
[----:B------:R-:W-:Y:S01]  /*10570*/  FMUL.FTZ R20, R38, c[0x0][0x320] ;  /* 0x0000c80026147a20 */ /* 0x000fe20000410000 */
[----:B------:R-:W-:Y:S01]  /*10580*/  UIMAD UR4, UR8, UR4, 0x41 ;  /* 0x00000041080474a4 */ /* 0x000fe2000f8e0204 */
[----:B------:R-:W-:Y:S01]  /*10590*/  FMUL.FTZ R16, R27, c[0x0][0x320] ;  /* 0x0000c8001b107a20 */ /* 0x000fe20000410000 */
[----:B------:R-:W-:Y:S01]  /*105a0*/  UIADD3 UR8, UR8, -0x2, URZ ;  /* 0xfffffffe08087890 */ /* 0x000fe2000fffe03f */
[----:B------:R-:W-:Y:S01]  /*105b0*/  FMUL.FTZ R23, R39, c[0x0][0x320] ;  /* 0x0000c80027177a20 */ /* 0x000fe20000410000 */
[----:B------:R2:W-:Y:S01]  /*105c0*/  MUFU.TANH R210, R4 ;  /* 0x0000000400d27308 */ /* 0x0005e20000002400 */
[----:B------:R-:W-:Y:S01]  /*105d0*/  FMUL.FTZ R12, R67, c[0x0][0x320] ;  /* 0x0000c800430c7a20 */ /* 0x000fe20000410000 */
[----:B------:R-:W0:Y:S01]  /*105e0*/  LDGDEPBAR ;  /* 0x00000000000079af */ /* 0x000e220000000000 */
[----:B------:R-:W-:-:S04]  /*105f0*/  IMAD.SHL.U32 R225, R0, 0x2, RZ ;  /* 0x0000000200e17824 */ /* 0x000fc800078e00ff */
[----:B------:R-:W-:Y:S01]  /*10600*/  IMAD R226, R2, 0x2, R225 ;  /* 0x0000000202e27824 */ /* 0x000fe200078e02e1 */
[----:B------:R-:W-:Y:S01]  /*10610*/  MUFU.TANH R12, R12 ;  /* 0x0000000c000c7308 */ /* 0x000fe20000002400 */
[----:B-1----:R-:W-:-:S07]  /*10620*/  FMUL.FTZ R3, R49, c[0x0][0x320] ;  /* 0x0000c80031037a20 */ /* 0x002fce0000410000 */
[----:B------:R1:W-:Y:S01]  /*10630*/  MUFU.TANH R97, R3 ;  /* 0x0000000300617308 */ /* 0x0003e20000002400 */
[----:B--2---:R-:W-:Y:S01]  /*10640*/  LEA.HI R4, R5, R153, RZ, 0x2 ;  /* 0x0000009905047211 */ /* 0x004fe200078f10ff */
[----:B------:R-:W-:-:S03]  /*10650*/  FMUL.FTZ R5, R68, c[0x0][0x320] ;  /* 0x0000c80044057a20 */ /* 0x000fc60000410000 */
[----:B------:R-:W-:-:S03]  /*10660*/  LOP3.LUT R4, R4, 0xffffffc, RZ, 0xc0, !PT ;  /* 0x0ffffffc04047812 */ /* 0x000fc600078ec0ff */
[----:B------:R2:W-:Y:S02]  /*10670*/  MUFU.TANH R28, R5 ;  /* 0x00000005001c7308 */ /* 0x0005e40000002400 */
[----:B------:R-:W-:Y:S01]  /*10680*/  IMAD.IADD R7, R153, 0x1, -R4 ;  /* 0x0000000199077824 */ /* 0x000fe200078e0a04 */
[----:B------:R-:W-:Y:S01]  /*10690*/  LEA.HI R4, R152, R152, RZ, 0x1 ;  /* 0x0000009898047211 */ /* 0x000fe200078f08ff */
[----:B-1----:R-:W-:-:S04]  /*106a0*/  FMUL.FTZ R3, R44, c[0x0][0x320] ;  /* 0x0000c8002c037a20 */ /* 0x002fc80000410000 */
[----:B------:R-:W-:Y:S01]  /*106b0*/  MUFU.TANH R16, R16 ;  /* 0x0000001000107308 */ /* 0x000fe20000002400 */
[----:B--2---:R-:W-:-:S07]  /*106c0*/  FMUL.FTZ R5, R69, c[0x0][0x320] ;  /* 0x0000c80045057a20 */ /* 0x004fce0000410000 */
[----:B------:R1:W-:Y:S08]  /*106d0*/  MUFU.TANH R149, R3 ;  /* 0x0000000300957308 */ /* 0x0003f00000002400 */
[----:B------:R2:W-:Y:S01]  /*106e0*/  MUFU.TANH R26, R5 ;  /* 0x00000005001a7308 */ /* 0x0005e20000002400 */
[----:B-1----:R-:W-:-:S07]  /*106f0*/  FMUL.FTZ R3, R32, c[0x0][0x320] ;  /* 0x0000c80020037a20 */ /* 0x002fce0000410000 */
[----:B------:R-:W-:Y:S01]  /*10700*/  MUFU.TANH R20, R20 ;  /* 0x0000001400147308 */ /* 0x000fe20000002400 */
[----:B--2---:R-:W-:-:S07]  /*10710*/  IMAD.SHL.U32 R5, R4, 0x20, RZ ;  /* 0x0000002004057824 */ /* 0x004fce00078e00ff */
[----:B------:R1:W-:Y:S08]  /*10720*/  MUFU.TANH R166, R3 ;  /* 0x0000000300a67308 */ /* 0x0003f00000002400 */
[----:B------:R-:W-:Y:S01]  /*10730*/  MUFU.TANH R23, R23 ;  /* 0x0000001700177308 */ /* 0x000fe20000002400 */
[----:B-1----:R-:W-:-:S07]  /*10740*/  FMUL.FTZ R3, R33, c[0x0][0x320] ;  /* 0x0000c80021037a20 */ /* 0x002fce0000410000 */
        /* <DEDUP_REMOVED lines=77> */
[----:B-1----:R-:W-:-:S05]  /*10c20*/  LOP3.LUT R3, R154, 0xffffffe0, RZ, 0xc0, !PT ;  /* 0xffffffe09a037812 */ /* 0x002fca00078ec0ff */
[----:B------:R-:W-:-:S05]  /*10c30*/  IMAD.IADD R3, R159, 0x1, -R3 ;  /* 0x000000019f037824 */ /* 0x000fca00078e0a03 */
[----:B------:R-:W-:-:S04]  /*10c40*/  SHF.R.S32.HI R6, RZ, 0x1f, R3 ;  /* 0x0000001fff067819 */ /* 0x000fc80000011403 */
[----:B------:R-:W-:-:S04]  /*10c50*/  LEA.HI R8, R6, R3, RZ, 0x2 ;  /* 0x0000000306087211 */ /* 0x000fc800078f10ff */
[----:B------:R-:W-:-:S05]  /*10c60*/  LEA.HI.SX32 R6, R8, UR12, 0x1e ;  /* 0x0000000c08067c11 */ /* 0x000fca000f8ff2ff */
[----:B------:R-:W-:Y:S01]  /*10c70*/  IMAD R9, R7, 0x10, R6 ;  /* 0x0000001007097824 */ /* 0x000fe200078e0206 */
[----:B------:R-:W-:Y:S01]  /*10c80*/  LOP3.LUT R6, R4, 0x1ffffffe, RZ, 0xc0, !PT ;  /* 0x1ffffffe04067812 */ /* 0x000fe200078ec0ff */
[----:B------:R-:W-:Y:S01]  /*10c90*/  FMUL.FTZ R7, R70, c[0x0][0x320] ;  /* 0x0000c80046077a20 */ /* 0x000fe20000410000 */
[----:B------:R-:W-:-:S03]  /*10ca0*/  LOP3.LUT R4, R5, 0xffffffc0, RZ, 0xc0, !PT ;  /* 0xffffffc005047812 */ /* 0x000fc600078ec0ff */
[----:B------:R-:W-:Y:S01]  /*10cb0*/  IMAD.IADD R6, R152, 0x1, -R6 ;  /* 0x0000000198067824 */ /* 0x000fe200078e0a06 */
[----:B------:R-:W-:Y:S01]  /*10cc0*/  MUFU.TANH R34, R7 ;  /* 0x0000000700227308 */ /* 0x000fe20000002400 */
[----:B------:R-:W-:Y:S02]  /*10cd0*/  IMAD.IADD R5, R4, 0x1, R9 ;  /* 0x0000000104057824 */ /* 0x000fe400078e0209 */
[----:B------:R-:W-:Y:S02]  /*10ce0*/  FMUL.FTZ R4, R71, c[0x0][0x320] ;  /* 0x0000c80047047a20 */ /* 0x000fe40000410000 */
[----:B------:R-:W-:-:S03]  /*10cf0*/  IMAD R10, R6, 0x8, R5 ;  /* 0x00000008060a7824 */ /* 0x000fc600078e0205 */
[----:B------:R1:W-:Y:S01]  /*10d00*/  MUFU.TANH R31, R4 ;  /* 0x00000004001f7308 */ /* 0x0003e20000002400 */
[----:B------:R-:W-:Y:S01]  /*10d10*/  @P1 IMAD.HI.U32 R6, R10, c[0x0][0x2c8], RZ ;  /* 0x0000b2000a061a27 */ /* 0x000fe200078e00ff */
[----:B------:R5:W-:Y:S03]  /*10d20*/  STL [R1+0x24], R10 ;  /* 0x0000240a01007387 */ /* 0x000be60000100800 */
[----:B------:R-:W-:Y:S01]  /*10d30*/  IMAD.MOV.U32 R5, RZ, RZ, R10 ;  /* 0x000000ffff057224 */ /* 0x000fe200078e000a */
[----:B------:R-:W-:Y:S02]  /*10d40*/  @P0 SHF.R.U32.HI R5, RZ, c[0x0][0x2cc], R6 ;  /* 0x0000b300ff050a19 */ /* 0x000fe40000011606 */
[----:B------:R-:W-:Y:S01]  /*10d50*/  LOP3.LUT R6, R8, 0x7ffffffc, RZ, 0xc0, !PT ;  /* 0x7ffffffc08067812 */ /* 0x000fe200078ec0ff */
[----:B------:R-:W-:Y:S02]  /*10d60*/  FMUL.FTZ R8, R84, c[0x0][0x320] ;  /* 0x0000c80054087a20 */ /* 0x000fe40000410000 */
[----:B------:R-:W2:Y:S02]  /*10d70*/  SHFL.IDX PT, R9, R5, RZ, 0x1c1f ;  /* 0x001c1fff05097589 */ /* 0x000ea400000e0000 */
[----:B------:R3:W-:Y:S02]  /*10d80*/  MUFU.TANH R13, R8 ;  /* 0x00000008000d7308 */ /* 0x0007e40000002400 */
[----:B------:R-:W2:Y:S01]  /*10d90*/  SHFL.IDX PT, R11, R5, 0x2, 0x1c1f ;  /* 0x005c1f00050b7f89 */ /* 0x000ea200000e0000 */
[----:B-1----:R-:W-:-:S05]  /*10da0*/  FMUL.FTZ R4, R89, c[0x0][0x320] ;  /* 0x0000c80059047a20 */ /* 0x002fca0000410000 */
[----:B------:R1:W-:Y:S01]  /*10db0*/  MUFU.TANH R19, R4 ;  /* 0x0000000400137308 */ /* 0x0003e20000002400 */
[----:B-----5:R-:W-:Y:S02]  /*10dc0*/  FMUL.FTZ R10, R65, c[0x0][0x320] ;  /* 0x0000c800410a7a20 */ /* 0x020fe40000410000 */
[----:B---3--:R-:W-:-:S06]  /*10dd0*/  FMUL.FTZ R8, R85, c[0x0][0x320] ;  /* 0x0000c80055087a20 */ /* 0x008fcc0000410000 */
[----:B------:R-:W-:Y:S01]  /*10de0*/  MUFU.TANH R8, R8 ;  /* 0x0000000800087308 */ /* 0x000fe20000002400 */
[----:B-1----:R-:W-:-:S07]  /*10df0*/  FMUL.FTZ R4, R90, c[0x0][0x320] ;  /* 0x0000c8005a047a20 */ /* 0x002fce0000410000 */
[----:B------:R1:W-:Y:S02]  /*10e00*/  MUFU.TANH R25, R4 ;  /* 0x0000000400197308 */ /* 0x0003e40000002400 */
[----:B-1----:R-:W-:-:S06]  /*10e10*/  FMUL.FTZ R4, R64, c[0x0][0x320] ;  /* 0x0000c80040047a20 */ /* 0x002fcc0000410000 */
[----:B------:R1:W-:Y:S02]  /*10e20*/  MUFU.TANH R24, R4 ;  /* 0x0000000400187308 */ /* 0x0003e40000002400 */
[----:B-1----:R-:W-:Y:S02]  /*10e30*/  IMAD.IADD R4, R3, 0x1, -R6 ;  /* 0x0000000103047824 */ /* 0x002fe400078e0a06 */
[----:B------:R-:W-:Y:S02]  /*10e40*/  FMUL.FTZ R3, R92, c[0x0][0x320] ;  /* 0x0000c8005c037a20 */ /* 0x000fe40000410000 */
[----:B------:R-:W-:Y:S01]  /*10e50*/  IMAD.U32 R6, RZ, RZ, UR4 ;  /* 0x00000004ff067e24 */ /* 0x000fe2000f8e00ff */
[----:B------:R-:W-:Y:S01]  /*10e60*/  ULDC.64 UR4, c[0x0][0x2c8] ;  /* 0x0000b20000047ab9 */ /* 0x000fe20000000a00 */
[----:B------:R-:W-:Y:S01]  /*10e70*/  IMAD.SHL.U32 R7, R4, 0x2, RZ ;  /* 0x0000000204077824 */ /* 0x000fe200078e00ff */
[----:B------:R1:W3:Y:S01]  /*10e80*/  MUFU.TANH R15, R3 ;  /* 0x00000003000f7308 */ /* 0x0002e20000002400 */
[----:B------:R-:W-:Y:S01]  /*10e90*/  FMUL.FTZ R4, R93, c[0x0][0x320] ;  /* 0x0000c8005d047a20 */ /* 0x000fe20000410000 */
[----:B------:R-:W-:-:S02]  /*10ea0*/  UIMAD.WIDE.U32 UR22, UR12, UR4, URZ ;  /* 0x000000040c1672a5 */ /* 0x000fc4000f8e003f */
[----:B------:R5:W-:Y:S04]  /*10eb0*/  STL [R1+0x2c], R7 ;  /* 0x00002c0701007387 */ /* 0x000be80000100800 */
[----:B------:R2:W2:Y:S01]  /*10ec0*/  MUFU.TANH R14, R4 ;  /* 0x00000004000e7308 */ /* 0x0004a20000002400 */
[----:B------:R-:W-:Y:S02]  /*10ed0*/  @UP2 UMOV UR7, UR23 ;  /* 0x0000001700072c82 */ /* 0x000fe40008000000 */
[----:B------:R-:W-:-:S04]  /*10ee0*/  @UP2 USHF.R.U32.HI UR12, URZ, UR5, UR7 ;  /* 0x000000053f0c2299 */ /* 0x000fc80008011607 */
[----:B------:R-:W-:Y:S01]  /*10ef0*/  UIADD3 UR12, UR12, UR9, -UR17 ;  /* 0x000000090c0c7290 */ /* 0x000fe2000fffe811 */
[----:B-1----:R-:W-:-:S03]  /*10f00*/  IADD3 R3, -R7, UR9, R6 ;  /* 0x0000000907037c10 */ /* 0x002fc6000fffe106 */
[----:B------:R-:W-:Y:S01]  /*10f10*/  USHF.R.S32.HI UR4, URZ, 0x1f, UR12 ;  /* 0x0000001f3f047899 */ /* 0x000fe2000801140c */
[----:B------:R-:W-:-:S03]  /*10f20*/  IADD3 R6, R3, -UR17, RZ ;  /* 0x8000001103067c10 */ /* 0x000fc6000fffe0ff */
[----:B------:R-:W-:Y:S02]  /*10f30*/  ULEA.HI UR4, UR4, UR12, URZ, 0x6 ;  /* 0x0000000c04047291 */ /* 0x000fe4000f8f303f */
[----:B--2---:R-:W-:Y:S02]  /*10f40*/  IMAD.IADD R3, R6, 0x1, R9 ;  /* 0x0000000106037824 */ /* 0x004fe400078e0209 */
[----:B------:R-:W-:Y:S01]  /*10f50*/  FMUL.FTZ R9, R66, c[0x0][0x320] ;  /* 0x0000c80042097a20 */ /* 0x000fe20000410000 */
[----:B------:R-:W-:Y:S01]  /*10f60*/  USHF.R.S32.HI UR7, URZ, 0x6, UR4 ;  /* 0x000000063f077899 */ /* 0x000fe20008011404 */
[----:B-----5:R-:W-:Y:S02]  /*10f70*/  IADD3 R7, -R7, UR19, RZ ;  /* 0x0000001307077c10 */ /* 0x020fe4000fffe1ff */
[----:B------:R1:W-:Y:S01]  /*10f80*/  MUFU.TANH R27, R9 ;  /* 0x00000009001b7308 */ /* 0x0003e20000002400 */
[----:B------:R-:W-:Y:S01]  /*10f90*/  UISETP.LT.AND UP0, UPT, URZ, UR7, UPT ;  /* 0x000000073f00728c */ /* 0x000fe2000bf01270 */
[----:B------:R-:W-:Y:S01]  /*10fa0*/  IMNMX R4, R7, R3, PT ;  /* 0x0000000307047217 */ /* 0x000fe20003800200 */
[----:B------:R-:W-:-:S02]  /*10fb0*/  IMAD.IADD R3, R6, 0x1, R11 ;  /* 0x0000000106037824 */ /* 0x000fc400078e020b */
[----:B------:R-:W-:Y:S01]  /*10fc0*/  FMUL.FTZ R11, R91, c[0x0][0x320] ;  /* 0x0000c8005b0b7a20 */ /* 0x000fe20000410000 */
[C---:B------:R-:W-:Y:S01]  /*10fd0*/  ISETP.GT.AND P0, PT, R4.reuse, RZ, PT ;  /* 0x000000ff0400720c */ /* 0x040fe20003f04270 */
[----:B------:R-:W-:Y:S01]  /*10fe0*/  USEL UR7, URZ, UR7, !UP0 ;  /* 0x000000073f077287 */ /* 0x000fe2000c000000 */
[C---:B------:R-:W-:Y:S02]  /*10ff0*/  ISETP.GT.AND P1, PT, R4.reuse, 0x1, PT ;  /* 0x000000010400780c */ /* 0x040fe40003f24270 */
[----:B------:R-:W-:Y:S01]  /*11000*/  FSEL R33, R33, -INF , P0 ;  /* 0xff80000021217808 */ /* 0x000fe20000000000 */
[----:B------:R-:W-:Y:S01]  /*11010*/  MUFU.TANH R11, R11 ;  /* 0x0000000b000b7308 */ /* 0x000fe20000002400 */
[----:B------:R-:W-:Y:S02]  /*11020*/  ISETP.GT.AND P0, PT, R4, 0x8, PT ;  /* 0x000000080400780c */ /* 0x000fe40003f04270 */
[----:B------:R-:W-:Y:S02]  /*11030*/  IMNMX R3, R7, R3, PT ;  /* 0x0000000307037217 */ /* 0x000fe40003800200 */
[----:B------:R-:W-:Y:S01]  /*11040*/  FSEL R38, R18, -INF , P1 ;  /* 0xff80000012267808 */ /* 0x000fe20000800000 */
[----:B-1----:R-:W-:Y:S01]  /*11050*/  SHFL.IDX PT, R9, R5, 0x1, 0x1c1f ;  /* 0x003c1f0005097f89 */ /* 0x002fe200000e0000 */
[----:B----4-:R-:W-:-:S02]  /*11060*/  FSEL R45, R17, -INF , P0 ;  /* 0xff800000112d7808 */ /* 0x010fc40000000000 */
[C---:B------:R-:W-:Y:S02]  /*11070*/  ISETP.GT.AND P1, PT, R3.reuse, RZ, PT ;  /* 0x000000ff0300720c */ /* 0x040fe40003f24270 */
[----:B------:R-:W-:Y:S02]  /*11080*/  ISETP.GT.AND P0, PT, R3, 0x1, PT ;  /* 0x000000010300780c */ /* 0x000fe40003f04270 */
[----:B---3--:R-:W-:Y:S02]  /*11090*/  FSEL R17, R15, -INF , P1 ;  /* 0xff8000000f117808 */ /* 0x008fe40000800000 */
[----:B------:R-:W-:Y:S02]  /*110a0*/  FSEL R18, R14, -INF , P0 ;  /* 0xff8000000e127808 */ /* 0x000fe40000000000 */
[C---:B------:R-:W-:Y:S01]  /*110b0*/  ISETP.GT.AND P1, PT, R3.reuse, 0x8, PT ;  /* 0x000000080300780c */ /* 0x040fe20003f24270 */
[----:B------:R1:W2:Y:S01]  /*110c0*/  MUFU.TANH R14, R10 ;  /* 0x0000000a000e7308 */ /* 0x0002a20000002400 */
[----:B------:R-:W-:-:S02]  /*110d0*/  ISETP.GT.AND P0, PT, R3, 0x9, PT ;  /* 0x000000090300780c */ /* 0x000fc40003f04270 */
[----:B------:R-:W-:Y:S02]  /*110e0*/  FSEL R21, R21, -INF , P1 ;  /* 0xff80000015157808 */ /* 0x000fe40000800000 */
[----:B------:R-:W-:Y:S02]  /*110f0*/  FSEL R22, R19, -INF , P0 ;  /* 0xff80000013167808 */ /* 0x000fe40000000000 */
[C---:B------:R-:W-:Y:S02]  /*11100*/  ISETP.GT.AND P1, PT, R3.reuse, 0x10, PT ;  /* 0x000000100300780c */ /* 0x040fe40003f24270 */
[----:B------:R-:W-:Y:S02]  /*11110*/  ISETP.GT.AND P0, PT, R3, 0x11, PT ;  /* 0x000000110300780c */ /* 0x000fe40003f04270 */
[----:B------:R-:W-:Y:S01]  /*11120*/  FSEL R50, R13, -INF , P1 ;  /* 0xff8000000d327808 */ /* 0x000fe20000800000 */
[----:B------:R-:W-:Y:S01]  /*11130*/  FMUL.FTZ R13, R54, c[0x0][0x320] ;  /* 0x0000c800360d7a20 */ /* 0x000fe20000410000 */
[----:B------:R-:W-:-:S02]  /*11140*/  FSEL R49, R8, -INF , P0 ;  /* 0xff80000008317808 */ /* 0x000fc40000000000 */
[C---:B------:R-:W-:Y:S01]  /*11150*/  ISETP.GT.AND P1, PT, R3.reuse, 0x18, PT ;  /* 0x000000180300780c */ /* 0x040fe20003f24270 */
[----:B-1----:R-:W1:Y:S01]  /*11160*/  SHFL.IDX PT, R10, R5, 0x3, 0x1c1f ;  /* 0x007c1f00050a7f89 */ /* 0x002e6200000e0000 */
[----:B------:R-:W-:Y:S02]  /*11170*/  ISETP.GT.AND P0, PT, R3, 0x19, PT ;  /* 0x000000190300780c */ /* 0x000fe40003f04270 */
[----:B------:R-:W-:Y:S02]  /*11180*/  FSEL R48, R40, -INF , P1 ;  /* 0xff80000028307808 */ /* 0x000fe40000800000 */
[----:B------:R-:W-:Y:S02]  /*11190*/  FSEL R51, R37, -INF , P0 ;  /* 0xff80000025337808 */ /* 0x000fe40000000000 */
[C---:B------:R-:W-:Y:S02]  /*111a0*/  ISETP.GT.AND P1, PT, R3.reuse, 0x20, PT ;  /* 0x000000200300780c */ /* 0x040fe40003f24270 */
[----:B------:R-:W-:-:S02]  /*111b0*/  ISETP.GT.AND P0, PT, R3, 0x21, PT ;  /* 0x000000210300780c */ /* 0x000fc40003f04270 */
[----:B------:R-:W-:Y:S02]  /*111c0*/  FMNMX.FTZ R8, R17, R18, !PT ;  /* 0x0000001211087209 */ /* 0x000fe40007810000 */
[----:B------:R-:W-:Y:S02]  /*111d0*/  FSEL R164, R36, -INF , P1 ;  /* 0xff80000024a47808 */ /* 0x000fe40000800000 */
[----:B------:R-:W-:Y:S02]  /*111e0*/  FSEL R159, R32, -INF , P0 ;  /* 0xff800000209f7808 */ /* 0x000fe40000000000 */
[----:B------:R-:W-:Y:S02]  /*111f0*/  FMNMX.FTZ R8, R21, R8, !PT ;  /* 0x0000000815087209 */ /* 0x000fe40007810000 */
[C---:B------:R-:W-:Y:S02]  /*11200*/  ISETP.GT.AND P1, PT, R3.reuse, 0x28, PT ;  /* 0x000000280300780c */ /* 0x040fe40003f24270 */
[----:B------:R-:W-:-:S02]  /*11210*/  ISETP.GT.AND P0, PT, R3, 0x29, PT ;  /* 0x000000290300780c */ /* 0x000fc40003f04270 */
[----:B------:R-:W-:Y:S02]  /*11220*/  FMNMX.FTZ R8, R22, R8, !PT ;  /* 0x0000000816087209 */ /* 0x000fe40007810000 */
[----:B------:R-:W-:Y:S02]  /*11230*/  FSEL R158, R30, -INF , P1 ;  /* 0xff8000001e9e7808 */ /* 0x000fe40000800000 */
[----:B------:R-:W-:Y:S02]  /*11240*/  FSEL R165, R29, -INF , P0 ;  /* 0xff8000001da57808 */ /* 0x000fe40000000000 */
[C---:B------:R-:W-:Y:S02]  /*11250*/  ISETP.GT.AND P1, PT, R3.reuse, 0x30, PT ;  /* 0x000000300300780c */ /* 0x040fe40003f24270 */
[----:B------:R-:W-:Y:S02]  /*11260*/  ISETP.GT.AND P0, PT, R3, 0x31, PT ;  /* 0x000000310300780c */ /* 0x000fe40003f04270 */
[----:B------:R-:W-:-:S02]  /*11270*/  FMNMX.FTZ R8, R50, R8, !PT ;  /* 0x0000000832087209 */ /* 0x000fc40007810000 */
[----:B------:R-:W-:Y:S02]  /*11280*/  FSEL R212, R28, -INF , P1 ;  /* 0xff8000001cd47808 */ /* 0x000fe40000800000 */
[----:B------:R-:W-:Y:S02]  /*11290*/  FSEL R218, R26, -INF , P0 ;  /* 0xff8000001ada7808 */ /* 0x000fe40000000000 */
[C---:B------:R-:W-:Y:S02]  /*112a0*/  ISETP.GT.AND P1, PT, R3.reuse, 0x38, PT ;  /* 0x000000380300780c */ /* 0x040fe40003f24270 */
[----:B------:R-:W-:Y:S02]  /*112b0*/  ISETP.GT.AND P0, PT, R3, 0x39, PT ;  /* 0x000000390300780c */ /* 0x000fe40003f04270 */
[----:B------:R-:W-:Y:S01]  /*112c0*/  FMNMX.FTZ R3, R49, R8, !PT ;  /* 0x0000000831037209 */ /* 0x000fe20007810000 */
[----:B-1----:R-:W-:Y:S01]  /*112d0*/  IMAD.IADD R8, R6, 0x1, R10 ;  /* 0x0000000106087824 */ /* 0x002fe200078e020a */
[----:B------:R-:W-:Y:S01]  /*112e0*/  FSEL R214, R24, -INF , P1 ;  /* 0xff80000018d67808 */ /* 0x000fe20000800000 */
[----:B------:R-:W-:Y:S01]  /*112f0*/  IMAD.IADD R6, R6, 0x1, R9 ;  /* 0x0000000106067824 */ /* 0x000fe200078e0209 */
[----:B------:R-:W-:Y:S01]  /*11300*/  FMNMX.FTZ R104, R48, R3, !PT ;  /* 0x0000000330687209 */ /* 0x000fe20007810000 */
[----:B------:R-:W-:Y:S01]  /*11310*/  FMUL.FTZ R10, R55, c[0x0][0x320] ;  /* 0x0000c800370a7a20 */ /* 0x000fe20000410000 */
[----:B------:R-:W-:-:S02]  /*11320*/  IMNMX R3, R7, R8, PT ;  /* 0x0000000807037217 */ /* 0x000fc40003800200 */
[----:B--2---:R-:W-:Y:S02]  /*11330*/  FSEL R219, R14, -INF , P0 ;  /* 0xff8000000edb7808 */ /* 0x004fe40000000000 */
[C---:B------:R-:W-:Y:S01]  /*11340*/  ISETP.GT.AND P1, PT, R3.reuse, RZ, PT ;  /* 0x000000ff0300720c */ /* 0x040fe20003f24270 */
[----:B------:R-:W-:Y:S01]  /*11350*/  MUFU.TANH R10, R10 ;  /* 0x0000000a000a7308 */ /* 0x000fe20000002400 */
[C---:B------:R-:W-:Y:S02]  /*11360*/  ISETP.GT.AND P0, PT, R3.reuse, 0x1, PT ;  /* 0x000000010300780c */ /* 0x040fe40003f04270 */
[----:B------:R-:W-:Y:S02]  /*11370*/  FSEL R14, R42, -INF , P1 ;  /* 0xff8000002a0e7808 */ /* 0x000fe40000800000 */
[----:B------:R-:W-:Y:S02]  /*11380*/  ISETP.GT.AND P1, PT, R3, 0x8, PT ;  /* 0x000000080300780c */ /* 0x000fe40003f24270 */
[----:B------:R-:W-:-:S02]  /*11390*/  FSEL R15, R41, -INF , P0 ;  /* 0xff800000290f7808 */ /* 0x000fc40000000000 */
[----:B------:R-:W-:Y:S02]  /*113a0*/  FSEL R19, R25, -INF , P1 ;  /* 0xff80000019137808 */ /* 0x000fe40000800000 */
[C---:B------:R-:W-:Y:S02]  /*113b0*/  ISETP.GT.AND P0, PT, R3.reuse, 0x9, PT ;  /* 0x000000090300780c */ /* 0x040fe40003f04270 */
[----:B------:R-:W-:Y:S02]  /*113c0*/  ISETP.GT.AND P1, PT, R3, 0x10, PT ;  /* 0x000000100300780c */ /* 0x000fe40003f24270 */
[----:B------:R-:W-:Y:S02]  /*113d0*/  FMNMX.FTZ R104, R51, R104, !PT ;  /* 0x0000006833687209 */ /* 0x000fe40007810000 */
[----:B------:R-:W-:Y:S02]  /*113e0*/  FMNMX.FTZ R5, R14, R15, !PT ;  /* 0x0000000f0e057209 */ /* 0x000fe40007810000 */
        /* <DEDUP_REMOVED lines=8> */
[C---:B------:R-:W-:Y:S01]  /*11470*/  ISETP.GT.AND P0, PT, R3.reuse, 0x19, PT ;  /* 0x000000190300780c */ /* 0x040fe20003f04270 */
[----:B------:R-:W-:Y:S01]  /*11480*/  LDSM.16.MT88.4 R40, [R226+0x2100] ;  /* 0x00210000e228783b */ /* 0x000fe20000004200 */
[----:B------:R-:W-:Y:S02]  /*11490*/  ISETP.GT.AND P1, PT, R3, 0x20, PT ;  /* 0x000000200300780c */ /* 0x000fe40003f24270 */
[----:B------:R-:W-:Y:S02]  /*114a0*/  FMNMX.FTZ R104, R159, R104, !PT ;  /* 0x000000689f687209 */ /* 0x000fe40007810000 */
[----:B------:R-:W-:Y:S02]  /*114b0*/  FMNMX.FTZ R5, R32, R5, !PT ;  /* 0x0000000520057209 */ /* 0x000fe40007810000 */
[----:B------:R-:W-:-:S02]  /*114c0*/  FSEL R81, R81, -INF , P0 ;  /* 0xff80000051517808 */ /* 0x000fc40000000000 */
[----:B------:R-:W-:Y:S02]  /*114d0*/  FSEL R100, R100, -INF , P1 ;  /* 0xff80000064647808 */ /* 0x000fe40000800000 */
[----:B------:R-:W-:Y:S02]  /*114e0*/  FMNMX.FTZ R104, R158, R104, !PT ;  /* 0x000000689e687209 */ /* 0x000fe40007810000 */
        /* <DEDUP_REMOVED lines=13> */
[C---:B------:R-:W-:Y:S02]  /*115c0*/  ISETP.GT.AND P0, PT, R3.reuse, 0x31, PT ;  /* 0x000000310300780c */ /* 0x040fe40003f04270 */
[----:B------:R-:W-:Y:S02]  /*115d0*/  ISETP.GT.AND P1, PT, R3, 0x38, PT ;  /* 0x000000380300780c */ /* 0x000fe40003f24270 */
[----:B------:R-:W-:-:S02]  /*115e0*/  FMNMX.FTZ R104, R218, R104, !PT ;  /* 0x00000068da687209 */ /* 0x000fc40007810000 */
[----:B------:R-:W-:Y:S02]  /*115f0*/  FMNMX.FTZ R5, R81, R5, !PT ;  /* 0x0000000551057209 */ /* 0x000fe40007810000 */
[----:B------:R-:W-:Y:S02]  /*11600*/  FSEL R206, R31, -INF , P0 ;  /* 0xff8000001fce7808 */ /* 0x000fe40000000000 */
[----:B------:R-:W-:Y:S01]  /*11610*/  FSEL R205, R27, -INF , P1 ;  /* 0xff8000001bcd7808 */ /* 0x000fe20000800000 */
[----:B------:R-:W-:Y:S01]  /*11620*/  LDSM.16.MT88.4 R28, [R225+0x100] ;  /* 0x00010000e11c783b */ /* 0x000fe20000004200 */
[----:B------:R-:W-:Y:S02]  /*11630*/  ISETP.GT.AND P0, PT, R3, 0x39, PT ;  /* 0x000000390300780c */ /* 0x000fe40003f04270 */
[----:B------:R-:W-:Y:S01]  /*11640*/  ISETP.GT.AND P1, PT, R4, 0x9, PT ;  /* 0x000000090400780c */ /* 0x000fe20003f24270 */
[----:B------:R-:W-:Y:S01]  /*11650*/  LDSM.16.MT88.4 R24, [R226+0x100] ;  /* 0x00010000e218783b */ /* 0x000fe20000004200 */
[----:B------:R-:W-:-:S02]  /*11660*/  FMNMX.FTZ R104, R214, R104, !PT ;  /* 0x00000068d6687209 */ /* 0x000fc40007810000 */
[----:B------:R-:W-:Y:S02]  /*11670*/  FMNMX.FTZ R5, R100, R5, !PT ;  /* 0x0000000564057209 */ /* 0x000fe40007810000 */
[----:B------:R-:W-:Y:S02]  /*11680*/  FSEL R207, R12, -INF , P0 ;  /* 0xff8000000ccf7808 */ /* 0x000fe40000000000 */
[----:B------:R-:W-:Y:S02]  /*11690*/  FSEL R37, R61, -INF , P1 ;  /* 0xff8000003d257808 */ /* 0x000fe40000800000 */
[----:B------:R-:W-:Y:S02]  /*116a0*/  FMNMX.FTZ R104, R219, R104, !PT ;  /* 0x00000068db687209 */ /* 0x000fe40007810000 */
[C---:B------:R-:W-:Y:S02]  /*116b0*/  ISETP.GT.AND P0, PT, R4.reuse, 0x10, PT ;  /* 0x000000100400780c */ /* 0x040fe40003f04270 */
[----:B------:R-:W-:Y:S01]  /*116c0*/  ISETP.GT.AND P1, PT, R4, 0x11, PT ;  /* 0x000000110400780c */ /* 0x000fe20003f24270 */
[----:B------:R-:W1:Y:S01]  /*116d0*/  SHFL.BFLY PT, R8, R104, 0x2, 0x1f ;  /* 0x0c401f0068087f89 */ /* 0x000e6200000e0000 */
[----:B------:R-:W-:-:S02]  /*116e0*/  FMNMX.FTZ R5, R101, R5, !PT ;  /* 0x0000000565057209 */ /* 0x000fc40007810000 */
[----:B------:R-:W-:Y:S02]  /*116f0*/  FSEL R44, R96, -INF , P0 ;  /* 0xff800000602c7808 */ /* 0x000fe40000000000 */
[----:B------:R-:W-:Y:S02]  /*11700*/  FSEL R80, R60, -INF , P1 ;  /* 0xff8000003c507808 */ /* 0x000fe40000800000 */
[----:B------:R-:W-:Y:S02]  /*11710*/  FMNMX.FTZ R5, R151, R5, !PT ;  /* 0x0000000597057209 */ /* 0x000fe40007810000 */
[C---:B------:R-:W-:Y:S02]  /*11720*/  ISETP.GT.AND P0, PT, R4.reuse, 0x18, PT ;  /* 0x000000180400780c */ /* 0x040fe40003f04270 */
[----:B------:R-:W-:Y:S02]  /*11730*/  ISETP.GT.AND P1, PT, R4, 0x19, PT ;  /* 0x000000190400780c */ /* 0x000fe40003f24270 */
[----:B------:R-:W-:-:S02]  /*11740*/  FMNMX.FTZ R5, R157, R5, !PT ;  /* 0x000000059d057209 */ /* 0x000fc40007810000 */
[----:B------:R-:W-:Y:S02]  /*11750*/  FSEL R83, R98, -INF , P0 ;  /* 0xff80000062537808 */ /* 0x000fe40000000000 */
[----:B------:R-:W-:Y:S02]  /*11760*/  FSEL R82, R97, -INF , P1 ;  /* 0xff80000061527808 */ /* 0x000fe40000800000 */
[C---:B------:R-:W-:Y:S02]  /*11770*/  ISETP.GT.AND P0, PT, R4.reuse, 0x20, PT ;  /* 0x000000200400780c */ /* 0x040fe40003f04270 */
[----:B------:R-:W-:Y:S02]  /*11780*/  ISETP.GT.AND P1, PT, R4, 0x21, PT ;  /* 0x000000210400780c */ /* 0x000fe40003f24270 */
[----:B------:R-:W-:Y:S02]  /*11790*/  FMNMX.FTZ R5, R201, R5, !PT ;  /* 0x00000005c9057209 */ /* 0x000fe40007810000 */
[----:B------:R-:W-:-:S02]  /*117a0*/  IMNMX R3, R7, R6, PT ;  /* 0x0000000607037217 */ /* 0x000fc40003800200 */
[----:B------:R-:W-:Y:S01]  /*117b0*/  FSEL R149, R149, -INF , P0 ;  /* 0xff80000095957808 */ /* 0x000fe20000000000 */
[----:B------:R2:W3:Y:S01]  /*117c0*/  MUFU.TANH R7, R13 ;  /* 0x0000000d00077308 */ /* 0x0004e20000002400 */
        /* <DEDUP_REMOVED lines=13> */
[----:B------:R-:W-:Y:S02]  /*118a0*/  FSEL R209, R209, -INF , P1 ;  /* 0xff800000d1d17808 */ /* 0x000fe40000800000 */
[----:B------:R-:W-:Y:S02]  /*118b0*/  FMNMX.FTZ R5, R207, R5, !PT ;  /* 0x00000005cf057209 */ /* 0x000fe40007810000 */
[C---:B------:R-:W-:Y:S02]  /*118c0*/  ISETP.GT.AND P0, PT, R4.reuse, 0x38, PT ;  /* 0x000000380400780c */ /* 0x040fe40003f04270 */
[----:B------:R-:W-:-:S02]  /*118d0*/  ISETP.GT.AND P1, PT, R4, 0x39, PT ;  /* 0x000000390400780c */ /* 0x000fc40003f24270 */
[----:B------:R-:W-:Y:S02]  /*118e0*/  FMNMX.FTZ R4, R44, R6, !PT ;  /* 0x000000062c047209 */ /* 0x000fe40007810000 */
[----:B-1----:R-:W-:Y:S02]  /*118f0*/  FMNMX.FTZ R104, R104, R8, !PT ;  /* 0x0000000868687209 */ /* 0x002fe40007810000 */
[----:B------:R-:W1:Y:S01]  /*11900*/  SHFL.BFLY PT, R8, R5, 0x2, 0x1f ;  /* 0x0c401f0005087f89 */ /* 0x000e6200000e0000 */
[----:B------:R-:W-:Y:S02]  /*11910*/  FMNMX.FTZ R4, R80, R4, !PT ;  /* 0x0000000450047209 */ /* 0x000fe40007810000 */
[----:B------:R-:W-:Y:S01]  /*11920*/  FSEL R222, R222, -INF , P0 ;  /* 0xff800000dede7808 */ /* 0x000fe20000000000 */
[----:B------:R-:W4:Y:S01]  /*11930*/  SHFL.BFLY PT, R9, R104, 0x1, 0x1f ;  /* 0x0c201f0068097f89 */ /* 0x000f2200000e0000 */
[----:B------:R-:W-:Y:S02]  /*11940*/  FMNMX.FTZ R4, R83, R4, !PT ;  /* 0x0000000453047209 */ /* 0x000fe40007810000 */
[----:B------:R-:W-:-:S02]  /*11950*/  ISETP.GT.AND P0, PT, R3, RZ, PT ;  /* 0x000000ff0300720c */ /* 0x000fc40003f04270 */
[----:B------:R-:W-:Y:S02]  /*11960*/  FMNMX.FTZ R4, R82, R4, !PT ;  /* 0x0000000452047209 */ /* 0x000fe40007810000 */
[----:B------:R-:W-:Y:S02]  /*11970*/  FSEL R223, R223, -INF , P1 ;  /* 0xff800000dfdf7808 */ /* 0x000fe40000800000 */
[----:B------:R-:W-:Y:S02]  /*11980*/  FMNMX.FTZ R4, R149, R4, !PT ;  /* 0x0000000495047209 */ /* 0x000fe40007810000 */
[----:B------:R-:W-:Y:S02]  /*11990*/  ISETP.GT.AND P1, PT, R3, 0x1, PT ;  /* 0x000000010300780c */ /* 0x000fe40003f24270 */
[----:B------:R-:W-:Y:S02]  /*119a0*/  FMNMX.FTZ R4, R156, R4, !PT ;  /* 0x000000049c047209 */ /* 0x000fe40007810000 */
[----:B------:R-:W-:-:S02]  /*119b0*/  FSEL R36, R57, -INF , P0 ;  /* 0xff80000039247808 */ /* 0x000fc40000000000 */
[----:B------:R-:W-:Y:S02]  /*119c0*/  FMNMX.FTZ R4, R166, R4, !PT ;  /* 0x00000004a6047209 */ /* 0x000fe40007810000 */
[----:B------:R-:W-:Y:S02]  /*119d0*/  ISETP.GT.AND P0, PT, R3, 0x8, PT ;  /* 0x000000080300780c */ /* 0x000fe40003f04270 */
[----:B--2---:R-:W-:Y:S02]  /*119e0*/  FSEL R13, R56, -INF , P1 ;  /* 0xff800000380d7808 */ /* 0x004fe40000800000 */
[----:B-1----:R-:W-:Y:S02]  /*119f0*/  FMNMX.FTZ R8, R5, R8, !PT ;  /* 0x0000000805087209 */ /* 0x002fe40007810000 */
[----:B------:R-:W-:Y:S02]  /*11a00*/  FMNMX.FTZ R4, R167, R4, !PT ;  /* 0x00000004a7047209 */ /* 0x000fe40007810000 */
[----:B------:R-:W-:Y:S01]  /*11a10*/  ISETP.GT.AND P1, PT, R3, 0x9, PT ;  /* 0x000000090300780c */ /* 0x000fe20003f24270 */
[----:B------:R-:W-:Y:S01]  /*11a20*/  SHFL.BFLY PT, R102, R8, 0x1, 0x1f ;  /* 0x0c201f0008667f89 */ /* 0x000fe200000e0000 */
[----:B------:R-:W-:-:S02]  /*11a30*/  FSEL R11, R53, -INF , P0 ;  /* 0xff800000350b7808 */ /* 0x000fc40000000000 */
[----:B------:R-:W-:Y:S02]  /*11a40*/  FMNMX.FTZ R5, R36, R13, !PT ;  /* 0x0000000d24057209 */ /* 0x000fe40007810000 */
[----:B----4-:R-:W-:Y:S02]  /*11a50*/  FMNMX.FTZ R104, R104, R9, !PT ;  /* 0x0000000968687209 */ /* 0x010fe40007810000 */
[----:B------:R-:W-:Y:S02]  /*11a60*/  FMNMX.FTZ R4, R208, R4, !PT ;  /* 0x00000004d0047209 */ /* 0x000fe40007810000 */
[----:B------:R-:W-:Y:S01]  /*11a70*/  ISETP.GT.AND P0, PT, R3, 0x10, PT ;  /* 0x000000100300780c */ /* 0x000fe20003f04270 */
[----:B------:R-:W-:Y:S01]  /*11a80*/  FMUL.FTZ R12, R104, c[0x0][0x2d0] ;  /* 0x0000b400680c7a20 */ /* 0x000fe20000410000 */
[----:B------:R-:W-:Y:S02]  /*11a90*/  FSEL R9, R35, -INF , P1 ;  /* 0xff80000023097808 */ /* 0x000fe40000800000 */
[----:B------:R-:W-:-:S02]  /*11aa0*/  FMNMX.FTZ R5, R11, R5, !PT ;  /* 0x000000050b057209 */ /* 0x000fc40007810000 */
[----:B------:R-:W-:Y:S02]  /*11ab0*/  FMNMX.FTZ R4, R209, R4, !PT ;  /* 0x00000004d1047209 */ /* 0x000fe40007810000 */
[----:B------:R-:W-:Y:S02]  /*11ac0*/  ISETP.GT.AND P1, PT, R3, 0x11, PT ;  /* 0x000000110300780c */ /* 0x000fe40003f24270 */
[----:B---3--:R-:W-:Y:S02]  /*11ad0*/  FSEL R67, R7, -INF , P0 ;  /* 0xff80000007437808 */ /* 0x008fe40000000000 */
[----:B------:R-:W-:Y:S02]  /*11ae0*/  FMNMX.FTZ R5, R9, R5, !PT ;  /* 0x0000000509057209 */ /* 0x000fe40007810000 */
[----:B------:R-:W-:Y:S02]  /*11af0*/  FMNMX.FTZ R4, R222, R4, !PT ;  /* 0x00000004de047209 */ /* 0x000fe40007810000 */
[----:B------:R-:W-:-:S02]  /*11b00*/  ISETP.GT.AND P0, PT, R3, 0x18, PT ;  /* 0x000000180300780c */ /* 0x000fc40003f04270 */
        /* <DEDUP_REMOVED lines=32> */
[----:B------:R-:W-:-:S02]  /*11d10*/  FSEL R220, R20, -INF , P0 ;  /* 0xff80000014dc7808 */ /* 0x000fc40000000000 */
        /* <DEDUP_REMOVED lines=24> */
[--C-:B------:R-:W-:Y:S02]  /*11ea0*/  FFMA.FTZ R2, R32, c[0x0][0x2d0], -R3.reuse ;  /* 0x0000b40020027a23 */ /* 0x100fe40000010803 */
[----:B------:R4:W-:Y:S01]  /*11eb0*/  MUFU.EX2 R188, R0 ;  /* 0x0000000000bc7308 */ /* 0x0009e20000000800 */
[----:B-1----:R-:W-:Y:S02]  /*11ec0*/  FFMA.FTZ R6, R14, c[0x0][0x2d0], -R3 ;  /* 0x0000b4000e067a23 */ /* 0x002fe40000010803 */
[----:B-----5:R-:W-:-:S05]  /*11ed0*/  IMAD.MOV.U32 R15, RZ, RZ, R58 ;  /* 0x000000ffff0f7224 */ /* 0x020fca00078e003a */
[----:B------:R-:W-:Y:S01]  /*11ee0*/  MUFU.EX2 R176, R2 ;  /* 0x0000000200b07308 */ /* 0x000fe20000000800 */
[----:B--2---:R-:W-:Y:S02]  /*11ef0*/  FMNMX.FTZ R105, R5, R4, !PT ;  /* 0x0000000405697209 */ /* 0x004fe40007810000 */
[----:B------:R-:W-:Y:S01]  /*11f00*/  F2FP.BF16.PACK_AB R4, R15, R189 ;  /* 0x000000bd0f04723e */ /* 0x000fe200000010ff */
[----:B----4-:R-:W-:-:S04]  /*11f10*/  FFMA.FTZ R0, R19, c[0x0][0x2d0], -R3 ;  /* 0x0000b40013007a23 */ /* 0x010fc80000010803 */
[----:B------:R3:W1:Y:S01]  /*11f20*/  MUFU.EX2 R187, R6 ;  /* 0x0000000600bb7308 */ /* 0x0006620000000800 */
[----:B------:R-:W2:Y:S07]  /*11f30*/  LDSM.16.MT88.4 R16, [R226+0x1100] ;  /* 0x00110000e210783b */ /* 0x000eae0000004200 */
[----:B------:R4:W5:Y:S01]  /*11f40*/  MUFU.EX2 R184, R0 ;  /* 0x0000000000b87308 */ /* 0x0009620000000800 */
[----:B---3--:R-:W-:Y:S02]  /*11f50*/  F2FP.BF16.PACK_AB R6, R177, R185 ;  /* 0x000000b9b106723e */ /* 0x008fe400000010ff */
[----:B-1----:R-:W-:Y:S01]  /*11f60*/  F2FP.BF16.PACK_AB R5, R188, R187 ;  /* 0x000000bbbc05723e */ /* 0x002fe200000010ff */
[----:B----4-:R-:W-:Y:S01]  /*11f70*/  FMUL.FTZ R0, R106, c[0x0][0x2d0] ;  /* 0x0000b4006a007a20 */ /* 0x010fe20000410000 */
[----:B-----5:R-:W-:-:S04]  /*11f80*/  F2FP.BF16.PACK_AB R7, R176, R184 ;  /* 0x000000b8b007723e */ /* 0x020fc800000010ff */
[----:B------:R-:W-:Y:S02]  /*11f90*/  FSEL R0, R0, RZ, P0 ;  /* 0x000000ff00007208 */ /* 0x000fe40000000000 */
[----:B------:R-:W-:Y:S01]  /*11fa0*/  FSETP.NEU.FTZ.AND P0, PT, R105, -INF , PT ;  /* 0xff8000006900780b */ /* 0x000fe20003f1d000 */
[C---:B------:R-:W-:Y:S02]  /*11fb0*/  HMMA.16816.F32.BF16 R120, R4.reuse, R28, RZ ;  /* 0x0000001c0478723c */ /* 0x040fe400000418ff */
[--C-:B------:R-:W-:Y:S02]  /*11fc0*/  FFMA.FTZ R2, R33, c[0x0][0x2d0], -R0.reuse ;  /* 0x0000b40021027a23 */ /* 0x100fe40000010800 */
[----:B------:R-:W1:Y:S01]  /*11fd0*/  LDSM.16.MT88.4 R32, [R225+0x2100] ;  /* 0x00210000e120783b */ /* 0x000e620000004200 */
[--C-:B------:R-:W-:Y:S01]  /*11fe0*/  FFMA.FTZ R8, R45, c[0x0][0x2d0], -R0.reuse ;  /* 0x0000b4002d087a23 */ /* 0x100fe20000010800 */
[----:B------:R3:W-:Y:S02]  /*11ff0*/  MUFU.EX2 R14, R2 ;  /* 0x00000002000e7308 */ /* 0x0007e40000000800 */
[C---:B------:R-:W-:Y:S06]  /*12000*/  HMMA.16816.F32.BF16 R116, R4.reuse, R24, RZ ;  /* 0x000000180474723c */ /* 0x040fec00000418ff */
[----:B------:R4:W-:Y:S02]  /*12010*/  MUFU.EX2 R186, R8 ;  /* 0x0000000800ba7308 */ /* 0x0009e40000000800 */
[----:B------:R-:W-:Y:S01]  /*12020*/  HMMA.16816.F32.BF16 R112, R4, R20, RZ ;  /* 0x000000140470723c */ /* 0x000fe200000418ff */
[----:B---3--:R-:W-:-:S07]  /*12030*/  FFMA.FTZ R2, R38, c[0x0][0x2d0], -R0 ;  /* 0x0000b40026027a23 */ /* 0x008fce0000010800 */
[----:B--2---:R-:W-:Y:S01]  /*12040*/  HMMA.16816.F32.BF16 R108, R4, R16, RZ ;  /* 0x00000010046c723c */ /* 0x004fe200000418ff */
[----:B------:R2:W-:Y:S01]  /*12050*/  MUFU.EX2 R249, R2 ;  /* 0x0000000200f97308 */ /* 0x0005e20000000800 */
[----:B----4-:R-:W-:-:S06]  /*12060*/  FFMA.FTZ R8, R37, c[0x0][0x2d0], -R0 ;  /* 0x0000b40025087a23 */ /* 0x010fcc0000010800 */
[C---:B------:R-:W-:Y:S01]  /*12070*/  HMMA.16816.F32.BF16 R92, R4.reuse, R40, RZ ;  /* 0x00000028045c723c */ /* 0x040fe200000418ff */
[----:B------:R-:W3:Y:S07]  /*12080*/  MUFU.EX2 R179, R8 ;  /* 0x0000000800b37308 */ /* 0x000eee0000000800 */
[----:B------:R-:W-:Y:S01]  /*12090*/  HMMA.16816.F32.BF16 R88, R4, R30, RZ ;  /* 0x0000001e0458723c */ /* 0x000fe200000418ff */
[----:B--2---:R-:W-:-:S05]  /*120a0*/  FMUL.FTZ R2, R105, c[0x0][0x2d0] ;  /* 0x0000b40069027a20 */ /* 0x004fca0000410000 */
[----:B------:R-:W-:Y:S02]  /*120b0*/  FSEL R2, R2, RZ, P0 ;  /* 0x000000ff02027208 */ /* 0x000fe40000000000 */
[----:B-1----:R-:W-:Y:S01]  /*120c0*/  HMMA.16816.F32.BF16 R96, R4, R32, RZ ;  /* 0x000000200460723c */ /* 0x002fe200000418ff */
[----:B---3--:R-:W-:Y:S02]  /*120d0*/  F2FP.BF16.PACK_AB R10, R179, R186 ;  /* 0x000000bab30a723e */ /* 0x008fe400000010ff */
[----:B------:R-:W-:-:S05]  /*120e0*/  FFMA.FTZ R8, R36, c[0x0][0x2d0], -R2 ;  /* 0x0000b40024087a23 */ /* 0x000fca0000010802 */
[C---:B------:R-:W-:Y:S01]  /*120f0*/  HMMA.16816.F32.BF16 R84, R4.reuse, R26, RZ ;  /* 0x0000001a0454723c */ /* 0x040fe200000418ff */
[----:B------:R1:W-:Y:S07]  /*12100*/  MUFU.EX2 R246, R8 ;  /* 0x0000000800f67308 */ /* 0x0003ee0000000800 */
[C---:B------:R-:W-:Y:S08]  /*12110*/  HMMA.16816.F32.BF16 R76, R4.reuse, R22, RZ ;  /* 0x00000016044c723c */ /* 0x040ff000000418ff */
[----:B------:R-:W-:Y:S01]  /*12120*/  HMMA.16816.F32.BF16 R72, R4, R18, RZ ;  /* 0x000000120448723c */ /* 0x000fe200000418ff */
[----:B-1----:R-:W-:-:S02]  /*12130*/  FFMA.FTZ R8, R13, c[0x0][0x2d0], -R2 ;  /* 0x0000b4000d087a23 */ /* 0x002fc40000010802 */
[----:B------:R-:W-:Y:S02]  /*12140*/  FFMA.FTZ R13, R151, c[0x0][0x2d0], -R3 ;  /* 0x0000b400970d7a23 */ /* 0x000fe40000010803 */
[----:B------:R1:W2:Y:S01]  /*12150*/  MUFU.EX2 R245, R8 ;  /* 0x0000000800f57308 */ /* 0x0002a20000000800 */
[----:B------:R-:W-:Y:S02]  /*12160*/  IMAD.MOV.U32 R151, RZ, RZ, R179 ;  /* 0x000000ffff977224 */ /* 0x000fe400078e00b3 */
[C---:B------:R-:W-:Y:S08]  /*12170*/  HMMA.16816.F32.BF16 R68, R4.reuse, R34, RZ ;  /* 0x000000220444723c */ /* 0x040ff000000418ff */
[----:B------:R-:W-:Y:S01]  /*12180*/  HMMA.16816.F32.BF16 R60, R4, R42, RZ ;  /* 0x0000002a043c723c */ /* 0x000fe200000418ff */
[----:B-1----:R-:W-:-:S06]  /*12190*/  FFMA.FTZ R8, R11, c[0x0][0x2d0], -R2 ;  /* 0x0000b4000b087a23 */ /* 0x002fcc0000010802 */
        /* <DEDUP_REMOVED lines=71> */
[----:B-1----:R-:W-:-:S04]  /*12610*/  FFMA.FTZ R8, R164, c[0x0][0x2d0], -R12 ;  /* 0x0000b400a4087a23 */ /* 0x002fc8000001080c */
        /* <DEDUP_REMOVED lines=13> */
[----:B------:R-:W-:Y:S01]  /*126f0*/  LDSM.16.MT88.4 R20, [R225+0x1900] ;  /* 0x00190000e114783b */ /* 0x000fe20000004200 */
[----:B------:R1:W-:Y:S01]  /*12700*/  MUFU.EX2 R193, R8 ;  /* 0x0000000800c17308 */ /* 0x0003e20000000800 */
[----:B------:R-:W-:-:S04]  /*12710*/  IMAD.MOV.U32 R158, RZ, RZ, R188 ;  /* 0x000000ffff9e7224 */ /* 0x000fc800078e00bc */
[----:B------:R-:W-:Y:S01]  /*12720*/  IMAD.MOV.U32 R140, RZ, RZ, R184 ;  /* 0x000000ffff8c7224 */ /* 0x000fe200078e00b8 */
[----:B------:R-:W-:Y:S01]  /*12730*/  HMMA.16816.F32.BF16 R196, R4, R36, R44 ;  /* 0x0000002404c4723c */ /* 0x000fe2000004182c */
[----:B------:R-:W-:Y:S01]  /*12740*/  IMAD.MOV.U32 R141, RZ, RZ, R185 ;  /* 0x000000ffff8d7224 */ /* 0x000fe200078e00b9 */
[----:B------:R3:W-:Y:S01]  /*12750*/  MUFU.EX2 R184, R13 ;  /* 0x0000000d00b87308 */ /* 0x0007e20000000800 */
[----:B------:R-:W-:Y:S02]  /*12760*/  IMAD.MOV.U32 R143, RZ, RZ, R187 ;  /* 0x000000ffff8f7224 */ /* 0x000fe400078e00bb */
[----:B------:R-:W-:-:S03]  /*12770*/  IMAD.MOV.U32 R142, RZ, RZ, R186 ;  /* 0x000000ffff8e7224 */ /* 0x000fc600078e00ba */
[----:B------:R-:W-:Y:S01]  /*12780*/  HMMA.16816.F32.BF16 R64, R4, R16, R56 ;  /* 0x000000100440723c */ /* 0x000fe20000041838 */
[----:B-1----:R-:W-:-:S04]  /*12790*/  FFMA.FTZ R8, R165, c[0x0][0x2d0], -R12 ;  /* 0x0000b400a5087a23 */ /* 0x002fc8000001080c */
[----:B------:R1:W-:Y:S03]  /*127a0*/  MUFU.EX2 R192, R8 ;  /* 0x0000000800c07308 */ /* 0x0003e60000000800 */
[C---:B------:R-:W-:Y:S01]  /*127b0*/  HMMA.16816.F32.BF16 R44, R4.reuse, R18, R132 ;  /* 0x00000012042c723c */ /* 0x040fe20000041884 */
[----:B------:R-:W4:Y:S01]  /*127c0*/  LDSM.16.MT88.4 R16, [R225+0x900] ;  /* 0x00090000e110783b */ /* 0x000f220000004200 */
[--C-:B---3--:R-:W-:Y:S02]  /*127d0*/  FFMA.FTZ R13, R157, c[0x0][0x2d0], -R3.reuse ;  /* 0x0000b4009d0d7a23 */ /* 0x108fe40000010803 */
[----:B------:R-:W-:Y:S02]  /*127e0*/  IMAD.MOV.U32 R157, RZ, RZ, R178 ;  /* 0x000000ffff9d7224 */ /* 0x000fe400078e00b2 */
[----:B------:R3:W-:Y:S02]  /*127f0*/  MUFU.EX2 R185, R13 ;  /* 0x0000000d00b97308 */ /* 0x0007e40000000800 */
[----:B------:R-:W-:Y:S01]  /*12800*/  HMMA.16816.F32.BF16 R60, R4, R28, R52 ;  /* 0x0000001c043c723c */ /* 0x000fe20000041834 */
[----:B-1----:R-:W-:-:S07]  /*12810*/  FFMA.FTZ R8, R100, c[0x0][0x2d0], -R3 ;  /* 0x0000b40064087a23 */ /* 0x002fce0000010803 */
[----:B------:R-:W-:Y:S01]  /*12820*/  HMMA.16816.F32.BF16 R40, R4, R30, R152 ;  /* 0x0000001e0428723c */ /* 0x000fe20000041898 */
[----:B------:R-:W1:Y:S01]  /*12830*/  LDSM.16.MT88.4 R28, [R225+0x2900] ;  /* 0x00290000e11c783b */ /* 0x000e620000004200 */
[----:B------:R5:W-:Y:S01]  /*12840*/  MUFU.EX2 R187, R8 ;  /* 0x0000000800bb7308 */ /* 0x000be20000000800 */
[----:B---3--:R-:W-:-:S05]  /*12850*/  FFMA.FTZ R13, R149, c[0x0][0x2d0], -R0 ;  /* 0x0000b400950d7a23 */ /* 0x008fca0000010800 */
[C---:B------:R-:W-:Y:S01]  /*12860*/  HMMA.16816.F32.BF16 R76, R4.reuse, R24, R128 ;  /* 0x00000018044c723c */ /* 0x040fe20000041880 */
[----:B------:R-:W-:Y:S01]  /*12870*/  IMAD.MOV.U32 R149, RZ, RZ, R177 ;  /* 0x000000ffff957224 */ /* 0x000fe200078e00b1 */
[----:B------:R3:W-:Y:S06]  /*12880*/  MUFU.EX2 R178, R13 ;  /* 0x0000000d00b27308 */ /* 0x0007ec0000000800 */
[----:B------:R-:W-:Y:S01]  /*12890*/  HMMA.16816.F32.BF16 R56, R4, R26, R144 ;  /* 0x0000001a0438723c */ /* 0x000fe20000041890 */
[----:B------:R-:W1:Y:S01]  /*128a0*/  LDSM.16.MT88.4 R24, [R226+0x1900] ;  /* 0x00190000e218783b */ /* 0x000e620000004200 */
[----:B-----5:R-:W-:-:S04]  /*128b0*/  FFMA.FTZ R8, R101, c[0x0][0x2d0], -R3 ;  /* 0x0000b40065087a23 */ /* 0x020fc80000010803 */
[----:B------:R5:W2:Y:S02]  /*128c0*/  MUFU.EX2 R186, R8 ;  /* 0x0000000800ba7308 */ /* 0x000aa40000000800 */
[C---:B------:R-:W-:Y:S01]  /*128d0*/  HMMA.16816.F32.BF16 R52, R4.reuse, R34, R160 ;  /* 0x000000220434723c */ /* 0x040fe200000418a0 */
[----:B------:R-:W-:Y:S01]  /*128e0*/  LDSM.16.MT88.4 R32, [R226+0x2900] ;  /* 0x00290000e220783b */ /* 0x000fe20000004200 */
[----:B---3--:R-:W-:Y:S02]  /*128f0*/  FFMA.FTZ R13, R156, c[0x0][0x2d0], -R0 ;  /* 0x0000b4009c0d7a23 */ /* 0x008fe40000010800 */
[----:B------:R-:W-:Y:S02]  /*12900*/  IMAD.MOV.U32 R156, RZ, RZ, R176 ;  /* 0x000000ffff9c7224 */ /* 0x000fe400078e00b0 */
[----:B------:R3:W1:Y:S02]  /*12910*/  MUFU.EX2 R176, R13 ;  /* 0x0000000d00b07308 */ /* 0x0006640000000800 */
[----:B------:R-:W-:Y:S01]  /*12920*/  HMMA.16816.F32.BF16 R36, R4, R38, R168 ;  /* 0x000000260424723c */ /* 0x000fe200000418a8 */
[----:B-----5:R-:W5:Y:S06]  /*12930*/  LDSM.16.MT88.4 R8, [R226+0x900] ;  /* 0x00090000e208783b */ /* 0x020f6c0000004200 */
[----:B--2---:R-:W-:-:S02]  /*12940*/  F2FP.BF16.PACK_AB R4, R194, R195 ;  /* 0x000000c3c204723e */ /* 0x004fc400000010ff */
[----:B------:R-:W-:Y:S02]  /*12950*/  F2FP.BF16.PACK_AB R5, R186, R187 ;  /* 0x000000bbba05723e */ /* 0x000fe400000010ff */
[----:B------:R-:W-:Y:S02]  /*12960*/  F2FP.BF16.PACK_AB R6, R192, R193 ;  /* 0x000000c1c006723e */ /* 0x000fe400000010ff */
[----:B------:R-:W-:Y:S01]  /*12970*/  F2FP.BF16.PACK_AB R7, R185, R184 ;  /* 0x000000b8b907723e */ /* 0x000fe200000010ff */
[----:B---3--:R-:W-:-:S04]  /*12980*/  FFMA.FTZ R13, R166, c[0x0][0x2d0], -R0 ;  /* 0x0000b400a60d7a23 */ /* 0x008fc80000010800 */
[----:B------:R2:W-:Y:S02]  /*12990*/  MUFU.EX2 R177, R13 ;  /* 0x0000000d00b17308 */ /* 0x0005e40000000800 */
[C---:B----4-:R-:W-:Y:S08]  /*129a0*/  HMMA.16816.F32.BF16 R116, R4.reuse, R16, R180 ;  /* 0x000000100474723c */ /* 0x050ff000000418b4 */
[----:B------:R-:W-:Y:S01]  /*129b0*/  HMMA.16816.F32.BF16 R152, R4, R20, R112 ;  /* 0x000000140498723c */ /* 0x000fe20000041870 */
[----:B--2---:R-:W-:-:S07]  /*129c0*/  FFMA.FTZ R13, R167, c[0x0][0x2d0], -R0 ;  /* 0x0000b400a70d7a23 */ /* 0x004fce0000010800 */
[C---:B-1----:R-:W-:Y:S01]  /*129d0*/  HMMA.16816.F32.BF16 R180, R4.reuse, R28, R96 ;  /* 0x0000001c04b4723c */ /* 0x042fe20000041860 */
[----:B------:R1:W-:Y:S07]  /*129e0*/  MUFU.EX2 R179, R13 ;  /* 0x0000000d00b37308 */ /* 0x0003ee0000000800 */
[C---:B------:R-:W-:Y:S08]  /*129f0*/  HMMA.16816.F32.BF16 R164, R4.reuse, R24, R108 ;  /* 0x0000001804a4723c */ /* 0x040ff0000004186c */
[----:B-----5:R-:W-:Y:S01]  /*12a00*/  HMMA.16816.F32.BF16 R132, R4, R8, R172 ;  /* 0x000000080484723c */ /* 0x020fe200000418ac */
[----:B------:R-:W-:Y:S01]  /*12a10*/  LDSM.16.MT88.4 R172, [R226+0x1d00] ;  /* 0x001d0000e2ac783b */ /* 0x000fe20000004200 */
[----:B-1----:R-:W-:-:S04]  /*12a20*/  FFMA.FTZ R13, R148, c[0x0][0x2d0], -R2 ;  /* 0x0000b400940d7a23 */ /* 0x002fc80000010802 */
[----:B------:R1:W-:Y:S02]  /*12a30*/  MUFU.EX2 R100, R13 ;  /* 0x0000000d00647308 */ /* 0x0003e40000000800 */
[C---:B------:R-:W-:Y:S08]  /*12a40*/  HMMA.16816.F32.BF16 R188, R4.reuse, R32, R92 ;  /* 0x0000002004bc723c */ /* 0x040ff0000004185c */
[----:B------:R-:W-:Y:S01]  /*12a50*/  HMMA.16816.F32.BF16 R120, R4, R18, R120 ;  /* 0x000000120478723c */ /* 0x000fe20000041878 */
[----:B-1----:R-:W-:-:S07]  /*12a60*/  FFMA.FTZ R13, R107, c[0x0][0x2d0], -R2 ;  /* 0x0000b4006b0d7a23 */ /* 0x002fce0000010802 */
[C---:B------:R-:W-:Y:S01]  /*12a70*/  HMMA.16816.F32.BF16 R136, R4.reuse, R10, R136 ;  /* 0x0000000a0488723c */ /* 0x040fe20000041888 */
[----:B------:R1:W2:Y:S07]  /*12a80*/  MUFU.EX2 R107, R13 ;  /* 0x0000000d006b7308 */ /* 0x0002ae0000000800 */
[C---:B------:R-:W-:Y:S08]  /*12a90*/  HMMA.16816.F32.BF16 R88, R4.reuse, R22, R88 ;  /* 0x000000160458723c */ /* 0x040ff00000041858 */
[----:B------:R-:W-:Y:S01]  /*12aa0*/  HMMA.16816.F32.BF16 R168, R4, R26, R84 ;  /* 0x0000001a04a8723c */ /* 0x000fe20000041854 */
[----:B-1----:R-:W-:-:S04]  /*12ab0*/  FFMA.FTZ R13, R103, c[0x0][0x2d0], -R2 ;  /* 0x0000b400670d7a23 */ /* 0x002fc80000010802 */
[----:B------:R1:W-:Y:S03]  /*12ac0*/  MUFU.EX2 R103, R13 ;  /* 0x0000000d00677308 */ /* 0x0003e60000000800 */
[C---:B------:R-:W-:Y:S01]  /*12ad0*/  HMMA.16816.F32.BF16 R112, R4.reuse, R30, R80 ;  /* 0x0000001e0470723c */ /* 0x040fe20000041850 */
[----:B------:R-:W-:Y:S07]  /*12ae0*/  LDSM.16.MT88.4 R80, [R225+0x2d00] ;  /* 0x002d0000e150783b */ /* 0x000fee0000004200 */
[----:B------:R-:W-:Y:S01]  /*12af0*/  HMMA.16816.F32.BF16 R96, R4, R34, R68 ;  /* 0x000000220460723c */ /* 0x000fe20000041844 */
[----:B-1----:R-:W-:-:S06]  /*12b00*/  FFMA.FTZ R13, R150, c[0x0][0x2d0], -R2 ;  /* 0x0000b400960d7a23 */ /* 0x002fcc0000010802 */
[----:B------:R-:W-:Y:S02]  /*12b10*/  F2FP.BF16.PACK_AB R4, R176, R178 ;  /* 0x000000b2b004723e */ /* 0x000fe400000010ff */
[----:B--2---:R-:W-:Y:S01]  /*12b20*/  F2FP.BF16.PACK_AB R5, R107, R100 ;  /* 0x000000646b05723e */ /* 0x004fe200000010ff */
[----:B------:R-:W1:Y:S01]  /*12b30*/  MUFU.EX2 R101, R13 ;  /* 0x0000000d00657308 */ /* 0x000e620000000800 */
[----:B------:R-:W-:Y:S02]  /*12b40*/  F2FP.BF16.PACK_AB R6, R179, R177 ;  /* 0x000000b1b306723e */ /* 0x000fe400000010ff */
[----:B-1----:R-:W-:-:S07]  /*12b50*/  F2FP.BF16.PACK_AB R7, R101, R103 ;  /* 0x000000676507723e */ /* 0x002fce00000010ff */
[C---:B------:R-:W-:Y:S07]  /*12b60*/  HMMA.16816.F32.BF16 R128, R4.reuse, R8, R72 ;  /* 0x000000080480723c */ /* 0x040fee0000041848 */
[----:B------:R-:W-:Y:S01]  /*12b70*/  FFMA.FTZ R8, R212, c[0x0][0x2d0], -R12 ;  /* 0x0000b400d4087a23 */ /* 0x000fe2000001080c */
[----:B------:R-:W-:Y:S01]  /*12b80*/  HMMA.16816.F32.BF16 R108, R4, R10, R48 ;  /* 0x0000000a046c723c */ /* 0x000fe20000041830 */
[----:B------:R-:W-:Y:S02]  /*12b90*/  IMAD.MOV.U32 R212, RZ, RZ, R157 ;  /* 0x000000ffffd47224 */ /* 0x000fe400078e009d */
[----:B------:R1:W-:Y:S01]  /*12ba0*/  MUFU.EX2 R49, R8 ;  /* 0x0000000800317308 */ /* 0x0003e20000000800 */
[----:B------:R-:W-:-:S03]  /*12bb0*/  IMAD.MOV.U32 R9, RZ, RZ, R140 ;  /* 0x000000ffff097224 */ /* 0x000fc600078e008c */
[----:B------:R-:W-:Y:S01]  /*12bc0*/  IMAD.MOV.U32 R51, RZ, RZ, R156 ;  /* 0x000000ffff337224 */ /* 0x000fe200078e009c */
[----:B------:R-:W-:Y:S01]  /*12bd0*/  HMMA.16816.F32.BF16 R144, R4, R18, R56 ;  /* 0x000000120490723c */ /* 0x000fe20000041838 */
[----:B------:R-:W-:Y:S02]  /*12be0*/  IMAD.MOV.U32 R10, RZ, RZ, R141 ;  /* 0x000000ffff0a7224 */ /* 0x000fe400078e008d */
[----:B------:R-:W-:Y:S02]  /*12bf0*/  IMAD.MOV.U32 R11, RZ, RZ, R142 ;  /* 0x000000ffff0b7224 */ /* 0x000fe400078e008e */
[----:B------:R-:W-:-:S03]  /*12c00*/  IMAD.MOV.U32 R50, RZ, RZ, R149 ;  /* 0x000000ffff327224 */ /* 0x000fc600078e0095 */
[C---:B------:R-:W-:Y:S01]  /*12c10*/  HMMA.16816.F32.BF16 R56, R4.reuse, R22, R44 ;  /* 0x000000160438723c */ /* 0x040fe2000004182c */
[----:B-1----:R-:W-:Y:S02]  /*12c20*/  FFMA.FTZ R8, R218, c[0x0][0x2d0], -R12 ;  /* 0x0000b400da087a23 */ /* 0x002fe4000001080c */
[----:B------:R-:W-:Y:S02]  /*12c30*/  IMAD.MOV.U32 R218, RZ, RZ, R151 ;  /* 0x000000ffffda7224 */ /* 0x000fe400078e0097 */
[----:B------:R1:W2:Y:S03]  /*12c40*/  MUFU.EX2 R48, R8 ;  /* 0x0000000800307308 */ /* 0x0002a60000000800 */
[----:B------:R-:W-:Y:S01]  /*12c50*/  HMMA.16816.F32.BF16 R60, R4, R24, R60 ;  /* 0x00000018043c723c */ /* 0x000fe2000004183c */
[----:B------:R-:W-:Y:S02]  /*12c60*/  IMAD.MOV.U32 R46, RZ, RZ, R158 ;  /* 0x000000ffff2e7224 */ /* 0x000fe400078e009e */
[----:B------:R-:W-:-:S02]  /*12c70*/  IMAD.MOV.U32 R45, RZ, RZ, R159 ;  /* 0x000000ffff2d7224 */ /* 0x000fc400078e009f */
[----:B------:R-:W3:Y:S01]  /*12c80*/  LDSM.16.MT88.4 R156, [R225+0x1d00] ;  /* 0x001d0000e19c783b */ /* 0x000ee20000004200 */
[----:B------:R-:W-:Y:S02]  /*12c90*/  IMAD.MOV.U32 R47, RZ, RZ, R143 ;  /* 0x000000ffff2f7224 */ /* 0x000fe400078e008f */
[----:B------:R-:W-:Y:S01]  /*12ca0*/  HMMA.16816.F32.BF16 R64, R4, R20, R64 ;  /* 0x000000140440723c */ /* 0x000fe20000041840 */
[----:B------:R-:W-:Y:S01]  /*12cb0*/  LDSM.16.MT88.4 R140, [R226+0xd00] ;  /* 0x000d0000e28c783b */ /* 0x000fe20000004200 */
[----:B------:R-:W-:Y:S02]  /*12cc0*/  IMAD.MOV.U32 R25, RZ, RZ, R14 ;  /* 0x000000ffff197224 */ /* 0x000fe400078e000e */
[----:B-1----:R-:W-:-:S04]  /*12cd0*/  FFMA.FTZ R8, R214, c[0x0][0x2d0], -R12 ;  /* 0x0000b400d6087a23 */ /* 0x002fc8000001080c */
[C---:B------:R-:W-:Y:S01]  /*12ce0*/  HMMA.16816.F32.BF16 R160, R4.reuse, R16, R76 ;  /* 0x0000001004a0723c */ /* 0x040fe2000004184c */
[----:B------:R-:W-:Y:S01]  /*12cf0*/  IMAD.MOV.U32 R214, RZ, RZ, R15 ;  /* 0x000000ffffd67224 */ /* 0x000fe200078e000f */
[----:B--2---:R-:W-:Y:S01]  /*12d00*/  F2FP.BF16.PACK_AB R92, R48, R49 ;  /* 0x00000031305c723e */ /* 0x004fe200000010ff */
[----:B------:R1:W-:Y:S05]  /*12d10*/  MUFU.EX2 R44, R8 ;  /* 0x00000008002c7308 */ /* 0x0003ea0000000800 */
[C---:B------:R-:W-:Y:S08]  /*12d20*/  HMMA.16816.F32.BF16 R40, R4.reuse, R26, R40 ;  /* 0x0000001a0428723c */ /* 0x040ff00000041828 */
[----:B------:R-:W-:Y:S01]  /*12d30*/  HMMA.16816.F32.BF16 R68, R4, R28, R124 ;  /* 0x0000001c0444723c */ /* 0x000fe2000004187c */
[----:B------:R-:W2:Y:S01]  /*12d40*/  LDSM.16.MT88.4 R124, [R225+0xd00] ;  /* 0x000d0000e17c783b */ /* 0x000ea20000004200 */
[----:B-1----:R-:W-:-:S04]  /*12d50*/  FFMA.FTZ R8, R219, c[0x0][0x2d0], -R12 ;  /* 0x0000b400db087a23 */ /* 0x002fc8000001080c */
[----:B------:R1:W4:Y:S02]  /*12d60*/  MUFU.EX2 R24, R8 ;  /* 0x0000000800187308 */ /* 0x0003240000000800 */
[C---:B------:R-:W-:Y:S08]  /*12d70*/  HMMA.16816.F32.BF16 R52, R4.reuse, R30, R52 ;  /* 0x0000001e0434723c */ /* 0x040ff00000041834 */
[----:B------:R-:W-:Y:S01]  /*12d80*/  HMMA.16816.F32.BF16 R84, R4, R32, R196 ;  /* 0x000000200454723c */ /* 0x000fe200000418c4 */
[----:B-1----:R-:W-:-:S07]  /*12d90*/  FFMA.FTZ R8, R201, c[0x0][0x2d0], -R3 ;  /* 0x0000b400c9087a23 */ /* 0x002fce0000010803 */
[----:B------:R-:W-:Y:S01]  /*12da0*/  HMMA.16816.F32.BF16 R36, R4, R34, R36 ;  /* 0x000000220424723c */ /* 0x000fe20000041824 */
[----:B------:R-:W1:Y:S01]  /*12db0*/  LDSM.16.MT88.4 R4, [R226+0x2d00] ;  /* 0x002d0000e204783b */ /* 0x000e620000004200 */
        /* <DEDUP_REMOVED lines=13> */
[C---:B---3--:R-:W-:Y:S08]  /*12e90*/  HMMA.16816.F32.BF16 R148, R92.reuse, R156, R152 ;  /* 0x0000009c5c94723c */ /* 0x048ff00000041898 */
[----:B------:R-:W-:Y:S01]  /*12ea0*/  HMMA.16816.F32.BF16 R152, R92, R158, R88 ;  /* 0x0000009e5c98723c */ /* 0x000fe20000041858 */
[----:B-1----:R-:W-:-:S04]  /*12eb0*/  FFMA.FTZ R3, R209, c[0x0][0x2d0], -R0 ;  /* 0x0000b400d1037a23 */ /* 0x002fc80000010800 */
[----:B------:R1:W3:Y:S03]  /*12ec0*/  MUFU.EX2 R18, R3 ;  /* 0x0000000300127308 */ /* 0x0002e60000000800 */
[C---:B--2---:R-:W-:Y:S08]  /*12ed0*/  HMMA.16816.F32.BF16 R116, R92.reuse, R124, R116 ;  /* 0x0000007c5c74723c */ /* 0x044ff00000041874 */
[----:B------:R-:W-:Y:S01]  /*12ee0*/  HMMA.16816.F32.BF16 R120, R92, R126, R120 ;  /* 0x0000007e5c78723c */ /* 0x000fe20000041878 */
[----:B-1----:R-:W-:-:S07]  /*12ef0*/  FFMA.FTZ R3, R222, c[0x0][0x2d0], -R0 ;  /* 0x0000b400de037a23 */ /* 0x002fce0000010800 */
[C---:B------:R-:W-:Y:S01]  /*12f00*/  HMMA.16816.F32.BF16 R132, R92.reuse, R140, R132 ;  /* 0x0000008c5c84723c */ /* 0x040fe20000041884 */
[----:B------:R-:W-:Y:S01]  /*12f10*/  FFMA.FTZ R0, R223, c[0x0][0x2d0], -R0 ;  /* 0x0000b400df007a23 */ /* 0x000fe20000010800 */
[----:B------:R1:W-:Y:S06]  /*12f20*/  MUFU.EX2 R17, R3 ;  /* 0x0000000300117308 */ /* 0x0003ec0000000800 */
[C---:B------:R-:W-:Y:S02]  /*12f30*/  HMMA.16816.F32.BF16 R136, R92.reuse, R142, R136 ;  /* 0x0000008e5c88723c */ /* 0x040fe40000041888 */
[----:B------:R2:W4:Y:S06]  /*12f40*/  MUFU.EX2 R16, R0 ;  /* 0x0000000000107308 */ /* 0x00052c0000000800 */
[----:B------:R-:W-:Y:S01]  /*12f50*/  HMMA.16816.F32.BF16 R164, R92, R172, R164 ;  /* 0x000000ac5ca4723c */ /* 0x000fe200000418a4 */
[----:B-1----:R-:W-:-:S04]  /*12f60*/  FADD.FTZ R3, R45, R214 ;  /* 0x000000d62d037221 */ /* 0x002fc80000010000 */
[----:B------:R-:W-:-:S03]  /*12f70*/  FADD.FTZ R10, R10, R3 ;  /* 0x000000030a0a7221 */ /* 0x000fc60000010000 */
[----:B------:R-:W-:Y:S01]  /*12f80*/  HMMA.16816.F32.BF16 R168, R92, R174, R168 ;  /* 0x000000ae5ca8723c */ /* 0x000fe200000418a8 */
[----:B--2---:R-:W-:-:S04]  /*12f90*/  FFMA.FTZ R0, R210, c[0x0][0x2d0], -R2 ;  /* 0x0000b400d2007a23 */ /* 0x004fc80000010802 */
        /* <DEDUP_REMOVED lines=8> */
[----:B----4-:R-:W-:Y:S01]  /*13020*/  F2FP.BF16.PACK_AB R98, R16, R17 ;  /* 0x000000111062723e */ /* 0x010fe200000010ff */
        /* <DEDUP_REMOVED lines=9> */
[----:B------:R-:W-:Y:S02]  /*130c0*/  FADD.FTZ R11, R248, R8 ;  /* 0x00000008f80b7221 */ /* 0x000fe40000010000 */
[----:B--2---:R-:W-:Y:S01]  /*130d0*/  FADD.FTZ R2, R47, R46 ;  /* 0x0000002e2f027221 */ /* 0x004fe20000010000 */
[----:B---3--:R-:W-:Y:S01]  /*130e0*/  F2FP.BF16.PACK_AB R99, R15, R14 ;  /* 0x0000000e0f63723e */ /* 0x008fe200000010ff */
[----:B------:R-:W-:Y:S02]  /*130f0*/  FADD.FTZ R8, R218, R0 ;  /* 0x00000000da087221 */ /* 0x000fe40000010000 */
[----:B------:R-:W-:Y:S02]  /*13100*/  FADD.FTZ R9, R9, R2 ;  /* 0x0000000209097221 */ /* 0x000fe40000010000 */
[----:B------:R-:W-:-:S02]  /*13110*/  FADD.FTZ R3, R212, R11 ;  /* 0x0000000bd4037221 */ /* 0x000fc40000010000 */
        /* <DEDUP_REMOVED lines=69> */
[----:B------:R-:W3:Y:S01]  /*13570*/  LDL R50, [R1+0x64] ;  /* 0x0000640001327983 */ /* 0x000ee20000100800 */
[----:B-1----:R-:W-:Y:S01]  /*13580*/  SEL R3, RZ, 0x10, P6 ;  /* 0x00000010ff037807 */ /* 0x002fe20003000000 */
[----:B------:R-:W-:Y:S01]  /*13590*/  IMAD.MOV.U32 R103, RZ, RZ, R105 ;  /* 0x000000ffff677224 */ /* 0x000fe200078e0069 */
[----:B------:R-:W-:Y:S01]  /*135a0*/  MOV R100, R106 ;  /* 0x0000006a00647202 */ /* 0x000fe20000000f00 */
[----:B------:R-:W-:Y:S01]  /*135b0*/  IMAD.MOV.U32 R108, RZ, RZ, R102 ;  /* 0x000000ffff6c7224 */ /* 0x000fe200078e0066 */
[----:B------:R-:W-:Y:S01]  /*135c0*/  MOV R107, R104 ;  /* 0x00000068006b7202 */ /* 0x000fe20000000f00 */
[----:B------:R-:W-:Y:S01]  /*135d0*/  IMAD.MOV.U32 R243, RZ, RZ, R220 ;  /* 0x000000fffff37224 */ /* 0x000fe200078e00dc */
[----:B------:R-:W-:-:S02]  /*135e0*/  ULDC UR5, c[0x0][0x210] ;  /* 0x0000840000057ab9 */ /* 0x000fc40000000800 */
[----:B------:R-:W-:Y:S02]  /*135f0*/  ULDC UR4, c[0x0][0x1e8] ;  /* 0x00007a0000047ab9 */ /* 0x000fe40000000800 */
[----:B------:R-:W-:Y:S02]  /*13600*/  UIMAD UR5, UR11, UR5, URZ ;  /* 0x000000050b0572a4 */ /* 0x000fe4000f8e023f */
[----:B------:R-:W-:Y:S01]  /*13610*/  UIMAD UR4, UR11, UR4, URZ ;  /* 0x000000040b0472a4 */ /* 0x000fe2000f8e023f */
[----:B--2---:R-:W-:-:S05]  /*13620*/  SHF.L.U32 R0, R212, 0x1, RZ ;  /* 0x00000001d4007819 */ /* 0x004fca00000006ff */
[----:B------:R1:W-:Y:S01]  /*13630*/  STL [R1+0x1c], R0 ;  /* 0x00001c0001007387 */ /* 0x0003e20000100800 */
[----:B---3--:R-:W-:-:S03]  /*13640*/  SHF.L.U64.HI R2, R51, 0x1, R50 ;  /* 0x0000000133027819 */ /* 0x008fc60000010232 */
[----:B------:R2:W-:Y:S01]  /*13650*/  STL [R1+0x28], R3 ;  /* 0x0000280301007387 */ /* 0x0005e20000100800 */
[----:B-1----:R-:W-:-:S05]  /*13660*/  IMAD.SHL.U32 R0, R51, 0x2, RZ ;  /* 0x0000000233007824 */ /* 0x002fca00078e00ff */
[----:B------:R2:W-:Y:S04]  /*13670*/  STL [R1+0x14], R0 ;  /* 0x0000140001007387 */ /* 0x0005e80000100800 */
[----:B------:R2:W-:Y:S02]  /*13680*/  STL [R1+0x18], R2 ;  /* 0x0000180201007387 */ /* 0x0005e40000100800 */
.L_x_832:
[----:B-1----:R1:W5:Y:S01]  /*13690*/  LDL R250, [R1+0x5c] ;  /* 0x00005c0001fa7983 */ /* 0x0023620000100800 */
[----:B------:R-:W-:Y:S04]  /*136a0*/  DEPBAR.LE SB0, 0x0 ;  /* 0x000080000000791a */ /* 0x000fe80000000000 */
[----:B------:R-:W-:Y:S01]  /*136b0*/  BAR.SYNC.DEFER_BLOCKING 0x0 ;  /* 0x0000000000007b1d */ /* 0x000fe20000010000 */
[----:B------:R-:W-:Y:S05]  /*136c0*/  ISETP.GE.AND P0, PT, R243, RZ, PT ;  /* 0x000000fff300720c */ /* 0x000fea0003f06270 */
[----:B------:R1:W5:Y:S04]  /*136d0*/  LDL R249, [R1+0x58] ;  /* 0x0000580001f97983 */ /* 0x0003680000100800 */
[----:B------:R1:W5:Y:S04]  /*136e0*/  LDL R248, [R1+0x30] ;  /* 0x0000300001f87983 */ /* 0x0003680000100800 */
[----:B------:R1:W5:Y:S04]  /*136f0*/  LDL R247, [R1+0x20] ;  /* 0x0000200001f77983 */ /* 0x0003680000100800 */
[----:B------:R1:W5:Y:S04]  /*13700*/  LDL R246, [R1+0x1c] ;  /* 0x00001c0001f67983 */ /* 0x0003680000100800 */
[----:B------:R1:W5:Y:S04]  /*13710*/  LDL R245, [R1+0x14] ;  /* 0x0000140001f57983 */ /* 0x0003680000100800 */
[----:B------:R1:W3:Y:S04]  /*13720*/  LDSM.16.M88.4 R64, [R227+0x6100] ;  /* 0x00610000e340783b */ /* 0x0002e80000000200 */
[----:B------:R1:W5:Y:S04]  /*13730*/  LDL R244, [R1+0x28] ;  /* 0x0000280001f47983 */ /* 0x0003680000100800 */
[----:B------:R1:W4:Y:S04]  /*13740*/  LDSM.16.M88.4 R60, [R227+0x7100] ;  /* 0x00710000e33c783b */ /* 0x0003280000000200 */
[----:B------:R1:W5:Y:S04]  /*13750*/  LDL R242, [R1+0x18] ;  /* 0x0000180001f27983 */ /* 0x0003680000100800 */
[----:B------:R1:W2:Y:S04]  /*13760*/  LDSM.16.M88.4 R16, [R224+0x3100] ;  /* 0x00310000e010783b */ /* 0x0002a80000000200 */
[----:B------:R1:W5:Y:S04]  /*13770*/  LDL R241, [R1] ;  /* 0x0000000001f17983 */ /* 0x0003680000100800 */
        /* <DEDUP_REMOVED lines=10> */
[----:B--2345:R-:W-:Y:S01]  /*13820*/  IADD3 R14, -R244, 0x10, RZ ;  /* 0x00000010f40e7810 */ /* 0x03cfe20007ffe1ff */
[----:B------:R-:W2:Y:S01]  /*13830*/  LDL R4, [R1+0x10] ;  /* 0x0000100001047983 */ /* 0x000ea20000100800 */
[----:B------:R-:W-:Y:S01]  /*13840*/  SEL R20, RZ, 0x10, P4 ;  /* 0x00000010ff147807 */ /* 0x000fe20002000000 */
[----:B------:R-:W-:Y:S01]  /*13850*/  IMAD.SHL.U32 R10, R247, 0x2, RZ ;  /* 0x00000002f70a7824 */ /* 0x000fe200078e00ff */
[----:B------:R-:W-:Y:S01]  /*13860*/  LOP3.LUT R14, R14, 0xf, RZ, 0xc0, !PT ;  /* 0x0000000f0e0e7812 */ /* 0x000fe200078ec0ff */
[----:B------:R-:W3:Y:S01]  /*13870*/  LDL R5, [R1+0xc] ;  /* 0x00000c0001057983 */ /* 0x000ee20000100800 */
[----:B------:R-:W-:Y:S02]  /*13880*/  IADD3 R12, -R20, 0x10, RZ ;  /* 0x00000010140c7810 */ /* 0x000fe40007ffe1ff */
[----:B------:R-:W-:Y:S02]  /*13890*/  SHF.L.U64.HI R7, R249, 0x1, R250 ;  /* 0x00000001f9077819 */ /* 0x000fe400000102fa */
[----:B------:R-:W-:Y:S02]  /*138a0*/  LOP3.LUT R12, R12, 0xf, RZ, 0xc0, !PT ;  /* 0x0000000f0c0c7812 */ /* 0x000fe400078ec0ff */
[----:B--2---:R-:W-:Y:S01]  /*138b0*/  SHF.R.S32.HI R0, RZ, 0x1f, R4 ;  /* 0x0000001fff007819 */ /* 0x004fe20000011404 */
[----:B------:R-:W-:Y:S04]  /*138c0*/  IMAD.WIDE.U32 R2, R4, c[0x0][0x208], RZ ;  /* 0x0000820004027a25 */ /* 0x000fe800078e00ff */
[----:B------:R-:W-:Y:S04]  /*138d0*/  IMAD R0, R0, c[0x0][0x208], RZ ;  /* 0x0000820000007a24 */ /* 0x000fe800078e02ff */
[----:B------:R-:W-:Y:S01]  /*138e0*/  IMAD R0, R4, c[0x0][0x20c], R0 ;  /* 0x0000830004007a24 */ /* 0x000fe200078e0200 */
[----:B---3--:R-:W-:Y:S03]  /*138f0*/  SHF.R.S32.HI R4, RZ, 0x1f, R5 ;  /* 0x0000001fff047819 */ /* 0x008fe60000011405 */
[----:B------:R-:W-:Y:S02]  /*13900*/  IMAD.IADD R3, R3, 0x1, R0 ;  /* 0x0000000103037824 */ /* 0x000fe400078e0200 */
[----:B------:R-:W-:Y:S02]  /*13910*/  IMAD R4, R4, c[0x0][0x218], RZ ;  /* 0x0000860004047a24 */ /* 0x000fe400078e02ff */
[C---:B------:R-:W-:Y:S04]  /*13920*/  IMAD.WIDE.U32 R2, R5.reuse, c[0x0][0x218], R2 ;  /* 0x0000860005027a25 */ /* 0x040fe800078e0002 */
[----:B------:R-:W-:Y:S01]  /*13930*/  IMAD R4, R5, c[0x0][0x21c], R4 ;  /* 0x0000870005047a24 */ /* 0x000fe200078e0204 */
[----:B------:R-:W-:Y:S02]  /*13940*/  IADD3 R0, P0, R2, UR5, RZ ;  /* 0x0000000502007c10 */ /* 0x000fe4000ff1e0ff */
[----:B------:R-:W-:Y:S02]  /*13950*/  SHF.L.U64.HI R5, R247, 0x1, R248 ;  /* 0x00000001f7057819 */ /* 0x000fe400000102f8 */
[----:B------:R-:W-:Y:S02]  /*13960*/  IADD3.X R4, R3, UR10, R4, P0, !PT ;  /* 0x0000000a03047c10 */ /* 0x000fe400087fe404 */
[C---:B------:R-:W-:Y:S04]  /*13970*/  LEA R3, P0, R0.reuse, c[0x0][0x1f8], 0x1 ;  /* 0x00007e0000037a11 */ /* 0x040fe800078008ff */
[----:B------:R-:W-:Y:S02]  /*13980*/  LEA.HI.X R4, R0, c[0x0][0x1fc], R4, 0x1, P0 ;  /* 0x00007f0000047a11 */ /* 0x000fe400000f0c04 */
[----:B------:R-:W2:Y:S04]  /*13990*/  SHFL.IDX PT, R0, R3, 0x1, 0x1c1f ;  /* 0x003c1f0003007f89 */ /* 0x000ea800000e0000 */
[----:B------:R-:W3:Y:S04]  /*139a0*/  SHFL.IDX PT, R2, R4, 0x1, 0x1c1f ;  /* 0x003c1f0004027f89 */ /* 0x000ee800000e0000 */
[----:B------:R-:W4:Y:S04]  /*139b0*/  SHFL.IDX PT, R3, R3, RZ, 0x1c1f ;  /* 0x001c1fff03037589 */ /* 0x000f2800000e0000 */
[----:B------:R-:W1:Y:S01]  /*139c0*/  SHFL.IDX PT, R4, R4, RZ, 0x1c1f ;  /* 0x001c1fff04047589 */ /* 0x000e6200000e0000 */
[----:B--2---:R-:W-:Y:S04]  /*139d0*/  IADD3 R14, P1, P0, R14, R0, R246 ;  /* 0x000000000e0e7210 */ /* 0x004fe8000783e0f6 */
[----:B---3--:R-:W-:Y:S02]  /*139e0*/  IADD3.X R15, RZ, R2, R7, P1, P0 ;  /* 0x00000002ff0f7210 */ /* 0x008fe40000fe0407 */
[----:B------:R-:W-:Y:S04]  /*139f0*/  IADD3 R12, P1, P0, R12, R0, R245 ;  /* 0x000000000c0c7210 */ /* 0x000fe8000783e0f5 */
[--C-:B------:R-:W-:Y:S02]  /*13a00*/  IADD3.X R13, RZ, R2, R242.reuse, P1, P0 ;  /* 0x00000002ff0d7210 */ /* 0x100fe40000fe04f2 */
[-C--:B------:R-:W-:Y:S02]  /*13a10*/  IADD3 R8, P0, R0, R10.reuse, RZ ;  /* 0x0000000a00087210 */ /* 0x080fe40007f1e0ff */
[C---:B----4-:R-:W-:Y:S02]  /*13a20*/  IADD3 R10, P2, R3.reuse, R10, RZ ;  /* 0x0000000a030a7210 */ /* 0x050fe40007f5e0ff */
[----:B------:R-:W-:Y:S01]  /*13a30*/  IADD3 R6, P1, R3, R246, RZ ;  /* 0x000000f603067210 */ /* 0x000fe20007f3e0ff */
[--C-:B------:R-:W-:Y:S01]  /*13a40*/  IMAD.X R9, R2, 0x1, R5.reuse, P0 ;  /* 0x0000000102097824 */ /* 0x100fe200000e0605 */
[----:B------:R-:W-:Y:S01]  /*13a50*/  IADD3 R0, R241, 0x100, RZ ;  /* 0x00000100f1007810 */ /* 0x000fe20007ffe0ff */
[C---:B-1----:R-:W-:Y:S01]  /*13a60*/  IMAD.X R11, R4.reuse, 0x1, R5, P2 ;  /* 0x00000001040b7824 */ /* 0x042fe200010e0605 */
[----:B------:R-:W-:Y:S01]  /*13a70*/  IADD3 R2, P0, R3, R245, RZ ;  /* 0x000000f503027210 */ /* 0x000fe20007f1e0ff */
[----:B------:R-:W-:Y:S01]  /*13a80*/  IMAD.X R7, R4, 0x1, R7, P1 ;  /* 0x0000000104077824 */ /* 0x000fe200008e0607 */
[----:B------:R-:W-:Y:S02]  /*13a90*/  ISETP.NE.U32.AND P1, PT, R244, RZ, PT ;  /* 0x000000fff400720c */ /* 0x000fe40003f25070 */
[----:B------:R1:W-:Y:S01]  /*13aa0*/  LDGSTS.E.BYPASS.LTC128B.128 [R0], [R10.64], !P5 ;  /* 0x000000000a007fae */ /* 0x0003e2000e901d54 */
[----:B------:R-:W-:Y:S01]  /*13ab0*/  IMAD.X R3, R4, 0x1, R242, P0 ;  /* 0x0000000104037824 */ /* 0x000fe200000e06f2 */
[----:B------:R-:W-:Y:S02]  /*13ac0*/  ISETP.NE.U32.AND P0, PT, R20, RZ, PT ;  /* 0x000000ff1400720c */ /* 0x000fe40003f05070 */
[----:B------:R1:W-:Y:S04]  /*13ad0*/  LDGSTS.E.BYPASS.LTC128B.128 [R0+0x1000], [R6.64], !P6 ;  /* 0x0100000006007fae */ /* 0x0003e8000f101d54 */
[----:B------:R1:W-:Y:S04]  /*13ae0*/  LDGSTS.E.BYPASS.LTC128B.128 [R0+0x2000], [R2.64], !P4 ;  /* 0x0200000002007fae */ /* 0x0003e8000e101d54 */
[----:B------:R1:W-:Y:S04]  /*13af0*/  LDGSTS.E.BYPASS.LTC128B.128 [R0+0x800], [R8.64], !P5 ;  /* 0x0080000008007fae */ /* 0x0003e8000e901d54 */
[----:B------:R1:W-:Y:S04]  /*13b00*/  LDGSTS.E.BYPASS.LTC128B.128.ZFILL [R0+0x1800], [R14.64], P1 ;  /* 0x018000000e007fae */ /* 0x0003e80008941d54 */
[----:B------:R1:W-:Y:S02]  /*13b10*/  LDGSTS.E.BYPASS.LTC128B.128.ZFILL [R0+0x2800], [R12.64], P0 ;  /* 0x028000000c007fae */ /* 0x0003e40008141d54 */
.L_x_830:
[-C--:B-1234-:R-:W-:Y:S01]  /*13b20*/  HMMA.16816.F32.BF16 R4, R64, R16.reuse, RZ ;  /* 0x000000104004723c */ /* 0x09efe200000418ff */
        /* <DEDUP_REMOVED lines=9> */
[----:B------:R-:W-:Y:S07]  /*13bc0*/  LDSM.16.M88.4 R216, [R228+0x9100] ;  /* 0x00910000e4d8783b */ /* 0x000fee0000000200 */
[C---:B------:R-:W-:Y:S01]  /*13bd0*/  HMMA.16816.F32.BF16 R24, R60.reuse, R32, RZ ;  /* 0x000000203c18723c */ /* 0x040fe200000418ff */
[----:B------:R-:W-:Y:S07]  /*13be0*/  LDSM.16.M88.4 R220, [R233] ;  /* 0x00000000e9dc783b */ /* 0x000fee0000000200 */
        /* <DEDUP_REMOVED lines=26> */
[-C--:B------:R-:W-:Y:S08]  /*13d90*/  HMMA.16816.F32.BF16 R52, R180, R200.reuse, R52 ;  /* 0x000000c8b434723c */ /* 0x080ff00000041834 */
[C---:B------:R-:W-:Y:S08]  /*13da0*/  HMMA.16816.F32.BF16 R56, R188.reuse, R200, R56 ;  /* 0x000000c8bc38723c */ /* 0x040ff00000041838 */
[-C--:B------:R-:W-:Y:S01]  /*13db0*/  HMMA.16816.F32.BF16 R60, R188, R202.reuse, R60 ;  /* 0x000000cabc3c723c */ /* 0x080fe2000004183c */
[----:B------:R-:W2:Y:S07]  /*13dc0*/  LDSM.16.M88.4 R188, [R228+0x8100] ;  /* 0x00810000e4bc783b */ /* 0x000eae0000000200 */
[----:B------:R-:W-:Y:S01]  /*13dd0*/  HMMA.16816.F32.BF16 R64, R180, R202, R64 ;  /* 0x000000cab440723c */ /* 0x000fe20000041840 */
[----:B------:R-:W2:Y:S08]  /*13de0*/  LDSM.16.M88.4 R180, [R236] ;  /* 0x00000000ecb4783b */ /* 0x000eb00000000200 */
[----:B------:R-:W3:Y:S01]  /*13df0*/  LDSM.16.M88.4 R200, [R235] ;  /* 0x00000000ebc8783b */ /* 0x000ee20000000200 */
[-C--:B-1----:R-:W-:Y:S08]  /*13e00*/  HMMA.16816.F32.BF16 R4, R176, R204.reuse, R4 ;  /* 0x000000ccb004723c */ /* 0x082ff00000041804 */
[C---:B------:R-:W-:Y:S08]  /*13e10*/  HMMA.16816.F32.BF16 R8, R208.reuse, R204, R8 ;  /* 0x000000ccd008723c */ /* 0x040ff00000041808 */
[-C--:B------:R-:W-:Y:S08]  /*13e20*/  HMMA.16816.F32.BF16 R12, R208, R206.reuse, R12 ;  /* 0x000000ced00c723c */ /* 0x080ff0000004180c */
[C---:B------:R-:W-:Y:S01]  /*13e30*/  HMMA.16816.F32.BF16 R16, R176.reuse, R206, R16 ;  /* 0x000000ceb010723c */ /* 0x040fe20000041810 */
[----:B------:R-:W-:Y:S07]  /*13e40*/  LDSM.16.M88.4 R204, [R224+0x5900] ;  /* 0x00590000e0cc783b */ /* 0x000fee0000000200 */
[-C--:B--2---:R-:W-:Y:S08]  /*13e50*/  HMMA.16816.F32.BF16 R20, R176, R184.reuse, R20 ;  /* 0x000000b8b014723c */ /* 0x084ff00000041814 */
[C---:B------:R-:W-:Y:S08]  /*13e60*/  HMMA.16816.F32.BF16 R24, R208.reuse, R184, R24 ;  /* 0x000000b8d018723c */ /* 0x040ff00000041818 */
[-C--:B------:R-:W-:Y:S08]  /*13e70*/  HMMA.16816.F32.BF16 R28, R208, R186.reuse, R28 ;  /* 0x000000bad01c723c */ /* 0x080ff0000004181c */
[C---:B------:R-:W-:Y:S01]  /*13e80*/  HMMA.16816.F32.BF16 R32, R176.reuse, R186, R32 ;  /* 0x000000bab020723c */ /* 0x040fe20000041820 */
[----:B------:R-:W-:Y:S07]  /*13e90*/  LDSM.16.M88.4 R184, [R227+0xa100] ;  /* 0x00a10000e3b8783b */ /* 0x000fee0000000200 */
        /* <DEDUP_REMOVED lines=10> */
[----:B------:R-:W1:Y:S07]  /*13f40*/  LDSM.16.M88.4 R176, [R234] ;  /* 0x00000000eab0783b */ /* 0x000e6e0000000200 */
[-C--:B------:R-:W-:Y:S01]  /*13f50*/  HMMA.16816.F32.BF16 R4, R188, R212.reuse, R4 ;  /* 0x000000d4bc04723c */ /* 0x080fe20000041804 */
[----:B------:R-:W2:Y:S07]  /*13f60*/  LDSM.16.M88.4 R196, [R227+0xb100] ;  /* 0x00b10000e3c4783b */ /* 0x000eae0000000200 */
        /* <DEDUP_REMOVED lines=12> */
[C---:B------:R-:W-:Y:S08]  /*14030*/  HMMA.16816.F32.BF16 R48, R188.reuse, R202, R48 ;  /* 0x000000cabc30723c */ /* 0x040ff00000041830 */
[-C--:B-1----:R-:W-:Y:S08]  /*14040*/  HMMA.16816.F32.BF16 R52, R188, R176.reuse, R52 ;  /* 0x000000b0bc34723c */ /* 0x082ff00000041834 */
[C---:B------:R-:W-:Y:S08]  /*14050*/  HMMA.16816.F32.BF16 R56, R216.reuse, R176, R56 ;  /* 0x000000b0d838723c */ /* 0x040ff00000041838 */
[-C--:B------:R-:W-:Y:S08]  /*14060*/  HMMA.16816.F32.BF16 R60, R216, R178.reuse, R60 ;  /* 0x000000b2d83c723c */ /* 0x080ff0000004183c */
[----:B------:R-:W-:Y:S01]  /*14070*/  HMMA.16816.F32.BF16 R64, R188, R178, R64 ;  /* 0x000000b2bc40723c */ /* 0x000fe20000041840 */
[----:B------:R-:W1:Y:S07]  /*14080*/  LDSM.16.M88.4 R176, [R228+0xb100] ;  /* 0x00b10000e4b0783b */ /* 0x000e6e0000000200 */
[-C--:B------:R-:W-:Y:S08]  /*14090*/  HMMA.16816.F32.BF16 R4, R184, R192.reuse, R4 ;  /* 0x000000c0b804723c */ /* 0x080ff00000041804 */
        /* <DEDUP_REMOVED lines=96> */
[----:B--2---:R-:W-:Y:S02]  /*146a0*/  FMUL.FTZ R25, R48, c[0x0][0x320] ;  /* 0x0000c80030197a20 */ /* 0x004fe40000410000 */
        /* <DEDUP_REMOVED lines=68> */
[----:B--2345:R-:W-:Y:S01]  /*14af0*/  IADD3 R14, -R244, 0x10, RZ ;  /* 0x00000010f40e7810 */ /* 0x03cfe20007ffe1ff */
[----:B------:R-:W2:Y:S01]  /*14b00*/  LDL R0, [R1+0x54] ;  /* 0x0000540001007983 */ /* 0x000ea20000100800 */
[----:B-1----:R-:W-:Y:S01]  /*14b10*/  SEL R16, RZ, 0x10, P4 ;  /* 0x00000010ff107807 */ /* 0x002fe20002000000 */
[----:B------:R-:W-:Y:S01]  /*14b20*/  IMAD.MOV.U32 R2, RZ, RZ, c[0x0][0x2b8] ;  /* 0x0000ae00ff027624 */ /* 0x000fe200078e00ff */
[----:B------:R-:W-:Y:S01]  /*14b30*/  LOP3.LUT R14, R14, 0xf, RZ, 0xc0, !PT ;  /* 0x0000000f0e0e7812 */ /* 0x000fe200078ec0ff */
[----:B------:R-:W-:Y:S01]  /*14b40*/  IMAD.MOV.U32 R6, RZ, RZ, RZ ;  /* 0x000000ffff067224 */ /* 0x000fe200078e00ff */
[----:B------:R-:W-:Y:S01]  /*14b50*/  IADD3 R12, -R16, 0x10, RZ ;  /* 0x00000010100c7810 */ /* 0x000fe20007ffe1ff */
[----:B------:R-:W-:Y:S01]  /*14b60*/  IMAD.SHL.U32 R10, R247, 0x2, RZ ;  /* 0x00000002f70a7824 */ /* 0x000fe200078e00ff */
[----:B------:R-:W-:Y:S02]  /*14b70*/  ISETP.NE.AND P1, PT, R2, 0x1, PT ;  /* 0x000000010200780c */ /* 0x000fe40003f25270 */
[----:B------:R-:W-:Y:S02]  /*14b80*/  LEA R2, R243, UR13, 0x6 ;  /* 0x0000000df3027c11 */ /* 0x000fe4000f8e30ff */
[----:B------:R-:W-:Y:S02]  /*14b90*/  LOP3.LUT R12, R12, 0xf, RZ, 0xc0, !PT ;  /* 0x0000000f0c0c7812 */ /* 0x000fe400078ec0ff */
[----:B--2---:R-:W-:Y:S07]  /*14ba0*/  IADD3 R2, R2, -0x40, R0 ;  /* 0xffffffc002027810 */ /* 0x004fee0007ffe000 */
        /* <DEDUP_REMOVED lines=10> */
[----:B------:R1:W-:Y:S01]  /*14c50*/  STL [R1+0x10], R7 ;  /* 0x0000100701007387 */ /* 0x0003e20000100800 */
[----:B------:R-:W-:Y:S03]  /*14c60*/  SHF.R.S32.HI R0, RZ, 0x1f, R7 ;  /* 0x0000001fff007819 */ /* 0x000fe60000011407 */
[----:B------:R2:W3:Y:S02]  /*14c70*/  @!P3 LDG.E R6, [R4.64] ;  /* 0x000000140406b981 */ /* 0x0004e4000c1e1900 */
[----:B------:R-:W-:Y:S04]  /*14c80*/  IMAD R0, R0, c[0x0][0x1e0], RZ ;  /* 0x0000780000007a24 */ /* 0x000fe800078e02ff */
[----:B------:R-:W-:Y:S04]  /*14c90*/  IMAD R0, R7, c[0x0][0x1e4], R0 ;  /* 0x0000790007007a24 */ /* 0x000fe800078e0200 */
[----:B------:R-:W-:Y:S01]  /*14ca0*/  IMAD.IADD R3, R3, 0x1, R0 ;  /* 0x0000000103037824 */ /* 0x000fe200078e0200 */
[----:B-1----:R-:W-:Y:S02]  /*14cb0*/  SHF.L.U64.HI R7, R249, 0x1, R250 ;  /* 0x00000001f9077819 */ /* 0x002fe400000102fa */
[----:B--2---:R-:W-:Y:S01]  /*14cc0*/  SHF.L.U64.HI R5, R247, 0x1, R248 ;  /* 0x00000001f7057819 */ /* 0x004fe200000102f8 */
[----:B---3--:R-:W-:Y:S01]  /*14cd0*/  STL [R1+0xc], R6 ;  /* 0x00000c0601007387 */ /* 0x008fe20000100800 */
[----:B------:R-:W-:Y:S01]  /*14ce0*/  SHF.R.S32.HI R4, RZ, 0x1f, R6 ;  /* 0x0000001fff047819 */ /* 0x000fe20000011406 */
[----:B------:R-:W-:Y:S04]  /*14cf0*/  IMAD.WIDE.U32 R2, R6, c[0x0][0x1f0], R2 ;  /* 0x00007c0006027a25 */ /* 0x000fe800078e0002 */
[----:B------:R-:W-:Y:S01]  /*14d00*/  IMAD R4, R4, c[0x0][0x1f0], RZ ;  /* 0x00007c0004047a24 */ /* 0x000fe200078e02ff */
[----:B------:R-:W-:Y:S03]  /*14d10*/  IADD3 R0, P0, R2, UR4, RZ ;  /* 0x0000000402007c10 */ /* 0x000fe6000ff1e0ff */
[----:B------:R-:W-:Y:S05]  /*14d20*/  IMAD R4, R6, c[0x0][0x1f4], R4 ;  /* 0x00007d0006047a24 */ /* 0x000fea00078e0204 */
[----:B------:R-:W-:Y:S02]  /*14d30*/  IADD3.X R4, R3, UR16, R4, P0, !PT ;  /* 0x0000001003047c10 */ /* 0x000fe400087fe404 */
[C---:B------:R-:W-:Y:S04]  /*14d40*/  LEA R3, P0, R0.reuse, c[0x0][0x1c8], 0x1 ;  /* 0x0000720000037a11 */ /* 0x040fe800078008ff */
[----:B------:R-:W-:Y:S02]  /*14d50*/  LEA.HI.X R4, R0, c[0x0][0x1cc], R4, 0x1, P0 ;  /* 0x0000730000047a11 */ /* 0x000fe400000f0c04 */
[----:B------:R-:W1:Y:S04]  /*14d60*/  SHFL.IDX PT, R0, R3, 0x1, 0x1c1f ;  /* 0x003c1f0003007f89 */ /* 0x000e6800000e0000 */
[----:B------:R-:W2:Y:S04]  /*14d70*/  SHFL.IDX PT, R2, R4, 0x1, 0x1c1f ;  /* 0x003c1f0004027f89 */ /* 0x000ea800000e0000 */
[----:B------:R-:W3:Y:S04]  /*14d80*/  SHFL.IDX PT, R3, R3, RZ, 0x1c1f ;  /* 0x001c1fff03037589 */ /* 0x000ee800000e0000 */
[----:B------:R-:W4:Y:S01]  /*14d90*/  SHFL.IDX PT, R4, R4, RZ, 0x1c1f ;  /* 0x001c1fff04047589 */ /* 0x000f2200000e0000 */
[----:B-1----:R-:W-:Y:S04]  /*14da0*/  IADD3 R14, P1, P0, R14, R0, R246 ;  /* 0x000000000e0e7210 */ /* 0x002fe8000783e0f6 */
[----:B--2---:R-:W-:Y:S02]  /*14db0*/  IADD3.X R15, RZ, R2, R7, P1, P0 ;  /* 0x00000002ff0f7210 */ /* 0x004fe40000fe0407 */
[----:B------:R-:W-:Y:S04]  /*14dc0*/  IADD3 R12, P1, P0, R12, R0, R245 ;  /* 0x000000000c0c7210 */ /* 0x000fe8000783e0f5 */
[--C-:B------:R-:W-:Y:S02]  /*14dd0*/  IADD3.X R13, RZ, R2, R242.reuse, P1, P0 ;  /* 0x00000002ff0d7210 */ /* 0x100fe40000fe04f2 */
[-C--:B------:R-:W-:Y:S02]  /*14de0*/  IADD3 R8, P0, R0, R10.reuse, RZ ;  /* 0x0000000a00087210 */ /* 0x080fe40007f1e0ff */
[C---:B---3--:R-:W-:Y:S02]  /*14df0*/  IADD3 R10, P2, R3.reuse, R10, RZ ;  /* 0x0000000a030a7210 */ /* 0x048fe40007f5e0ff */
[C---:B------:R-:W-:Y:S01]  /*14e00*/  IADD3 R6, P1, R3.reuse, R246, RZ ;  /* 0x000000f603067210 */ /* 0x040fe20007f3e0ff */
[--C-:B------:R-:W-:Y:S01]  /*14e10*/  IMAD.X R9, R2, 0x1, R5.reuse, P0 ;  /* 0x0000000102097824 */ /* 0x100fe200000e0605 */
[----:B------:R-:W-:Y:S01]  /*14e20*/  IADD3 R2, P0, R3, R245, RZ ;  /* 0x000000f503027210 */ /* 0x000fe20007f1e0ff */
[C---:B----4-:R-:W-:Y:S02]  /*14e30*/  IMAD.X R11, R4.reuse, 0x1, R5, P2 ;  /* 0x00000001040b7824 */ /* 0x050fe400010e0605 */
[----:B------:R-:W-:Y:S01]  /*14e40*/  IMAD.X R7, R4, 0x1, R7, P1 ;  /* 0x0000000104077824 */ /* 0x000fe200008e0607 */
[----:B------:R-:W-:Y:S01]  /*14e50*/  ISETP.NE.U32.AND P1, PT, R244, RZ, PT ;  /* 0x000000fff400720c */ /* 0x000fe20003f25070 */
[----:B------:R-:W-:Y:S01]  /*14e60*/  IMAD.X R3, R4, 0x1, R242, P0 ;  /* 0x0000000104037824 */ /* 0x000fe200000e06f2 */
[----:B------:R1:W-:Y:S01]  /*14e70*/  LDGSTS.E.BYPASS.LTC128B.128 [R241+0x3100], [R10.64], !P5 ;  /* 0x031000000af17fae */ /* 0x0003e2000e901d54 */
[----:B------:R-:W-:Y:S03]  /*14e80*/  ISETP.NE.U32.AND P0, PT, R16, RZ, PT ;  /* 0x000000ff1000720c */ /* 0x000fe60003f05070 */
[----:B------:R1:W-:Y:S04]  /*14e90*/  LDGSTS.E.BYPASS.LTC128B.128 [R241+0x4100], [R6.64], !P6 ;  /* 0x0410000006f17fae */ /* 0x0003e8000f101d54 */
[----:B------:R1:W-:Y:S04]  /*14ea0*/  LDGSTS.E.BYPASS.LTC128B.128 [R241+0x5100], [R2.64], !P4 ;  /* 0x0510000002f17fae */ /* 0x0003e8000e101d54 */
[----:B------:R1:W-:Y:S04]  /*14eb0*/  LDGSTS.E.BYPASS.LTC128B.128 [R241+0x3900], [R8.64], !P5 ;  /* 0x0390000008f17fae */ /* 0x0003e8000e901d54 */
[----:B------:R1:W-:Y:S04]  /*14ec0*/  LDGSTS.E.BYPASS.LTC128B.128.ZFILL [R241+0x4900], [R14.64], P1 ;  /* 0x049000000ef17fae */ /* 0x0003e80008941d54 */
[----:B------:R1:W-:Y:S02]  /*14ed0*/  LDGSTS.E.BYPASS.LTC128B.128.ZFILL [R241+0x5900], [R12.64], P0 ;  /* 0x059000000cf17fae */ /* 0x0003e40008141d54 */
.L_x_831:
[----:B-1234-:R-:W2:Y:S01]  /*14ee0*/  LDL R3, [R1+0x24] ;  /* 0x0000240001037983 */ /* 0x01eea20000100800 */
        /* <DEDUP_REMOVED lines=10> */
[----:B------:R-:W1:Y:S08]  /*14f90*/  SHFL.IDX PT, R0, R3, RZ, 0x1c1f ;  /* 0x001c1fff03007589 */ /* 0x000e7000000e0000 */
[----:B------:R-:W-:Y:S08]  /*14fa0*/  SHFL.IDX PT, R6, R3, 0x1, 0x1c1f ;  /* 0x003c1f0003067f89 */ /* 0x000ff000000e0000 */
[----:B------:R-:W-:Y:S01]  /*14fb0*/  SHFL.IDX PT, R7, R3, 0x2, 0x1c1f ;  /* 0x005c1f0003077f89 */ /* 0x000fe200000e0000 */
[----:B-1----:R-:W-:Y:S07]  /*14fc0*/  IMAD.IADD R0, R4, 0x1, R0 ;  /* 0x0000000104007824 */ /* 0x002fee00078e0200 */
        /* <DEDUP_REMOVED lines=42> */
[----:B------:R-:W-:Y:S02]  /*15270*/  FSEL R212, R17, -INF , P1 ;  /* 0xff80000011d47808 */ /* 0x000fe40000800000 */
[----:B------:R-:W-:Y:S02]  /*15280*/  ISETP.GT.AND P1, PT, R2, 0x1, PT ;  /* 0x000000010200780c */ /* 0x000fe40003f24270 */
[----:B------:R-:W-:Y:S02]  /*15290*/  FMNMX.FTZ R0, R200, R0, !PT ;  /* 0x00000000c8007209 */ /* 0x000fe40007810000 */
[----:B------:R-:W-:Y:S02]  /*152a0*/  FSEL R52, R18, -INF , P0 ;  /* 0xff80000012347808 */ /* 0x000fe40000000000 */
[----:B------:R-:W-:Y:S02]  /*152b0*/  FSEL R15, R184, -INF , P1 ;  /* 0xff800000b80f7808 */ /* 0x000fe40000800000 */
[C---:B------:R-:W-:Y:S02]  /*152c0*/  ISETP.GT.AND P1, PT, R2.reuse, 0x9, PT ;  /* 0x000000090200780c */ /* 0x040fe40003f24270 */
[----:B------:R-:W-:Y:S02]  /*152d0*/  ISETP.GT.AND P0, PT, R2, RZ, PT ;  /* 0x000000ff0200720c */ /* 0x000fe40003f04270 */
[----:B------:R-:W-:Y:S02]  /*152e0*/  FMNMX.FTZ R0, R204, R0, !PT ;  /* 0x00000000cc007209 */ /* 0x000fe40007810000 */
[----:B------:R-:W-:Y:S02]  /*152f0*/  FSEL R20, R180, -INF , P1 ;  /* 0xff800000b4147808 */ /* 0x000fe40000800000 */
[----:B------:R-:W-:Y:S02]  /*15300*/  FSEL R6, R185, -INF , P0 ;  /* 0xff800000b9067808 */ /* 0x000fe40000000000 */
[C---:B------:R-:W-:Y:S02]  /*15310*/  ISETP.GT.AND P0, PT, R2.reuse, 0x8, PT ;  /* 0x000000080200780c */ /* 0x040fe40003f04270 */
[----:B------:R-:W-:Y:S02]  /*15320*/  ISETP.GT.AND P1, PT, R2, 0x11, PT ;  /* 0x000000110200780c */ /* 0x000fe40003f24270 */
[----:B------:R-:W-:Y:S01]  /*15330*/  FMNMX.FTZ R106, R205, R0, !PT ;  /* 0x00000000cd6a7209 */ /* 0x000fe20007810000 */
[----:B------:R-:W-:Y:S01]  /*15340*/  IMAD.IADD R0, R4, 0x1, R7 ;  /* 0x0000000104007824 */ /* 0x000fe200078e0207 */
[----:B------:R-:W-:Y:S02]  /*15350*/  FSEL R18, R181, -INF , P0 ;  /* 0xff800000b5127808 */ /* 0x000fe40000000000 */
[----:B------:R-:W-:Y:S02]  /*15360*/  FSEL R45, R110, -INF , P1 ;  /* 0xff8000006e2d7808 */ /* 0x000fe40000800000 */
[C---:B------:R-:W-:Y:S02]  /*15370*/  ISETP.GT.AND P1, PT, R2.reuse, 0x19, PT ;  /* 0x000000190200780c */ /* 0x040fe40003f24270 */
[----:B------:R-:W-:Y:S02]  /*15380*/  ISETP.GT.AND P0, PT, R2, 0x10, PT ;  /* 0x000000100200780c */ /* 0x000fe40003f04270 */
[----:B------:R-:W-:Y:S02]  /*15390*/  FMNMX.FTZ R106, R64, R106, !PT ;  /* 0x0000006a406a7209 */ /* 0x000fe40007810000 */
[----:B------:R-:W-:Y:S02]  /*153a0*/  FSEL R44, R111, -INF , P0 ;  /* 0xff8000006f2c7808 */ /* 0x000fe40000000000 */
[C---:B------:R-:W-:Y:S02]  /*153b0*/  ISETP.GT.AND P0, PT, R2.reuse, 0x18, PT ;  /* 0x000000180200780c */ /* 0x040fe40003f04270 */
        /* <DEDUP_REMOVED lines=11> */
[----:B------:R-:W-:Y:S01]  /*15470*/  FSEL R210, R54, -INF , P1 ;  /* 0xff80000036d27808 */ /* 0x000fe20000800000 */
[----:B------:R-:W-:Y:S01]  /*15480*/  LDSM.16.MT88.4 R36, [R226+0x100] ;  /* 0x00010000e224783b */ /* 0x000fe20000004200 */
[----:B------:R-:W-:Y:S02]  /*15490*/  ISETP.GT.AND P1, PT, R2, 0x31, PT ;  /* 0x000000310200780c */ /* 0x000fe40003f24270 */
[----:B------:R-:W-:Y:S02]  /*154a0*/  FMNMX.FTZ R7, R18, R7, !PT ;  /* 0x0000000712077209 */ /* 0x000fe40007810000 */
[----:B------:R-:W-:Y:S02]  /*154b0*/  ISETP.GT.AND P0, PT, R2, 0x28, PT ;  /* 0x000000280200780c */ /* 0x000fe40003f04270 */
[----:B------:R-:W-:Y:S02]  /*154c0*/  FMNMX.FTZ R106, R212, R106, !PT ;  /* 0x0000006ad46a7209 */ /* 0x000fe40007810000 */
[----:B------:R-:W-:Y:S02]  /*154d0*/  FMNMX.FTZ R7, R20, R7, !PT ;  /* 0x0000000714077209 */ /* 0x000fe40007810000 */
[----:B------:R-:W-:Y:S01]  /*154e0*/  FSEL R202, R50, -INF , P0 ;  /* 0xff80000032ca7808 */ /* 0x000fe20000000000 */
[----:B------:R-:W1:Y:S01]  /*154f0*/  SHFL.BFLY PT, R8, R106, 0x2, 0x1f ;  /* 0x0c401f006a087f89 */ /* 0x000e6200000e0000 */
[----:B------:R-:W-:Y:S02]  /*15500*/  FSEL R50, R55, -INF , P1 ;  /* 0xff80000037327808 */ /* 0x000fe40000800000 */
[C---:B------:R-:W-:Y:S02]  /*15510*/  ISETP.GT.AND P1, PT, R2.reuse, 0x38, PT ;  /* 0x000000380200780c */ /* 0x040fe40003f24270 */
[----:B------:R-:W-:Y:S02]  /*15520*/  ISETP.GT.AND P2, PT, R2, 0x29, PT ;  /* 0x000000290200780c */ /* 0x000fe40003f44270 */
[----:B------:R-:W-:Y:S02]  /*15530*/  FSEL R48, R22, -INF , P1 ;  /* 0xff80000016307808 */ /* 0x000fe40000800000 */
[----:B------:R-:W-:Y:S02]  /*15540*/  ISETP.GT.AND P1, PT, R2, 0x39, PT ;  /* 0x000000390200780c */ /* 0x000fe40003f24270 */
[----:B------:R-:W-:Y:S02]  /*15550*/  FMNMX.FTZ R2, R44, R7, !PT ;  /* 0x000000072c027209 */ /* 0x000fe40007810000 */
[----:B------:R-:W-:Y:S02]  /*15560*/  ISETP.GT.AND P0, PT, R0, RZ, PT ;  /* 0x000000ff0000720c */ /* 0x000fe40003f04270 */
[----:B------:R-:W-:Y:S02]  /*15570*/  FMNMX.FTZ R2, R45, R2, !PT ;  /* 0x000000022d027209 */ /* 0x000fe40007810000 */
[----:B------:R-:W-:Y:S02]  /*15580*/  FSEL R4, R207, -INF , P0 ;  /* 0xff800000cf047808 */ /* 0x000fe40000000000 */
[----:B------:R-:W-:Y:S02]  /*15590*/  FMNMX.FTZ R2, R60, R2, !PT ;  /* 0x000000023c027209 */ /* 0x000fe40007810000 */
[----:B------:R-:W-:Y:S02]  /*155a0*/  ISETP.GT.AND P0, PT, R0, 0x1, PT ;  /* 0x000000010000780c */ /* 0x000fe40003f04270 */
[----:B------:R-:W-:Y:S02]  /*155b0*/  FMNMX.FTZ R2, R61, R2, !PT ;  /* 0x000000023d027209 */ /* 0x000fe40007810000 */
[----:B------:R-:W-:Y:S02]  /*155c0*/  FSEL R17, R199, -INF , P0 ;  /* 0xff800000c7117808 */ /* 0x000fe40000000000 */
[----:B------:R-:W-:Y:S02]  /*155d0*/  FMNMX.FTZ R2, R194, R2, !PT ;  /* 0x00000002c2027209 */ /* 0x000fe40007810000 */
[----:B------:R-:W-:Y:S02]  /*155e0*/  ISETP.GT.AND P0, PT, R0, 0x8, PT ;  /* 0x000000080000780c */ /* 0x000fe40003f04270 */
[----:B------:R-:W-:Y:S02]  /*155f0*/  FMNMX.FTZ R2, R195, R2, !PT ;  /* 0x00000002c3027209 */ /* 0x000fe40007810000 */
[----:B-1----:R-:W-:Y:S02]  /*15600*/  FMNMX.FTZ R106, R8, R106, !PT ;  /* 0x0000006a086a7209 */ /* 0x002fe40007810000 */
[----:B------:R-:W-:Y:S02]  /*15610*/  FSEL R8, R198, -INF , P0 ;  /* 0xff800000c6087808 */ /* 0x000fe40000000000 */
[----:B------:R-:W-:Y:S01]  /*15620*/  ISETP.GT.AND P0, PT, R0, 0x9, PT ;  /* 0x000000090000780c */ /* 0x000fe20003f04270 */
[----:B------:R-:W1:Y:S01]  /*15630*/  SHFL.BFLY PT, R22, R106, 0x1, 0x1f ;  /* 0x0c201f006a167f89 */ /* 0x000e6200000e0000 */
[----:B------:R-:W-:Y:S02]  /*15640*/  FSEL R203, R51, -INF , P2 ;  /* 0xff80000033cb7808 */ /* 0x000fe40001000000 */
[----:B------:R-:W-:Y:S02]  /*15650*/  FMNMX.FTZ R2, R202, R2, !PT ;  /* 0x00000002ca027209 */ /* 0x000fe40007810000 */
[----:B------:R-:W-:Y:S02]  /*15660*/  FSEL R14, R196, -INF , P0 ;  /* 0xff800000c40e7808 */ /* 0x000fe40000000000 */
[----:B------:R-:W-:Y:S02]  /*15670*/  ISETP.GT.AND P0, PT, R3, RZ, PT ;  /* 0x000000ff0300720c */ /* 0x000fe40003f04270 */
[----:B-----5:R-:W-:Y:S01]  /*15680*/  FSEL R248, R67, -INF , P1 ;  /* 0xff80000043f87808 */ /* 0x020fe20000800000 */
[----:B------:R-:W-:Y:S01]  /*15690*/  IMAD.MOV.U32 R67, RZ, RZ, R53 ;  /* 0x000000ffff437224 */ /* 0x000fe200078e0035 */
        /* <DEDUP_REMOVED lines=9> */
[----:B------:R-:W-:Y:S01]  /*15730*/  IMAD.MOV.U32 R209, RZ, RZ, R52 ;  /* 0x000000ffffd17224 */ /* 0x000fe200078e0034 */
[----:B------:R-:W-:Y:S01]  /*15740*/  ISETP.GT.AND P0, PT, R3, 0x8, PT ;  /* 0x000000080300780c */ /* 0x000fe20003f04270 */
[----:B------:R-:W-:Y:S01]  /*15750*/  LDSM.16.MT88.4 R52, [R225+0x1100] ;  /* 0x00110000e134783b */ /* 0x000fe20000004200 */
        /* <DEDUP_REMOVED lines=10> */
[----:B------:R-:W-:Y:S02]  /*15800*/  ISETP.GT.AND P2, PT, R0, 0x10, PT ;  /* 0x000000100000780c */ /* 0x000fe40003f44270 */
[----:B------:R-:W-:Y:S02]  /*15810*/  FSEL R9, R206, -INF , P0 ;  /* 0xff800000ce097808 */ /* 0x000fe40000000000 */
[C---:B------:R-:W-:Y:S02]  /*15820*/  ISETP.GT.AND P0, PT, R3.reuse, 0x10, PT ;  /* 0x000000100300780c */ /* 0x040fe40003f04270 */
[----:B------:R-:W-:Y:S02]  /*15830*/  FSEL R199, R102, -INF , P1 ;  /* 0xff80000066c77808 */ /* 0x000fe40000800000 */
[----:B------:R-:W-:Y:S02]  /*15840*/  ISETP.GT.AND P1, PT, R0, 0x21, PT ;  /* 0x000000210000780c */ /* 0x000fe40003f24270 */
[----:B------:R-:W-:Y:S02]  /*15850*/  FMNMX.FTZ R2, R248, R2, !PT ;  /* 0x00000002f8027209 */ /* 0x000fe40007810000 */
[----:B------:R-:W-:Y:S02]  /*15860*/  FSEL R186, R186, -INF , P2 ;  /* 0xff800000baba7808 */ /* 0x000fe40001000000 */
[----:B------:R-:W-:Y:S01]  /*15870*/  FMNMX.FTZ R12, R14, R12, !PT ;  /* 0x0000000c0e0c7209 */ /* 0x000fe20007810000 */
[----:B------:R-:W2:Y:S01]  /*15880*/  SHFL.BFLY PT, R105, R2, 0x2, 0x1f ;  /* 0x0c401f0002697f89 */ /* 0x000ea200000e0000 */
        /* <DEDUP_REMOVED lines=31> */
[----:B------:R-:W-:Y:S02]  /*15a80*/  ISETP.GT.AND P0, PT, R3, 0x28, PT ;  /* 0x000000280300780c */ /* 0x000fe40003f04270 */
        /* <DEDUP_REMOVED lines=20> */
[C---:B------:R-:W-:Y:S02]  /*15bd0*/  ISETP.GT.AND P2, PT, R3.reuse, 0x29, PT ;  /* 0x000000290300780c */ /* 0x040fe40003f44270 */
[----:B------:R-:W-:Y:S02]  /*15be0*/  FSEL R62, R62, -INF , P1 ;  /* 0xff8000003e3e7808 */ /* 0x000fe40000800000 */
[----:B------:R-:W-:Y:S01]  /*15bf0*/  ISETP.GT.AND P1, PT, R3, 0x39, PT ;  /* 0x000000390300780c */ /* 0x000fe20003f24270 */
[--C-:B------:R-:W-:Y:S01]  /*15c00*/  FFMA.FTZ R3, R16, c[0x0][0x2d0], -R110.reuse ;  /* 0x0000b40010037a23 */ /* 0x100fe2000001086e */
[----:B------:R-:W-:Y:S02]  /*15c10*/  FMNMX.FTZ R12, R192, R2, !PT ;  /* 0x00000002c00c7209 */ /* 0x000fe40007810000 */
[----:B------:R-:W-:Y:S01]  /*15c20*/  FMNMX.FTZ R2, R213, R0, !PT ;  /* 0x00000000d5027209 */ /* 0x000fe20007810000 */
[----:B------:R1:W-:Y:S01]  /*15c30*/  MUFU.EX2 R218, R3 ;  /* 0x0000000300da7308 */ /* 0x0003e20000000800 */
[----:B------:R-:W-:Y:S02]  /*15c40*/  FMNMX.FTZ R0, R193, R12, !PT ;  /* 0x0000000cc1007209 */ /* 0x000fe40007810000 */
[----:B------:R-:W-:Y:S01]  /*15c50*/  FMNMX.FTZ R2, R222, R2, !PT ;  /* 0x00000002de027209 */ /* 0x000fe20007810000 */
[----:B------:R-:W2:Y:S01]  /*15c60*/  SHFL.BFLY PT, R12, R105, 0x1, 0x1f ;  /* 0x0c201f00690c7f89 */ /* 0x000ea200000e0000 */
[----:B------:R-:W-:Y:S02]  /*15c70*/  FMNMX.FTZ R0, R198, R0, !PT ;  /* 0x00000000c6007209 */ /* 0x000fe40007810000 */
[----:B------:R-:W-:Y:S02]  /*15c80*/  FMNMX.FTZ R2, R208, R2, !PT ;  /* 0x00000002d0027209 */ /* 0x000fe40007810000 */
[----:B------:R-:W-:Y:S02]  /*15c90*/  FMNMX.FTZ R0, R196, R0, !PT ;  /* 0x00000000c4007209 */ /* 0x000fe40007810000 */
[----:B------:R-:W-:Y:S02]  /*15ca0*/  FMNMX.FTZ R2, R214, R2, !PT ;  /* 0x00000002d6027209 */ /* 0x000fe40007810000 */
[----:B------:R-:W-:Y:S02]  /*15cb0*/  FSEL R216, R47, -INF , P2 ;  /* 0xff8000002fd87808 */ /* 0x000fe40001000000 */
[----:B------:R-:W-:Y:S01]  /*15cc0*/  FMNMX.FTZ R0, R215, R0, !PT ;  /* 0x00000000d7007209 */ /* 0x000fe20007810000 */
[----:B------:R-:W3:Y:S01]  /*15cd0*/  SHFL.BFLY PT, R104, R2, 0x2, 0x1f ;  /* 0x0c401f0002687f89 */ /* 0x000ee200000e0000 */
[----:B------:R-:W-:Y:S02]  /*15ce0*/  FSEL R109, R63, -INF , P1 ;  /* 0xff8000003f6d7808 */ /* 0x000fe40000800000 */
[----:B------:R-:W-:Y:S04]  /*15cf0*/  FMNMX.FTZ R0, R216, R0, !PT ;  /* 0x00000000d8007209 */ /* 0x000fe80007810000 */
[----:B------:R-:W-:Y:S01]  /*15d00*/  FMNMX.FTZ R0, R252, R0, !PT ;  /* 0x00000000fc007209 */ /* 0x000fe20007810000 */
[--C-:B-1----:R-:W-:Y:S03]  /*15d10*/  FFMA.FTZ R3, R19, c[0x0][0x2d0], -R110.reuse ;  /* 0x0000b40013037a23 */ /* 0x102fe6000001086e */
[----:B------:R-:W-:Y:S01]  /*15d20*/  FMNMX.FTZ R0, R49, R0, !PT ;  /* 0x0000000031007209 */ /* 0x000fe20007810000 */
[----:B------:R1:W-:Y:S01]  /*15d30*/  MUFU.EX2 R207, R3 ;  /* 0x0000000300cf7308 */ /* 0x0003e20000000800 */
[----:B--2---:R-:W-:Y:S02]  /*15d40*/  FMNMX.FTZ R105, R105, R12, !PT ;  /* 0x0000000c69697209 */ /* 0x004fe40007810000 */
[----:B------:R-:W-:Y:S02]  /*15d50*/  FMNMX.FTZ R0, R62, R0, !PT ;  /* 0x000000003e007209 */ /* 0x000fe40007810000 */
[C---:B------:R-:W-:Y:S01]  /*15d60*/  FSETP.NEU.FTZ.AND P1, PT, R105.reuse, -INF , PT ;  /* 0xff8000006900780b */ /* 0x040fe20003f3d000 */
[----:B------:R-:W-:Y:S01]  /*15d70*/  FMUL.FTZ R111, R105, c[0x0][0x2d0] ;  /* 0x0000b400696f7a20 */ /* 0x000fe20000410000 */
[----:B------:R-:W-:Y:S04]  /*15d80*/  FMNMX.FTZ R0, R109, R0, !PT ;  /* 0x000000006d007209 */ /* 0x000fe80007810000 */
[----:B------:R-:W-:Y:S02]  /*15d90*/  FSEL R111, R111, RZ, P1 ;  /* 0x000000ff6f6f7208 */ /* 0x000fe40000800000 */
[----:B---3--:R-:W-:Y:S02]  /*15da0*/  FMNMX.FTZ R104, R2, R104, !PT ;  /* 0x0000006802687209 */ /* 0x008fe40007810000 */
[----:B------:R-:W2:Y:S01]  /*15db0*/  SHFL.BFLY PT, R2, R0, 0x2, 0x1f ;  /* 0x0c401f0000027f89 */ /* 0x000ea200000e0000 */
[--C-:B------:R-:W-:Y:S04]  /*15dc0*/  FFMA.FTZ R6, R6, c[0x0][0x2d0], -R111.reuse ;  /* 0x0000b40006067a23 */ /* 0x100fe8000001086f */
[----:B------:R-:W-:Y:S03]  /*15dd0*/  MUFU.EX2 R176, R6 ;  /* 0x0000000600b07308 */ /* 0x000fe60000000800 */
[----:B------:R-:W3:Y:S01]  /*15de0*/  SHFL.BFLY PT, R5, R104, 0x1, 0x1f ;  /* 0x0c201f0068057f89 */ /* 0x000ee200000e0000 */
[----:B-1----:R-:W-:Y:S06]  /*15df0*/  FFMA.FTZ R3, R21, c[0x0][0x2d0], -R110 ;  /* 0x0000b40015037a23 */ /* 0x002fec000001086e */
[----:B------:R1:W4:Y:S01]  /*15e00*/  MUFU.EX2 R245, R3 ;  /* 0x0000000300f57308 */ /* 0x0003220000000800 */
[----:B--2---:R-:W-:Y:S01]  /*15e10*/  FMNMX.FTZ R0, R0, R2, !PT ;  /* 0x0000000200007209 */ /* 0x004fe20007810000 */
[--C-:B------:R-:W-:Y:S08]  /*15e20*/  FFMA.FTZ R2, R18, c[0x0][0x2d0], -R111.reuse ;  /* 0x0000b40012027a23 */ /* 0x100ff0000001086f */
[----:B------:R2:W-:Y:S01]  /*15e30*/  MUFU.EX2 R66, R2 ;  /* 0x0000000200427308 */ /* 0x0005e20000000800 */
[----:B---3--:R-:W-:Y:S01]  /*15e40*/  FMNMX.FTZ R104, R104, R5, !PT ;  /* 0x0000000568687209 */ /* 0x008fe20007810000 */
[--C-:B------:R-:W-:Y:S02]  /*15e50*/  FFMA.FTZ R5, R20, c[0x0][0x2d0], -R111.reuse ;  /* 0x0000b40014057a23 */ /* 0x100fe4000001086f */
[----:B------:R-:W-:Y:S02]  /*15e60*/  LDSM.16.MT88.4 R20, [R225+0x100] ;  /* 0x00010000e114783b */ /* 0x000fe40000004200 */
[----:B------:R-:W-:Y:S02]  /*15e70*/  FMUL.FTZ R184, R104, c[0x0][0x2d0] ;  /* 0x0000b40068b87a20 */ /* 0x000fe40000410000 */
[----:B-1----:R-:W-:Y:S02]  /*15e80*/  FFMA.FTZ R3, R15, c[0x0][0x2d0], -R111 ;  /* 0x0000b4000f037a23 */ /* 0x002fe4000001086f */
[----:B------:R-:W1:Y:S01]  /*15e90*/  MUFU.EX2 R244, R5 ;  /* 0x0000000500f47308 */ /* 0x000e620000000800 */
[----:B----4-:R-:W-:Y:S09]  /*15ea0*/  F2FP.BF16.PACK_AB R178, R245, R207 ;  /* 0x000000cff5b2723e */ /* 0x010ff200000010ff */
[----:B------:R3:W-:Y:S01]  /*15eb0*/  MUFU.EX2 R217, R3 ;  /* 0x0000000300d97308 */ /* 0x0007e20000000800 */
[----:B--2---:R-:W2:Y:S01]  /*15ec0*/  SHFL.BFLY PT, R2, R0, 0x1, 0x1f ;  /* 0x0c201f0000027f89 */ /* 0x004ea200000e0000 */
[----:B-1----:R-:W-:Y:S02]  /*15ed0*/  F2FP.BF16.PACK_AB R179, R244, R66 ;  /* 0x00000042f4b3723e */ /* 0x002fe400000010ff */
[----:B---3--:R-:W-:Y:S02]  /*15ee0*/  FSEL R3, R106, RZ, P0 ;  /* 0x000000ff6a037208 */ /* 0x008fe40000000000 */
[----:B------:R-:W-:Y:S02]  /*15ef0*/  FSETP.NEU.FTZ.AND P0, PT, R104, -INF , PT ;  /* 0xff8000006800780b */ /* 0x000fe40003f1d000 */
[----:B--2---:R-:W-:Y:S02]  /*15f00*/  FMNMX.FTZ R102, R2, R0, !PT ;  /* 0x0000000002667209 */ /* 0x004fe40007810000 */
[----:B------:R-:W-:Y:S02]  /*15f10*/  FSEL R184, R184, RZ, P0 ;  /* 0x000000ffb8b87208 */ /* 0x000fe40000000000 */
[----:B------:R-:W-:Y:S01]  /*15f20*/  FSEL R2, R105, RZ, P1 ;  /* 0x000000ff69027208 */ /* 0x000fe20000800000 */
[C---:B------:R-:W-:Y:S01]  /*15f30*/  FMUL.FTZ R185, R102.reuse, c[0x0][0x2d0] ;  /* 0x0000b40066b97a20 */ /* 0x040fe20000410000 */
[----:B------:R-:W-:Y:S01]  /*15f40*/  FSETP.NEU.FTZ.AND P1, PT, R102, -INF , PT ;  /* 0xff8000006600780b */ /* 0x000fe20003f3d000 */
[--C-:B------:R-:W-:Y:S02]  /*15f50*/  FFMA.FTZ R0, R14, c[0x0][0x2d0], -R184.reuse ;  /* 0x0000b4000e007a23 */ /* 0x100fe400000108b8 */
[--C-:B------:R-:W-:Y:S01]  /*15f60*/  FFMA.FTZ R4, R4, c[0x0][0x2d0], -R184.reuse ;  /* 0x0000b40004047a23 */ /* 0x100fe200000108b8 */
[----:B------:R-:W-:Y:S01]  /*15f70*/  FSEL R185, R185, RZ, P1 ;  /* 0x000000ffb9b97208 */ /* 0x000fe20000800000 */
[----:B------:R1:W-:Y:S01]  /*15f80*/  MUFU.EX2 R242, R0 ;  /* 0x0000000000f27308 */ /* 0x0003e20000000800 */
[----:B------:R-:W-:Y:S03]  /*15f90*/  FFMA.FTZ R8, R8, c[0x0][0x2d0], -R184 ;  /* 0x0000b40008087a23 */ /* 0x000fe600000108b8 */
[--C-:B------:R-:W-:Y:S02]  /*15fa0*/  FFMA.FTZ R7, R7, c[0x0][0x2d0], -R185.reuse ;  /* 0x0000b40007077a23 */ /* 0x100fe400000108b9 */
[--C-:B------:R-:W-:Y:S02]  /*15fb0*/  FFMA.FTZ R11, R11, c[0x0][0x2d0], -R185.reuse ;  /* 0x0000b4000b0b7a23 */ /* 0x100fe400000108b9 */
[--C-:B------:R-:W-:Y:S02]  /*15fc0*/  FFMA.FTZ R10, R10, c[0x0][0x2d0], -R185.reuse ;  /* 0x0000b4000a0a7a23 */ /* 0x100fe400000108b9 */
[----:B------:R2:W-:Y:S01]  /*15fd0*/  MUFU.EX2 R211, R4 ;  /* 0x0000000400d37308 */ /* 0x0005e20000000800 */
[----:B------:R-:W-:Y:S09]  /*15fe0*/  FFMA.FTZ R9, R9, c[0x0][0x2d0], -R185 ;  /* 0x0000b40009097a23 */ /* 0x000ff200000108b9 */
[----:B------:R-:W-:Y:S01]  /*15ff0*/  MUFU.EX2 R220, R7 ;  /* 0x0000000700dc7308 */ /* 0x000fe20000000800 */
[----:B-1----:R-:W-:Y:S04]  /*16000*/  FADD.FTZ R0, -R3, R100 ;  /* 0x0000006403007221 */ /* 0x002fe80000010100 */
[----:B------:R-:W-:Y:S05]  /*16010*/  FMUL.FTZ R0, R0, c[0x0][0x2d0] ;  /* 0x0000b40000007a20 */ /* 0x000fea0000410000 */
[----:B------:R-:W1:Y:S01]  /*16020*/  MUFU.EX2 R65, R8 ;  /* 0x0000000800417308 */ /* 0x000e620000000800 */
[----:B--2---:R-:W-:Y:S09]  /*16030*/  FFMA.FTZ R4, R17, c[0x0][0x2d0], -R184 ;  /* 0x0000b40011047a23 */ /* 0x004ff200000108b8 */
[----:B------:R2:W3:Y:S10]  /*16040*/  MUFU.EX2 R101, R0 ;  /* 0x0000000000657308 */ /* 0x0004f40000000800 */
[----:B------:R-:W4:Y:S01]  /*16050*/  MUFU.EX2 R223, R4 ;  /* 0x0000000400df7308 */ /* 0x000f220000000800 */
[----:B-1----:R-:W-:Y:S09]  /*16060*/  F2FP.BF16.PACK_AB R182, R242, R65 ;  /* 0x00000041f2b6723e */ /* 0x002ff200000010ff */
[----:B------:R-:W1:Y:S01]  /*16070*/  MUFU.EX2 R51, R11 ;  /* 0x0000000b00337308 */ /* 0x000e620000000800 */
[----:B--2---:R-:W-:Y:S01]  /*16080*/  FADD.FTZ R0, -R2, R103 ;  /* 0x0000006702007221 */ /* 0x004fe20000010100 */
[----:B------:R-:W-:Y:S01]  /*16090*/  FSEL R2, R104, RZ, P0 ;  /* 0x000000ff68027208 */ /* 0x000fe20000000000 */
[----:B---3--:R-:W-:Y:S01]  /*160a0*/  FMUL.FTZ R5, R101, R113 ;  /* 0x0000007165057220 */ /* 0x008fe20000410000 */
[----:B------:R-:W-:Y:S01]  /*160b0*/  ISETP.GT.AND P0, PT, R243, UR7, PT ;  /* 0x00000007f3007c0c */ /* 0x000fe2000bf04270 */
[----:B------:R-:W-:Y:S05]  /*160c0*/  FMUL.FTZ R0, R0, c[0x0][0x2d0] ;  /* 0x0000b40000007a20 */ /* 0x000fea0000410000 */
[----:B------:R-:W-:Y:S01]  /*160d0*/  MUFU.EX2 R246, R10 ;  /* 0x0000000a00f67308 */ /* 0x000fe20000000800 */
[C---:B------:R-:W-:Y:S02]  /*160e0*/  FMUL.FTZ R16, R101.reuse, R124 ;  /* 0x0000007c65107220 */ /* 0x040fe40000410000 */
[----:B------:R-:W-:Y:S01]  /*160f0*/  FMUL.FTZ R17, R101, R125 ;  /* 0x0000007d65117220 */ /* 0x000fe20000410000 */
[----:B----4-:R-:W-:Y:S01]  /*16100*/  F2FP.BF16.PACK_AB R180, R223, R211 ;  /* 0x000000d3dfb4723e */ /* 0x010fe200000010ff */
[C---:B------:R-:W-:Y:S02]  /*16110*/  FMUL.FTZ R4, R101.reuse, R112 ;  /* 0x0000007065047220 */ /* 0x040fe40000410000 */
[C---:B------:R-:W-:Y:S01]  /*16120*/  FMUL.FTZ R32, R101.reuse, R140 ;  /* 0x0000008c65207220 */ /* 0x040fe20000410000 */
[----:B------:R-:W-:Y:S01]  /*16130*/  MOV R140, R65 ;  /* 0x00000041008c7202 */ /* 0x000fe20000000f00 */
[----:B------:R-:W-:Y:S01]  /*16140*/  FMUL.FTZ R33, R101, R141 ;  /* 0x0000008d65217220 */ /* 0x000fe20000410000 */
[----:B------:R2:W3:Y:S01]  /*16150*/  MUFU.EX2 R100, R0 ;  /* 0x0000000000647308 */ /* 0x0004e20000000800 */
[----:B------:R-:W-:Y:S02]  /*16160*/  FFMA.FTZ R103, R205, c[0x0][0x2d0], -R110 ;  /* 0x0000b400cd677a23 */ /* 0x000fe4000001086e */
[----:B------:R-:W-:Y:S01]  /*16170*/  FMUL.FTZ R65, R101, R173 ;  /* 0x000000ad65417220 */ /* 0x000fe20000410000 */
[----:B-1----:R-:W-:Y:S01]  /*16180*/  F2FP.BF16.PACK_AB R181, R51, R220 ;  /* 0x000000dc33b5723e */ /* 0x002fe200000010ff */
[----:B------:R-:W-:Y:S02]  /*16190*/  IMAD.MOV.U32 R141, RZ, RZ, R66 ;  /* 0x000000ffff8d7224 */ /* 0x000fe400078e0042 */
[C---:B------:R-:W-:Y:S02]  /*161a0*/  FMUL.FTZ R68, R101.reuse, R68 ;  /* 0x0000004465447220 */ /* 0x040fe40000410000 */
[C---:B------:R-:W-:Y:S01]  /*161b0*/  FMUL.FTZ R69, R101.reuse, R69 ;  /* 0x0000004565457220 */ /* 0x040fe20000410000 */
[----:B------:R-:W1:Y:S01]  /*161c0*/  MUFU.EX2 R241, R9 ;  /* 0x0000000900f17308 */ /* 0x000e620000000800 */
[C---:B------:R-:W-:Y:S02]  /*161d0*/  FMUL.FTZ R80, R101.reuse, R80 ;  /* 0x0000005065507220 */ /* 0x040fe40000410000 */
[C---:B------:R-:W-:Y:S02]  /*161e0*/  FMUL.FTZ R81, R101.reuse, R81 ;  /* 0x0000005165517220 */ /* 0x040fe40000410000 */
[C---:B------:R-:W-:Y:S02]  /*161f0*/  FMUL.FTZ R84, R101.reuse, R84 ;  /* 0x0000005465547220 */ /* 0x040fe40000410000 */
[C---:B------:R-:W-:Y:S02]  /*16200*/  FMUL.FTZ R85, R101.reuse, R85 ;  /* 0x0000005565557220 */ /* 0x040fe40000410000 */
[C---:B------:R-:W-:Y:S02]  /*16210*/  FMUL.FTZ R96, R101.reuse, R96 ;  /* 0x0000006065607220 */ /* 0x040fe40000410000 */
[----:B------:R-:W-:Y:S02]  /*16220*/  FMUL.FTZ R97, R101, R97 ;  /* 0x0000006165617220 */ /* 0x000fe40000410000 */
[----:B--2---:R-:W-:Y:S01]  /*16230*/  FADD.FTZ R0, -R2, R107 ;  /* 0x0000006b02007221 */ /* 0x004fe20000010100 */
[----:B------:R-:W-:Y:S01]  /*16240*/  FSEL R2, R102, RZ, P1 ;  /* 0x000000ff66027208 */ /* 0x000fe20000800000 */
[----:B---3--:R-:W-:Y:S02]  /*16250*/  FMUL.FTZ R6, R100, R114 ;  /* 0x0000007264067220 */ /* 0x008fe40000410000 */
[----:B------:R-:W-:Y:S02]  /*16260*/  FMUL.FTZ R0, R0, c[0x0][0x2d0] ;  /* 0x0000b40000007a20 */ /* 0x000fe40000410000 */
[C---:B------:R-:W-:Y:S02]  /*16270*/  FMUL.FTZ R7, R100.reuse, R115 ;  /* 0x0000007364077220 */ /* 0x040fe40000410000 */
[----:B------:R2:W3:Y:S01]  /*16280*/  MUFU.EX2 R3, R0 ;  /* 0x0000000000037308 */ /* 0x0004e20000000800 */
[C---:B------:R-:W-:Y:S01]  /*16290*/  FMUL.FTZ R18, R100.reuse, R126 ;  /* 0x0000007e64127220 */ /* 0x040fe20000410000 */
[----:B-1----:R-:W-:Y:S01]  /*162a0*/  F2FP.BF16.PACK_AB R183, R241, R246 ;  /* 0x000000f6f1b7723e */ /* 0x002fe200000010ff */
[C---:B------:R-:W-:Y:S01]  /*162b0*/  FMUL.FTZ R19, R100.reuse, R127 ;  /* 0x0000007f64137220 */ /* 0x040fe20000410000 */
[----:B------:R-:W1:Y:S01]  /*162c0*/  LDSM.16.MT88.4 R112, [R226+0x1100] ;  /* 0x00110000e270783b */ /* 0x000e620000004200 */
[C---:B------:R-:W-:Y:S02]  /*162d0*/  FMUL.FTZ R34, R100.reuse, R142 ;  /* 0x0000008e64227220 */ /* 0x040fe40000410000 */
[C---:B------:R-:W-:Y:S02]  /*162e0*/  FMUL.FTZ R35, R100.reuse, R143 ;  /* 0x0000008f64237220 */ /* 0x040fe40000410000 */
[----:B------:R-:W-:Y:S02]  /*162f0*/  IMAD.MOV.U32 R107, RZ, RZ, R208 ;  /* 0x000000ffff6b7224 */ /* 0x000fe400078e00d0 */
[----:B------:R-:W-:Y:S01]  /*16300*/  IMAD.MOV.U32 R142, RZ, RZ, R207 ;  /* 0x000000ffff8e7224 */ /* 0x000fe200078e00cf */
[----:B------:R-:W-:Y:S01]  /*16310*/  LDSM.16.MT88.4 R124, [R226+0x500] ;  /* 0x00050000e27c783b */ /* 0x000fe20000004200 */
[----:B------:R-:W-:Y:S02]  /*16320*/  IMAD.MOV.U32 R143, RZ, RZ, R51 ;  /* 0x000000ffff8f7224 */ /* 0x000fe400078e0033 */
[C---:B------:R-:W-:Y:S02]  /*16330*/  FMUL.FTZ R51, R100.reuse, R159 ;  /* 0x0000009f64337220 */ /* 0x040fe40000410000 */
[----:B------:R-:W-:Y:S02]  /*16340*/  IMAD.MOV.U32 R159, RZ, RZ, R64 ;  /* 0x000000ffff9f7224 */ /* 0x000fe400078e0040 */
[----:B------:R-:W-:Y:S02]  /*16350*/  FMUL.FTZ R64, R101, R172 ;  /* 0x000000ac65407220 */ /* 0x000fe40000410000 */
[C---:B------:R-:W-:Y:S02]  /*16360*/  FMUL.FTZ R66, R100.reuse, R174 ;  /* 0x000000ae64427220 */ /* 0x040fe40000410000 */
[----:B------:R-:W-:Y:S02]  /*16370*/  FMUL.FTZ R70, R100, R70 ;  /* 0x0000004664467220 */ /* 0x000fe40000410000 */
[----:B--2---:R-:W-:Y:S01]  /*16380*/  FADD.FTZ R0, -R2, R108 ;  /* 0x0000006c02007221 */ /* 0x004fe20000010100 */
[----:B------:R-:W-:Y:S01]  /*16390*/  MOV R108, R176 ;  /* 0x000000b0006c7202 */ /* 0x000fe20000000f00 */
[--C-:B------:R-:W-:Y:S01]  /*163a0*/  FFMA.FTZ R2, R40, c[0x0][0x2d0], -R110.reuse ;  /* 0x0000b40028027a23 */ /* 0x100fe2000001086e */
[----:B------:R-:W-:Y:S01]  /*163b0*/  F2FP.BF16.PACK_AB R176, R218, R247 ;  /* 0x000000f7dab0723e */ /* 0x000fe200000010ff */
[----:B------:R-:W-:Y:S01]  /*163c0*/  FMUL.FTZ R0, R0, c[0x0][0x2d0] ;  /* 0x0000b40000007a20 */ /* 0x000fe20000410000 */
[----:B------:R-:W-:Y:S01]  /*163d0*/  F2FP.BF16.PACK_AB R177, R217, R108 ;  /* 0x0000006cd9b1723e */ /* 0x000fe200000010ff */
[----:B------:R2:W-:Y:S01]  /*163e0*/  MUFU.EX2 R251, R2 ;  /* 0x0000000200fb7308 */ /* 0x0005e20000000800 */
[C---:B---3--:R-:W-:Y:S02]  /*163f0*/  FMUL.FTZ R8, R3.reuse, R116 ;  /* 0x0000007403087220 */ /* 0x048fe40000410000 */
[C---:B------:R-:W-:Y:S02]  /*16400*/  FMUL.FTZ R9, R3.reuse, R117 ;  /* 0x0000007503097220 */ /* 0x040fe40000410000 */
[C---:B------:R-:W-:Y:S01]  /*16410*/  FMUL.FTZ R12, R3.reuse, R120 ;  /* 0x00000078030c7220 */ /* 0x040fe20000410000 */
[-C--:B------:R-:W-:Y:S01]  /*16420*/  HMMA.16816.F32.BF16 R4, R176, R20.reuse, R4 ;  /* 0x00000014b004723c */ /* 0x080fe20000041804 */
[C---:B------:R-:W-:Y:S02]  /*16430*/  FMUL.FTZ R13, R3.reuse, R121 ;  /* 0x00000079030d7220 */ /* 0x040fe40000410000 */
[C---:B------:R-:W-:Y:S01]  /*16440*/  FMUL.FTZ R28, R3.reuse, R136 ;  /* 0x00000088031c7220 */ /* 0x040fe20000410000 */
[----:B------:R-:W3:Y:S01]  /*16450*/  MUFU.EX2 R0, R0 ;  /* 0x0000000000007308 */ /* 0x000ee20000000800 */
[----:B------:R-:W-:Y:S01]  /*16460*/  MOV R136, R247 ;  /* 0x000000f700887202 */ /* 0x000fe20000000f00 */
[C---:B------:R-:W-:Y:S01]  /*16470*/  FMUL.FTZ R24, R3.reuse, R132 ;  /* 0x0000008403187220 */ /* 0x040fe20000410000 */
[----:B------:R-:W-:Y:S01]  /*16480*/  MOV R132, R214 ;  /* 0x000000d600847202 */ /* 0x000fe20000000f00 */
[C---:B------:R-:W-:Y:S04]  /*16490*/  FMUL.FTZ R25, R3.reuse, R133 ;  /* 0x0000008503197220 */ /* 0x040fe80000410000 */
[C---:B------:R-:W-:Y:S02]  /*164a0*/  FMUL.FTZ R29, R3.reuse, R137 ;  /* 0x00000089031d7220 */ /* 0x040fe40000410000 */
[----:B------:R-:W-:Y:S02]  /*164b0*/  FMUL.FTZ R40, R3, R148 ;  /* 0x0000009403287220 */ /* 0x000fe40000410000 */
[----:B------:R-:W-:Y:S02]  /*164c0*/  IMAD.MOV.U32 R148, RZ, RZ, R241 ;  /* 0x000000ffff947224 */ /* 0x000fe400078e00f1 */
[----:B--2---:R-:W-:Y:S02]  /*164d0*/  FFMA.FTZ R2, R41, c[0x0][0x2d0], -R110 ;  /* 0x0000b40029027a23 */ /* 0x004fe4000001086e */
[----:B------:R-:W-:Y:S02]  /*164e0*/  IMAD.MOV.U32 R137, RZ, RZ, R211 ;  /* 0x000000ffff897224 */ /* 0x000fe400078e00d3 */
[----:B------:R2:W4:Y:S01]  /*164f0*/  MUFU.EX2 R250, R2 ;  /* 0x0000000200fa7308 */ /* 0x0005220000000800 */
[----:B------:R-:W-:Y:S01]  /*16500*/  FMUL.FTZ R41, R3, R149 ;  /* 0x0000009503297220 */ /* 0x000fe20000410000 */
[----:B------:R-:W-:Y:S01]  /*16510*/  MOV R149, R62 ;  /* 0x0000003e00957202 */ /* 0x000fe20000000f00 */
[----:B------:R-:W-:Y:S02]  /*16520*/  IMAD.MOV.U32 R133, RZ, RZ, R49 ;  /* 0x000000ffff857224 */ /* 0x000fe400078e0031 */
[C---:B------:R-:W-:Y:S01]  /*16530*/  FMUL.FTZ R49, R101.reuse, R157 ;  /* 0x0000009d65317220 */ /* 0x040fe20000410000 */
[----:B------:R-:W-:Y:S01]  /*16540*/  MOV R157, R210 ;  /* 0x000000d2009d7202 */ /* 0x000fe20000000f00 */
[C---:B---3--:R-:W-:Y:S02]  /*16550*/  FMUL.FTZ R10, R0.reuse, R118 ;  /* 0x00000076000a7220 */ /* 0x048fe40000410000 */
[C---:B------:R-:W-:Y:S01]  /*16560*/  FMUL.FTZ R11, R0.reuse, R119 ;  /* 0x00000077000b7220 */ /* 0x040fe20000410000 */
[----:B------:R-:W-:Y:S01]  /*16570*/  MUFU.EX2 R210, R103 ;  /* 0x0000006700d27308 */ /* 0x000fe20000000800 */
[----:B------:R-:W3:Y:S01]  /*16580*/  LDSM.16.MT88.4 R116, [R225+0x2100] ;  /* 0x00210000e174783b */ /* 0x000ee20000004200 */
[C---:B------:R-:W-:Y:S02]  /*16590*/  FMUL.FTZ R14, R0.reuse, R122 ;  /* 0x0000007a000e7220 */ /* 0x040fe40000410000 */
[C---:B------:R-:W-:Y:S02]  /*165a0*/  FMUL.FTZ R15, R0.reuse, R123 ;  /* 0x0000007b000f7220 */ /* 0x040fe40000410000 */
[C---:B------:R-:W-:Y:S01]  /*165b0*/  HMMA.16816.F32.BF16 R8, R180.reuse, R20, R8 ;  /* 0x00000014b408723c */ /* 0x040fe20000041808 */
[C---:B------:R-:W-:Y:S02]  /*165c0*/  FMUL.FTZ R26, R0.reuse, R134 ;  /* 0x00000086001a7220 */ /* 0x040fe40000410000 */
[----:B------:R-:W-:Y:S02]  /*165d0*/  IMAD.MOV.U32 R134, RZ, RZ, R217 ;  /* 0x000000ffff867224 */ /* 0x000fe400078e00d9 */
[----:B------:R-:W-:Y:S02]  /*165e0*/  FMUL.FTZ R27, R0, R135 ;  /* 0x00000087001b7220 */ /* 0x000fe40000410000 */
[----:B------:R-:W-:Y:S01]  /*165f0*/  FMUL.FTZ R20, R101, R128 ;  /* 0x0000008065147220 */ /* 0x000fe20000410000 */
[-C--:B------:R-:W-:Y:S01]  /*16600*/  HMMA.16816.F32.BF16 R12, R180, R22.reuse, R12 ;  /* 0x00000016b40c723c */ /* 0x080fe2000004180c */
[--C-:B--2---:R-:W-:Y:S03]  /*16610*/  FFMA.FTZ R2, R44, c[0x0][0x2d0], -R111.reuse ;  /* 0x0000b4002c027a23 */ /* 0x104fe6000001086f */
[----:B------:R-:W-:Y:S01]  /*16620*/  FMUL.FTZ R44, R3, R152 ;  /* 0x00000098032c7220 */ /* 0x000fe20000410000 */
[----:B------:R2:W-:Y:S01]  /*16630*/  MUFU.EX2 R249, R2 ;  /* 0x0000000200f97308 */ /* 0x0005e20000000800 */
[----:B------:R-:W-:Y:S02]  /*16640*/  IMAD.MOV.U32 R152, RZ, RZ, R248 ;  /* 0x000000ffff987224 */ /* 0x000fe400078e00f8 */
[C---:B------:R-:W-:Y:S01]  /*16650*/  HMMA.16816.F32.BF16 R16, R176.reuse, R22, R16 ;  /* 0x00000016b010723c */ /* 0x040fe20000041810 */
[----:B------:R-:W-:Y:S03]  /*16660*/  FMUL.FTZ R21, R101, R129 ;  /* 0x0000008165157220 */ /* 0x000fe60000410000 */
[C---:B------:R-:W-:Y:S02]  /*16670*/  FMUL.FTZ R30, R0.reuse, R138 ;  /* 0x0000008a001e7220 */ /* 0x040fe40000410000 */
[----:B------:R-:W-:Y:S01]  /*16680*/  FMUL.FTZ R31, R0, R139 ;  /* 0x0000008b001f7220 */ /* 0x000fe20000410000 */
[----:B------:R-:W-:Y:S01]  /*16690*/  MOV R139, R220 ;  /* 0x000000dc008b7202 */ /* 0x000fe20000000f00 */
[C---:B------:R-:W-:Y:S04]  /*166a0*/  FMUL.FTZ R22, R100.reuse, R130 ;  /* 0x0000008264167220 */ /* 0x040fe80000410000 */
[----:B------:R-:W-:Y:S02]  /*166b0*/  FMUL.FTZ R23, R100, R131 ;  /* 0x0000008364177220 */ /* 0x000fe40000410000 */
[----:B------:R-:W-:Y:S01]  /*166c0*/  LDSM.16.MT88.4 R128, [R225+0x1500] ;  /* 0x00150000e180783b */ /* 0x000fe20000004200 */
[----:B------:R-:W-:Y:S02]  /*166d0*/  IMAD.MOV.U32 R135, RZ, RZ, R218 ;  /* 0x000000ffff877224 */ /* 0x000fe400078e00da */
[C---:B------:R-:W-:Y:S02]  /*166e0*/  FMUL.FTZ R42, R0.reuse, R150 ;  /* 0x00000096002a7220 */ /* 0x040fe40000410000 */
[-C--:B------:R-:W-:Y:S01]  /*166f0*/  HMMA.16816.F32.BF16 R20, R176, R36.reuse, R20 ;  /* 0x00000024b014723c */ /* 0x080fe20000041814 */
[C---:B------:R-:W-:Y:S01]  /*16700*/  FMUL.FTZ R46, R0.reuse, R154 ;  /* 0x0000009a002e7220 */ /* 0x040fe20000410000 */
[----:B------:R-:W-:Y:S01]  /*16710*/  MOV R154, R212 ;  /* 0x000000d4009a7202 */ /* 0x000fe20000000f00 */
[----:B--2---:R-:W-:Y:S02]  /*16720*/  FFMA.FTZ R2, R45, c[0x0][0x2d0], -R111 ;  /* 0x0000b4002d027a23 */ /* 0x004fe4000001086f */
[C---:B------:R-:W-:Y:S02]  /*16730*/  FMUL.FTZ R43, R0.reuse, R151 ;  /* 0x00000097002b7220 */ /* 0x040fe40000410000 */
[----:B------:R2:W1:Y:S01]  /*16740*/  MUFU.EX2 R248, R2 ;  /* 0x0000000200f87308 */ /* 0x0004620000000800 */
[C---:B------:R-:W-:Y:S01]  /*16750*/  HMMA.16816.F32.BF16 R24, R180.reuse, R36, R24 ;  /* 0x00000024b418723c */ /* 0x040fe20000041818 */
[----:B------:R-:W-:Y:S03]  /*16760*/  FMUL.FTZ R47, R0, R155 ;  /* 0x0000009b002f7220 */ /* 0x000fe60000410000 */
[----:B------:R-:W-:Y:S01]  /*16770*/  FMUL.FTZ R45, R3, R153 ;  /* 0x00000099032d7220 */ /* 0x000fe20000410000 */
[----:B------:R-:W-:Y:S01]  /*16780*/  MOV R153, R48 ;  /* 0x0000003000997202 */ /* 0x000fe20000000f00 */
[C---:B------:R-:W-:Y:S01]  /*16790*/  FMUL.FTZ R48, R101.reuse, R156 ;  /* 0x0000009c65307220 */ /* 0x040fe20000410000 */
[----:B------:R-:W-:Y:S01]  /*167a0*/  MOV R155, R209 ;  /* 0x000000d1009b7202 */ /* 0x000fe20000000f00 */
[-C--:B------:R-:W-:Y:S01]  /*167b0*/  HMMA.16816.F32.BF16 R28, R180, R38.reuse, R28 ;  /* 0x00000026b41c723c */ /* 0x080fe2000004181c */
[C---:B------:R-:W-:Y:S03]  /*167c0*/  FMUL.FTZ R36, R101.reuse, R144 ;  /* 0x0000009065247220 */ /* 0x040fe60000410000 */
[----:B------:R-:W-:Y:S02]  /*167d0*/  IMAD.MOV.U32 R144, RZ, RZ, R246 ;  /* 0x000000ffff907224 */ /* 0x000fe400078e00f6 */
[----:B------:R-:W-:Y:S02]  /*167e0*/  FMUL.FTZ R37, R101, R145 ;  /* 0x0000009165257220 */ /* 0x000fe40000410000 */
[C---:B------:R-:W-:Y:S01]  /*167f0*/  HMMA.16816.F32.BF16 R32, R176.reuse, R38, R32 ;  /* 0x00000026b020723c */ /* 0x040fe20000041820 */
[----:B------:R-:W-:Y:S03]  /*16800*/  IMAD.MOV.U32 R145, RZ, RZ, R245 ;  /* 0x000000ffff917224 */ /* 0x000fe600078e00f5 */
[----:B------:R-:W-:Y:S02]  /*16810*/  IMAD.MOV.U32 R138, RZ, RZ, R223 ;  /* 0x000000ffff8a7224 */ /* 0x000fe400078e00df */
[----:B------:R-:W-:Y:S02]  /*16820*/  IMAD.MOV.U32 R150, RZ, RZ, R222 ;  /* 0x000000ffff967224 */ /* 0x000fe400078e00de */
[----:B--2---:R-:W-:Y:S04]  /*16830*/  FFMA.FTZ R2, R56, c[0x0][0x2d0], -R110 ;  /* 0x0000b40038027a23 */ /* 0x004fe8000001086e */
[----:B------:R2:W-:Y:S01]  /*16840*/  MUFU.EX2 R247, R2 ;  /* 0x0000000200f77308 */ /* 0x0005e20000000800 */
[C---:B------:R-:W-:Y:S01]  /*16850*/  FMUL.FTZ R38, R100.reuse, R146 ;  /* 0x0000009264267220 */ /* 0x040fe20000410000 */
[----:B------:R-:W-:Y:S01]  /*16860*/  MOV R146, R244 ;  /* 0x000000f400927202 */ /* 0x000fe20000000f00 */
[C---:B------:R-:W-:Y:S02]  /*16870*/  FMUL.FTZ R39, R100.reuse, R147 ;  /* 0x0000009364277220 */ /* 0x040fe40000410000 */
[----:B------:R-:W-:Y:S02]  /*16880*/  IMAD.MOV.U32 R147, RZ, RZ, R242 ;  /* 0x000000ffff937224 */ /* 0x000fe400078e00f2 */
[----:B------:R-:W-:Y:S02]  /*16890*/  IMAD.MOV.U32 R151, RZ, RZ, R213 ;  /* 0x000000ffff977224 */ /* 0x000fe400078e00d5 */
[----:B------:R-:W-:Y:S01]  /*168a0*/  IMAD.MOV.U32 R156, RZ, RZ, R50 ;  /* 0x000000ffff9c7224 */ /* 0x000fe200078e0032 */
[-C--:B------:R-:W-:Y:S01]  /*168b0*/  HMMA.16816.F32.BF16 R36, R176, R52.reuse, R36 ;  /* 0x00000034b024723c */ /* 0x080fe20000041824 */
[C---:B------:R-:W-:Y:S01]  /*168c0*/  FMUL.FTZ R50, R100.reuse, R158 ;  /* 0x0000009e64327220 */ /* 0x040fe20000410000 */
[----:B------:R-:W-:Y:S01]  /*168d0*/  MOV R158, R67 ;  /* 0x00000043009e7202 */ /* 0x000fe20000000f00 */
[----:B------:R-:W-:Y:S02]  /*168e0*/  FMUL.FTZ R67, R100, R175 ;  /* 0x000000af64437220 */ /* 0x000fe40000410000 */
[----:B------:R-:W-:Y:S01]  /*168f0*/  LDSM.16.MT88.4 R172, [R226+0x1d00] ;  /* 0x001d0000e2ac783b */ /* 0x000fe20000004200 */
[----:B------:R-:W-:Y:S02]  /*16900*/  FMUL.FTZ R56, R3, R164 ;  /* 0x000000a403387220 */ /* 0x000fe40000410000 */
[C---:B------:R-:W-:Y:S01]  /*16910*/  HMMA.16816.F32.BF16 R40, R180.reuse, R52, R40 ;  /* 0x00000034b428723c */ /* 0x040fe20000041828 */
[C---:B------:R-:W-:Y:S03]  /*16920*/  FMUL.FTZ R58, R0.reuse, R166 ;  /* 0x000000a6003a7220 */ /* 0x040fe60000410000 */
[C---:B------:R-:W-:Y:S02]  /*16930*/  FMUL.FTZ R59, R0.reuse, R167 ;  /* 0x000000a7003b7220 */ /* 0x040fe40000410000 */
[----:B--2---:R-:W-:Y:S02]  /*16940*/  FFMA.FTZ R2, R57, c[0x0][0x2d0], -R110 ;  /* 0x0000b40039027a23 */ /* 0x004fe4000001086e */
[-C--:B------:R-:W-:Y:S01]  /*16950*/  HMMA.16816.F32.BF16 R44, R180, R54.reuse, R44 ;  /* 0x00000036b42c723c */ /* 0x080fe2000004182c */
[C---:B------:R-:W-:Y:S01]  /*16960*/  FMUL.FTZ R52, R101.reuse, R160 ;  /* 0x000000a065347220 */ /* 0x040fe20000410000 */
[----:B------:R2:W1:Y:S02]  /*16970*/  MUFU.EX2 R246, R2 ;  /* 0x0000000200f67308 */ /* 0x0004640000000800 */
[----:B------:R-:W-:Y:S02]  /*16980*/  FMUL.FTZ R53, R101, R161 ;  /* 0x000000a165357220 */ /* 0x000fe40000410000 */
[----:B------:R-:W-:Y:S02]  /*16990*/  FMUL.FTZ R57, R3, R165 ;  /* 0x000000a503397220 */ /* 0x000fe40000410000 */
[C---:B------:R-:W-:Y:S01]  /*169a0*/  HMMA.16816.F32.BF16 R48, R176.reuse, R54, R48 ;  /* 0x00000036b030723c */ /* 0x040fe20000041830 */
[C---:B------:R-:W-:Y:S03]  /*169b0*/  FMUL.FTZ R62, R0.reuse, R170 ;  /* 0x000000aa003e7220 */ /* 0x040fe60000410000 */
[----:B------:R-:W-:Y:S02]  /*169c0*/  FMUL.FTZ R63, R0, R171 ;  /* 0x000000ab003f7220 */ /* 0x000fe40000410000 */
[--C-:B------:R-:W-:Y:S02]  /*169d0*/  FFMA.FTZ R103, R201, c[0x0][0x2d0], -R184.reuse ;  /* 0x0000b400c9677a23 */ /* 0x100fe400000108b8 */
[C---:B------:R-:W-:Y:S04]  /*169e0*/  FMUL.FTZ R54, R100.reuse, R162 ;  /* 0x000000a264367220 */ /* 0x040fe80000410000 */
[C---:B------:R-:W-:Y:S02]  /*169f0*/  FMUL.FTZ R55, R100.reuse, R163 ;  /* 0x000000a364377220 */ /* 0x040fe40000410000 */
[----:B------:R-:W-:Y:S02]  /*16a00*/  FMUL.FTZ R71, R100, R71 ;  /* 0x0000004764477220 */ /* 0x000fe40000410000 */
[C---:B------:R-:W-:Y:S02]  /*16a10*/  FMUL.FTZ R72, R3.reuse, R72 ;  /* 0x0000004803487220 */ /* 0x040fe40000410000 */
[--C-:B--2---:R-:W-:Y:S01]  /*16a20*/  FFMA.FTZ R2, R60, c[0x0][0x2d0], -R111.reuse ;  /* 0x0000b4003c027a23 */ /* 0x104fe2000001086f */
[-C--:B-1----:R-:W-:Y:S01]  /*16a30*/  HMMA.16816.F32.BF16 R52, R176, R112.reuse, R52 ;  /* 0x00000070b034723c */ /* 0x082fe20000041834 */
[C---:B------:R-:W-:Y:S02]  /*16a40*/  FMUL.FTZ R60, R3.reuse, R168 ;  /* 0x000000a8033c7220 */ /* 0x040fe40000410000 */
[----:B------:R1:W-:Y:S01]  /*16a50*/  MUFU.EX2 R245, R2 ;  /* 0x0000000200f57308 */ /* 0x0003e20000000800 */
[C---:B------:R-:W-:Y:S02]  /*16a60*/  FMUL.FTZ R73, R3.reuse, R73 ;  /* 0x0000004903497220 */ /* 0x040fe40000410000 */
[C---:B------:R-:W-:Y:S02]  /*16a70*/  FMUL.FTZ R74, R0.reuse, R74 ;  /* 0x0000004a004a7220 */ /* 0x040fe40000410000 */
[C---:B------:R-:W-:Y:S01]  /*16a80*/  HMMA.16816.F32.BF16 R56, R180.reuse, R112, R56 ;  /* 0x00000070b438723c */ /* 0x040fe20000041838 */
[C---:B------:R-:W-:Y:S03]  /*16a90*/  FMUL.FTZ R75, R0.reuse, R75 ;  /* 0x0000004b004b7220 */ /* 0x040fe60000410000 */
[C---:B------:R-:W-:Y:S02]  /*16aa0*/  FMUL.FTZ R76, R3.reuse, R76 ;  /* 0x0000004c034c7220 */ /* 0x040fe40000410000 */
[----:B------:R-:W-:Y:S02]  /*16ab0*/  FMUL.FTZ R77, R3, R77 ;  /* 0x0000004d034d7220 */ /* 0x000fe40000410000 */
[C---:B------:R-:W-:Y:S04]  /*16ac0*/  FMUL.FTZ R78, R0.reuse, R78 ;  /* 0x0000004e004e7220 */ /* 0x040fe80000410000 */
[----:B------:R-:W-:Y:S02]  /*16ad0*/  FMUL.FTZ R79, R0, R79 ;  /* 0x0000004f004f7220 */ /* 0x000fe40000410000 */
[C---:B------:R-:W-:Y:S02]  /*16ae0*/  FMUL.FTZ R82, R100.reuse, R82 ;  /* 0x0000005264527220 */ /* 0x040fe40000410000 */
[C---:B------:R-:W-:Y:S02]  /*16af0*/  FMUL.FTZ R83, R100.reuse, R83 ;  /* 0x0000005364537220 */ /* 0x040fe40000410000 */
[----:B------:R-:W-:Y:S02]  /*16b00*/  FMUL.FTZ R86, R100, R86 ;  /* 0x0000005664567220 */ /* 0x000fe40000410000 */
[----:B-1----:R-:W-:Y:S02]  /*16b10*/  FFMA.FTZ R2, R61, c[0x0][0x2d0], -R111 ;  /* 0x0000b4003d027a23 */ /* 0x002fe4000001086f */
[C---:B------:R-:W-:Y:S02]  /*16b20*/  FMUL.FTZ R61, R3.reuse, R169 ;  /* 0x000000a9033d7220 */ /* 0x040fe40000410000 */
[----:B------:R1:W2:Y:S01]  /*16b30*/  MUFU.EX2 R244, R2 ;  /* 0x0000000200f47308 */ /* 0x0002a20000000800 */
[C---:B------:R-:W-:Y:S02]  /*16b40*/  FMUL.FTZ R88, R3.reuse, R88 ;  /* 0x0000005803587220 */ /* 0x040fe40000410000 */
[C---:B------:R-:W-:Y:S02]  /*16b50*/  FMUL.FTZ R89, R3.reuse, R89 ;  /* 0x0000005903597220 */ /* 0x040fe40000410000 */
[-C--:B------:R-:W-:Y:S01]  /*16b60*/  HMMA.16816.F32.BF16 R60, R180, R114.reuse, R60 ;  /* 0x00000072b43c723c */ /* 0x080fe2000004183c */
[C---:B------:R-:W-:Y:S02]  /*16b70*/  FMUL.FTZ R90, R0.reuse, R90 ;  /* 0x0000005a005a7220 */ /* 0x040fe40000410000 */
[C---:B------:R-:W-:Y:S02]  /*16b80*/  FMUL.FTZ R91, R0.reuse, R91 ;  /* 0x0000005b005b7220 */ /* 0x040fe40000410000 */
[C---:B------:R-:W-:Y:S02]  /*16b90*/  FMUL.FTZ R92, R3.reuse, R92 ;  /* 0x0000005c035c7220 */ /* 0x040fe40000410000 */
[----:B------:R-:W-:Y:S01]  /*16ba0*/  FMUL.FTZ R93, R3, R93 ;  /* 0x0000005d035d7220 */ /* 0x000fe20000410000 */
[C---:B------:R-:W-:Y:S01]  /*16bb0*/  HMMA.16816.F32.BF16 R64, R176.reuse, R114, R64 ;  /* 0x00000072b040723c */ /* 0x040fe20000041840 */
[----:B------:R-:W2:Y:S03]  /*16bc0*/  LDSM.16.MT88.4 R112, [R226+0x2100] ;  /* 0x00210000e270783b */ /* 0x000ea60000004200 */
[C---:B------:R-:W-:Y:S02]  /*16bd0*/  FMUL.FTZ R94, R0.reuse, R94 ;  /* 0x0000005e005e7220 */ /* 0x040fe40000410000 */
[----:B------:R-:W-:Y:S02]  /*16be0*/  FMUL.FTZ R95, R0, R95 ;  /* 0x0000005f005f7220 */ /* 0x000fe40000410000 */
[-C--:B---3--:R-:W-:Y:S01]  /*16bf0*/  HMMA.16816.F32.BF16 R68, R176, R116.reuse, R68 ;  /* 0x00000074b044723c */ /* 0x088fe20000041844 */
[----:B------:R-:W-:Y:S03]  /*16c00*/  FMUL.FTZ R87, R100, R87 ;  /* 0x0000005764577220 */ /* 0x000fe60000410000 */
[--C-:B-1----:R-:W-:Y:S02]  /*16c10*/  FFMA.FTZ R2, R186, c[0x0][0x2d0], -R184.reuse ;  /* 0x0000b400ba027a23 */ /* 0x102fe400000108b8 */
[C---:B------:R-:W-:Y:S02]  /*16c20*/  FMUL.FTZ R98, R100.reuse, R98 ;  /* 0x0000006264627220 */ /* 0x040fe40000410000 */
[C---:B------:R-:W-:Y:S01]  /*16c30*/  HMMA.16816.F32.BF16 R72, R180.reuse, R116, R72 ;  /* 0x00000074b448723c */ /* 0x040fe20000041848 */
[----:B------:R1:W-:Y:S03]  /*16c40*/  MUFU.EX2 R242, R2 ;  /* 0x0000000200f27308 */ /* 0x0003e60000000800 */
[----:B------:R-:W-:Y:S04]  /*16c50*/  FMUL.FTZ R99, R100, R99 ;  /* 0x0000006364637220 */ /* 0x000fe80000410000 */
[-C--:B------:R-:W-:Y:S08]  /*16c60*/  HMMA.16816.F32.BF16 R76, R180, R118.reuse, R76 ;  /* 0x00000076b44c723c */ /* 0x080ff0000004184c */
[C---:B------:R-:W-:Y:S01]  /*16c70*/  HMMA.16816.F32.BF16 R80, R176.reuse, R118, R80 ;  /* 0x00000076b050723c */ /* 0x040fe20000041850 */
[----:B------:R-:W3:Y:S07]  /*16c80*/  LDSM.16.MT88.4 R116, [R225+0x500] ;  /* 0x00050000e174783b */ /* 0x000eee0000004200 */
[-C--:B--2---:R-:W-:Y:S01]  /*16c90*/  HMMA.16816.F32.BF16 R84, R176, R112.reuse, R84 ;  /* 0x00000070b054723c */ /* 0x084fe20000041854 */
[--C-:B-1----:R-:W-:Y:S04]  /*16ca0*/  FFMA.FTZ R2, R187, c[0x0][0x2d0], -R184.reuse ;  /* 0x0000b400bb027a23 */ /* 0x102fe800000108b8 */
[----:B------:R1:W2:Y:S03]  /*16cb0*/  MUFU.EX2 R241, R2 ;  /* 0x0000000200f17308 */ /* 0x0002a60000000800 */
        /* <DEDUP_REMOVED lines=10> */
[----:B--2---:R-:W-:Y:S04]  /*16d60*/  F2FP.BF16.PACK_AB R120, R241, R242 ;  /* 0x000000f2f178723e */ /* 0x004fe800000010ff */
[-C--:B---3--:R-:W-:Y:S01]  /*16d70*/  HMMA.16816.F32.BF16 R4, R112, R116.reuse, R4 ;  /* 0x000000747004723c */ /* 0x088fe20000041804 */
        /* <DEDUP_REMOVED lines=98> */
[--C-:B---3--:R-:W-:Y:S02]  /*173a0*/  FFMA.FTZ R2, R156, c[0x0][0x2d0], -R111.reuse ;  /* 0x0000b4009c027a23 */ /* 0x108fe4000001086f */
[----:B------:R-:W-:Y:S05]  /*173b0*/  LDSM.16.MT88.4 R156, [R225+0x1d00] ;  /* 0x001d0000e19c783b */ /* 0x000fea0000004200 */
[C---:B------:R-:W-:Y:S01]  /*173c0*/  HMMA.16816.F32.BF16 R48, R112.reuse, R130, R48 ;  /* 0x000000827030723c */ /* 0x040fe20000041830 */
[----:B------:R3:W-:Y:S02]  /*173d0*/  MUFU.EX2 R193, R2 ;  /* 0x0000000200c17308 */ /* 0x0007e40000000800 */
[----:B------:R-:W4:Y:S05]  /*173e0*/  LDSM.16.MT88.4 R128, [R226+0x2900] ;  /* 0x00290000e280783b */ /* 0x000f2a0000004200 */
        /* <DEDUP_REMOVED lines=19> */
[--C-:B-1----:R-:W-:Y:S03]  /*17520*/  FFMA.FTZ R2, R151, c[0x0][0x2d0], -R184.reuse ;  /* 0x0000b40097027a23 */ /* 0x102fe600000108b8 */
[----:B------:R-:W-:Y:S01]  /*17530*/  MOV R151, R149 ;  /* 0x0000009500977202 */ /* 0x000fe20000000f00 */
[----:B------:R1:W-:Y:S01]  /*17540*/  MUFU.EX2 R189, R2 ;  /* 0x0000000200bd7308 */ /* 0x0003e20000000800 */
[----:B------:R-:W-:Y:S02]  /*17550*/  MOV R149, R147 ;  /* 0x0000009300957202 */ /* 0x000fe40000000f00 */
[-C--:B------:R-:W-:Y:S01]  /*17560*/  HMMA.16816.F32.BF16 R92, R120, R130.reuse, R92 ;  /* 0x00000082785c723c */ /* 0x080fe2000004185c */
[----:B------:R-:W-:Y:S03]  /*17570*/  MOV R147, R145 ;  /* 0x0000009100937202 */ /* 0x000fe60000000f00 */
[----:B------:R-:W-:Y:S02]  /*17580*/  MOV R145, R143 ;  /* 0x0000008f00917202 */ /* 0x000fe40000000f00 */
[----:B------:R-:W-:Y:S02]  /*17590*/  MOV R143, R141 ;  /* 0x0000008d008f7202 */ /* 0x000fe40000000f00 */
[----:B------:R-:W-:Y:S01]  /*175a0*/  HMMA.16816.F32.BF16 R96, R112, R130, R96 ;  /* 0x000000827060723c */ /* 0x000fe20000041860 */
[----:B------:R-:W-:Y:S03]  /*175b0*/  MOV R141, R139 ;  /* 0x0000008b008d7202 */ /* 0x000fe60000000f00 */
[----:B------:R-:W-:Y:S02]  /*175c0*/  MOV R139, R134 ;  /* 0x00000086008b7202 */ /* 0x000fe40000000f00 */
[----:B------:R-:W-:Y:S02]  /*175d0*/  MOV R216, R147 ;  /* 0x0000009300d87202 */ /* 0x000fe40000000f00 */
[----:B--2---:R-:W-:Y:S04]  /*175e0*/  F2FP.BF16.PACK_AB R111, R190, R191 ;  /* 0x000000bfbe6f723e */ /* 0x004fe800000010ff */
[----:B------:R-:W-:Y:S01]  /*175f0*/  MOV R221, R149 ;  /* 0x0000009500dd7202 */ /* 0x000fe20000000f00 */
[----:B-1----:R-:W-:Y:S02]  /*17600*/  FFMA.FTZ R2, R150, c[0x0][0x2d0], -R184 ;  /* 0x0000b40096027a23 */ /* 0x002fe400000108b8 */
[----:B------:R-:W-:Y:S02]  /*17610*/  IMAD.MOV.U32 R150, RZ, RZ, R148 ;  /* 0x000000ffff967224 */ /* 0x000fe400078e0094 */
[----:B------:R1:W2:Y:S01]  /*17620*/  MUFU.EX2 R188, R2 ;  /* 0x0000000200bc7308 */ /* 0x0002a20000000800 */
[----:B------:R-:W-:Y:S02]  /*17630*/  IMAD.MOV.U32 R148, RZ, RZ, R146 ;  /* 0x000000ffff947224 */ /* 0x000fe400078e0092 */
[----:B------:R-:W-:Y:S02]  /*17640*/  IMAD.MOV.U32 R146, RZ, RZ, R144 ;  /* 0x000000ffff927224 */ /* 0x000fe400078e0090 */
[----:B------:R-:W-:Y:S02]  /*17650*/  IMAD.MOV.U32 R144, RZ, RZ, R142 ;  /* 0x000000ffff907224 */ /* 0x000fe400078e008e */
[----:B------:R-:W-:Y:S02]  /*17660*/  IMAD.MOV.U32 R142, RZ, RZ, R140 ;  /* 0x000000ffff8e7224 */ /* 0x000fe400078e008c */
[----:B------:R-:W-:Y:S02]  /*17670*/  IMAD.MOV.U32 R140, RZ, RZ, R135 ;  /* 0x000000ffff8c7224 */ /* 0x000fe400078e0087 */
[----:B------:R-:W-:Y:S02]  /*17680*/  IMAD.MOV.U32 R147, RZ, RZ, R142 ;  /* 0x000000ffff937224 */ /* 0x000fe400078e008e */
[----:B------:R-:W-:Y:S01]  /*17690*/  IMAD.MOV.U32 R215, RZ, RZ, R148 ;  /* 0x000000ffffd77224 */ /* 0x000fe200078e0094 */
[----:B------:R-:W-:Y:S01]  /*176a0*/  MOV R148, R143 ;  /* 0x0000008f00947202 */ /* 0x000fe20000000f00 */
[----:B------:R-:W-:Y:S01]  /*176b0*/  IMAD.MOV.U32 R219, RZ, RZ, R150 ;  /* 0x000000ffffdb7224 */ /* 0x000fe200078e0096 */
[----:B------:R-:W-:Y:S01]  /*176c0*/  MOV R150, R145 ;  /* 0x0000009100967202 */ /* 0x000fe20000000f00 */
[----:B------:R-:W-:Y:S02]  /*176d0*/  IMAD.MOV.U32 R145, RZ, RZ, R140 ;  /* 0x000000ffff917224 */ /* 0x000fe400078e008c */
[----:B------:R-:W-:Y:S01]  /*176e0*/  IMAD.MOV.U32 R149, RZ, RZ, R144 ;  /* 0x000000ffff957224 */ /* 0x000fe200078e0090 */
[----:B------:R-:W-:Y:S01]  /*176f0*/  MOV R144, R139 ;  /* 0x0000008b00907202 */ /* 0x000fe20000000f00 */
[----:B------:R-:W-:Y:S01]  /*17700*/  IMAD.MOV.U32 R139, RZ, RZ, R138 ;  /* 0x000000ffff8b7224 */ /* 0x000fe200078e008a */
[----:B------:R-:W-:Y:S01]  /*17710*/  MOV R138, R108 ;  /* 0x0000006c008a7202 */ /* 0x000fe20000000f00 */
[--C-:B-1----:R-:W-:Y:S01]  /*17720*/  FFMA.FTZ R2, R252, c[0x0][0x2d0], -R185.reuse ;  /* 0x0000b400fc027a23 */ /* 0x102fe200000108b9 */
[----:B------:R-:W-:Y:S01]  /*17730*/  F2FP.BF16.PACK_AB R108, R196, R197 ;  /* 0x000000c5c46c723e */ /* 0x000fe200000010ff */
[----:B------:R-:W-:Y:S01]  /*17740*/  IMAD.MOV.U32 R252, RZ, RZ, R146 ;  /* 0x000000fffffc7224 */ /* 0x000fe200078e0092 */
[----:B------:R-:W-:Y:S01]  /*17750*/  MOV R146, R141 ;  /* 0x0000008d00927202 */ /* 0x000fe20000000f00 */
[----:B------:R1:W-:Y:S01]  /*17760*/  MUFU.EX2 R186, R2 ;  /* 0x0000000200ba7308 */ /* 0x0003e20000000800 */
[----:B------:R-:W-:Y:S01]  /*17770*/  LDSM.16.MT88.4 R140, [R226+0xd00] ;  /* 0x000d0000e28c783b */ /* 0x000fe20000004200 */
[----:B--2---:R-:W-:Y:S01]  /*17780*/  F2FP.BF16.PACK_AB R176, R188, R189 ;  /* 0x000000bdbcb0723e */ /* 0x004fe200000010ff */
[--C-:B-1----:R-:W-:Y:S07]  /*17790*/  FFMA.FTZ R2, R133, c[0x0][0x2d0], -R185.reuse ;  /* 0x0000b40085027a23 */ /* 0x102fee00000108b9 */
        /* <DEDUP_REMOVED lines=10> */
[----:B------:R1:W-:Y:S01]  /*17840*/  MUFU.EX2 R103, R2 ;  /* 0x0000000200677308 */ /* 0x0003e20000000800 */
[----:B---3--:R-:W-:Y:S09]  /*17850*/  F2FP.BF16.PACK_AB R178, R184, R107 ;  /* 0x0000006bb8b2723e */ /* 0x008ff200000010ff */
[----:B------:R-:W3:Y:S01]  /*17860*/  MUFU.EX2 R185, R185 ;  /* 0x000000b900b97308 */ /* 0x000ee20000000800 */
[-C--:B--2---:R-:W-:Y:S01]  /*17870*/  HMMA.16816.F32.BF16 R112, R108, R132.reuse, R4 ;  /* 0x000000846c70723c */ /* 0x084fe20000041804 */
[----:B------:R-:W2:Y:S08]  /*17880*/  LDSM.16.MT88.4 R4, [R226+0x2d00] ;  /* 0x002d0000e204783b */ /* 0x000eb00000004200 */
[----:B-1----:R-:W4:Y:S03]  /*17890*/  LDL.LU R2, [R1+0x40] ;  /* 0x0000400001027983 */ /* 0x002f260000300800 */
[----:B---3--:R-:W-:Y:S07]  /*178a0*/  F2FP.BF16.PACK_AB R179, R185, R103 ;  /* 0x00000067b9b3723e */ /* 0x008fee00000010ff */
[C---:B------:R-:W-:Y:S07]  /*178b0*/  HMMA.16816.F32.BF16 R116, R176.reuse, R132, R8 ;  /* 0x00000084b074723c */ /* 0x040fee0000041808 */
[----:B------:R-:W-:Y:S01]  /*178c0*/  MOV R11, R147 ;  /* 0x00000093000b7202 */ /* 0x000fe20000000f00 */
[-C--:B------:R-:W-:Y:S01]  /*178d0*/  HMMA.16816.F32.BF16 R120, R176, R134.reuse, R12 ;  /* 0x00000086b078723c */ /* 0x080fe2000004180c */
[----:B------:R-:W-:Y:S03]  /*178e0*/  IMAD.MOV.U32 R8, RZ, RZ, R150 ;  /* 0x000000ffff087224 */ /* 0x000fe600078e0096 */
[----:B------:R-:W-:Y:S01]  /*178f0*/  MOV R9, R149 ;  /* 0x0000009500097202 */ /* 0x000fe20000000f00 */
[----:B------:R-:W-:Y:S02]  /*17900*/  IMAD.MOV.U32 R10, RZ, RZ, R148 ;  /* 0x000000ffff0a7224 */ /* 0x000fe400078e0094 */
[----:B------:R-:W-:Y:S01]  /*17910*/  MOV R15, R139 ;  /* 0x0000008b000f7202 */ /* 0x000fe20000000f00 */
[C---:B------:R-:W-:Y:S01]  /*17920*/  HMMA.16816.F32.BF16 R124, R108.reuse, R134, R16 ;  /* 0x000000866c7c723c */ /* 0x040fe20000041810 */
[----:B------:R-:W3:Y:S03]  /*17930*/  LDL.LU R17, [R1+0x38] ;  /* 0x0000380001117983 */ /* 0x000ee60000300800 */
[----:B------:R-:W-:Y:S01]  /*17940*/  IMAD.MOV.U32 R12, RZ, RZ, R146 ;  /* 0x000000ffff0c7224 */ /* 0x000fe200078e0092 */
[----:B------:R-:W3:Y:S01]  /*17950*/  LDL.LU R19, [R1+0x3c] ;  /* 0x00003c0001137983 */ /* 0x000ee20000300800 */
[----:B------:R-:W-:Y:S01]  /*17960*/  MOV R13, R145 ;  /* 0x00000091000d7202 */ /* 0x000fe20000000f00 */
[----:B------:R-:W-:Y:S01]  /*17970*/  IMAD.MOV.U32 R14, RZ, RZ, R144 ;  /* 0x000000ffff0e7224 */ /* 0x000fe200078e0090 */
[-C--:B------:R-:W-:Y:S01]  /*17980*/  HMMA.16816.F32.BF16 R128, R108, R140.reuse, R20 ;  /* 0x0000008c6c80723c */ /* 0x080fe20000041814 */
[----:B------:R-:W3:Y:S03]  /*17990*/  LDL.LU R23, [R1+0x34] ;  /* 0x0000340001177983 */ /* 0x000ee60000300800 */
[----:B------:R-:W-:Y:S01]  /*179a0*/  MOV R18, R137 ;  /* 0x0000008900127202 */ /* 0x000fe20000000f00 */
[----:B------:R-:W-:Y:S02]  /*179b0*/  IMAD.MOV.U32 R16, RZ, RZ, R138 ;  /* 0x000000ffff107224 */ /* 0x000fe400078e008a */
[----:B------:R-:W-:Y:S01]  /*179c0*/  IMAD.MOV.U32 R22, RZ, RZ, R136 ;  /* 0x000000ffff167224 */ /* 0x000fe200078e0088 */
        /* <DEDUP_REMOVED lines=20> */
[----:B----4-:R-:W-:Y:S04]  /*17b10*/  FFMA.FTZ R2, R0, R2, R12 ;  /* 0x0000000200027223 */ /* 0x010fe8000001000c */
[----:B------:R-:W-:Y:S02]  /*17b20*/  FADD.FTZ R2, R8, R2 ;  /* 0x0000000208027221 */ /* 0x000fe40000010000 */
[----:B---3--:R-:W-:Y:S02]  /*17b30*/  FFMA.FTZ R100, R100, R17, R16 ;  /* 0x0000001164647223 */ /* 0x008fe40000010010 */
        /* <DEDUP_REMOVED lines=17> */
[----:B------:R-:W-:Y:S01]  /*17c50*/  IADD3 R220, R243, -0x1, RZ ;  /* 0xfffffffff3dc7810 */ /* 0x000fe20007ffe0ff */
[----:B------:R-:W-:Y:S02]  /*17c60*/  FADD.FTZ R3, R250, R11 ;  /* 0x0000000bfa037221 */ /* 0x000fe40000010000 */
        /* <DEDUP_REMOVED lines=52> */
.L_x_829:
[----:B------:R-:W-:-:S13]  /*17fb0*/  ISETP.GE.AND P0, PT, R220, RZ, PT ;  /* 0x000000ffdc00720c */ /* 0x000fda0003f06270 */
[----:B------:R-:W-:Y:S05]  /*17fc0*/  @!P0 BRA `(.L_x_833) ;  /* 0x0000401000008947 */ /* 0x000fea0003800000 */
[----:B-1----:R-:W2:Y:S04]  /*17fd0*/  LDL.LU R3, [R1+0x30] ;  /* 0x0000300001037983 */ /* 0x002ea80000300800 */
[----:B------:R-:W2:Y:S04]  /*17fe0*/  LDL.LU R2, [R1+0x20] ;  /* 0x0000200001027983 */ /* 0x000ea80000300800 */
[----:B------:R-:W3:Y:S04]  /*17ff0*/  LDL R6, [R1+0x5c] ;  /* 0x00005c0001067983 */ /* 0x000ee80000100800 */
[----:B------:R-:W3:Y:S04]  /*18000*/  LDL R5, [R1+0x58] ;  /* 0x0000580001057983 */ /* 0x000ee80000100800 */
[----:B------:R-:W4:Y:S04]  /*18010*/  LDL R4, [R1+0x64] ;  /* 0x0000640001047983 */ /* 0x000f280000100800 */
[----:B------:R-:W4:Y:S04]  /*18020*/  LDL R0, [R1+0x60] ;  /* 0x0000600001007983 */ /* 0x000f280000100800 */
[----:B------:R-:W5:Y:S01]  /*18030*/  LDL R7, [R1] ;  /* 0x0000000001077983 */ /* 0x000f620000100800 */
[----:B------:R-:W-:Y:S01]  /*18040*/  IMAD.MOV.U32 R107, RZ, RZ, R102 ;  /* 0x000000ffff6b7224 */ /* 0x000fe200078e0066 */
[----:B------:R-:W-:Y:S01]  /*18050*/  MOV R100, R104 ;  /* 0x0000006800647202 */ /* 0x000fe20000000f00 */
[----:B------:R-:W-:-:S02]  /*18060*/  ULDC UR5, c[0x0][0x210] ;  /* 0x0000840000057ab9 */ /* 0x000fc40000000800 */
[----:B------:R-:W-:Y:S02]  /*18070*/  ULDC UR4, c[0x0][0x1e8] ;  /* 0x00007a0000047ab9 */ /* 0x000fe40000000800 */
[----:B------:R-:W-:Y:S02]  /*18080*/  UIMAD UR5, UR11, UR5, URZ ;  /* 0x000000050b0572a4 */ /* 0x000fe4000f8e023f */
[----:B------:R-:W-:Y:S01]  /*18090*/  UIMAD UR4, UR11, UR4, URZ ;  /* 0x000000040b0472a4 */ /* 0x000fe2000f8e023f */
[C---:B--2---:R-:W-:Y:S01]  /*180a0*/  SHF.L.U64.HI R3, R2.reuse, 0x1, R3 ;  /* 0x0000000102037819 */ /* 0x044fe20000010203 */
[----:B------:R-:W-:-:S04]  /*180b0*/  IMAD.SHL.U32 R8, R2, 0x2, RZ ;  /* 0x0000000202087824 */ /* 0x000fc800078e00ff */
[----:B------:R1:W-:Y:S01]  /*180c0*/  STL [R1+0x8], R3 ;  /* 0x0000080301007387 */ /* 0x0003e20000100800 */
[C---:B---3--:R-:W-:Y:S01]  /*180d0*/  SHF.L.U64.HI R6, R5.reuse, 0x1, R6 ;  /* 0x0000000105067819 */ /* 0x048fe20000010206 */
[----:B------:R-:W-:Y:S02]  /*180e0*/  IMAD.SHL.U32 R5, R5, 0x2, RZ ;  /* 0x0000000205057824 */ /* 0x000fe400078e00ff */
[----:B------:R2:W-:Y:S01]  /*180f0*/  STL [R1+0x4], R8 ;  /* 0x0000040801007387 */ /* 0x0005e20000100800 */
[C---:B----4-:R-:W-:Y:S02]  /*18100*/  SHF.L.U64.HI R4, R0.reuse, 0x1, R4 ;  /* 0x0000000100047819 */ /* 0x050fe40000010204 */
[----:B------:R-:W-:Y:S01]  /*18110*/  SHF.L.U32 R0, R0, 0x1, RZ ;  /* 0x0000000100007819 */ /* 0x000fe200000006ff */
[----:B------:R2:W-:Y:S04]  /*18120*/  STL [R1+0x50], R6 ;  /* 0x0000500601007387 */ /* 0x0005e80000100800 */
[----:B------:R2:W-:Y:S04]  /*18130*/  STL [R1+0x4c], R5 ;  /* 0x00004c0501007387 */ /* 0x0005e80000100800 */
[----:B------:R2:W-:Y:S04]  /*18140*/  STL [R1+0x44], R0 ;  /* 0x0000440001007387 */ /* 0x0005e80000100800 */
[----:B------:R2:W-:Y:S01]  /*18150*/  STL [R1+0x48], R4 ;  /* 0x0000480401007387 */ /* 0x0005e20000100800 */
[----:B-1----:R-:W-:Y:S01]  /*18160*/  IMAD.MOV.U32 R3, RZ, RZ, R105 ;  /* 0x000000ffff037224 */ /* 0x002fe200078e0069 */
[----:B------:R-:W-:-:S02]  /*18170*/  MOV R2, R106 ;  /* 0x0000006a00027202 */ /* 0x000fc40000000f00 */
[----:B-----5:R-:W-:Y:S01]  /*18180*/  IADD3 R244, R7, 0x100, RZ ;  /* 0x0000010007f47810 */ /* 0x020fe20007ffe0ff */
[----:B------:R-:W-:Y:S05]  /*18190*/  BRA `(.L_x_834) ;  /* 0x0000040000007947 */ /* 0x000fea0003800000 */
.L_x_836:
[----:B------:R-:W2:Y:S01]  /*181a0*/  LDL R105, [R1+0x54] ;  /* 0x0000540001697983 */ /* 0x000ea20000100800 */
[----:B------:R-:W-:Y:S01]  /*181b0*/  IMAD.MOV.U32 R104, RZ, RZ, c[0x0][0x2b8] ;  /* 0x0000ae00ff687624 */ /* 0x000fe200078e00ff */
[----:B------:R-:W-:Y:S01]  /*181c0*/  LEA R4, R220, UR13, 0x6 ;  /* 0x0000000ddc047c11 */ /* 0x000fe2000f8e30ff */
[----:B------:R-:W-:Y:S01]  /*181d0*/  IMAD.MOV.U32 R8, RZ, RZ, RZ ;  /* 0x000000ffff087224 */ /* 0x000fe200078e00ff */
[----:B------:R-:W3:Y:S02]  /*181e0*/  LDL R9, [R1+0x58] ;  /* 0x0000580001097983 */ /* 0x000ee40000100800 */
[----:B------:R-:W-:Y:S02]  /*181f0*/  ISETP.NE.AND P2, PT, R104, 0x1, PT ;  /* 0x000000016800780c */ /* 0x000fe40003f45270 */
[----:B------:R-:W4:Y:S04]  /*18200*/  LDL R101, [R1+0x4] ;  /* 0x0000040001657983 */ /* 0x000f280000100800 */
[----:B------:R-:W5:Y:S04]  /*18210*/  LDL R12, [R1+0x5c] ;  /* 0x00005c00010c7983 */ /* 0x000f680000100800 */
[----:B------:R-:W3:Y:S04]  /*18220*/  LDL R10, [R1+0x60] ;  /* 0x00006000010a7983 */ /* 0x000ee80000100800 */
[----:B------:R-:W3:Y:S04]  /*18230*/  LDL R11, [R1+0x64] ;  /* 0x00006400010b7983 */ /* 0x000ee80000100800 */
[----:B------:R-:W4:Y:S01]  /*18240*/  LDL R23, [R1] ;  /* 0x0000000001177983 */ /* 0x000f220000100800 */
[----:B--2---:R-:W-:Y:S05]  /*18250*/  IADD3 R4, R4, -0x40, R105 ;  /* 0xffffffc004047810 */ /* 0x004fea0007ffe069 */
[----:B------:R-:W-:Y:S04]  /*18260*/  @P2 IMAD.HI.U32 R5, R4, c[0x0][0x2bc], RZ ;  /* 0x0000af0004052a27 */ /* 0x000fe800078e00ff */
[----:B------:R-:W-:Y:S01]  /*18270*/  IMAD.MOV.U32 R0, RZ, RZ, R4 ;  /* 0x000000ffff007224 */ /* 0x000fe200078e0004 */
[----:B------:R-:W-:Y:S04]  /*18280*/  @P2 SHF.R.U32.HI R0, RZ, c[0x0][0x2c0], R5 ;  /* 0x0000b000ff002a19 */ /* 0x000fe80000011605 */
[C---:B------:R-:W-:Y:S04]  /*18290*/  @!P3 IADD3 R5, P0, R0.reuse, UR14, RZ ;  /* 0x0000000e0005bc10 */ /* 0x040fe8000ff1e0ff */
[----:B------:R-:W-:Y:S01]  /*182a0*/  @!P3 LEA.HI.X.SX32 R7, R0, UR6, 0x1, P0 ;  /* 0x000000060007bc11 */ /* 0x000fe200080f0eff */
[----:B------:R-:W-:Y:S01]  /*182b0*/  IMAD.MOV R0, RZ, RZ, -R0 ;  /* 0x000000ffff007224 */ /* 0x000fe200078e0a00 */
[C---:B------:R-:W-:Y:S02]  /*182c0*/  @!P3 LEA R6, P0, R5.reuse, c[0x0][0x2a0], 0x2 ;  /* 0x0000a8000506ba11 */ /* 0x040fe400078010ff */
[----:B---3--:R-:W-:Y:S01]  /*182d0*/  SHF.L.U64.HI R18, R10, 0x1, R11 ;  /* 0x000000010a127819 */ /* 0x008fe2000001020b */
[----:B------:R-:W-:Y:S01]  /*182e0*/  IMAD R13, R0, c[0x0][0x2b8], R4 ;  /* 0x0000ae00000d7a24 */ /* 0x000fe200078e0204 */
[----:B------:R-:W-:Y:S03]  /*182f0*/  @!P3 LEA.HI.X R7, R5, c[0x0][0x2a4], R7, 0x2, P0 ;  /* 0x0000a9000507ba11 */ /* 0x000fe600000f1407 */
[C---:B------:R-:W-:Y:S01]  /*18300*/  IMAD.WIDE.U32 R4, R13.reuse, c[0x0][0x1e0], RZ ;  /* 0x000078000d047a25 */ /* 0x040fe200078e00ff */
[----:B------:R-:W-:Y:S01]  /*18310*/  STL [R1+0x10], R13 ;  /* 0x0000100d01007387 */ /* 0x000fe20000100800 */
[----:B------:R-:W-:Y:S03]  /*18320*/  SHF.R.S32.HI R0, RZ, 0x1f, R13 ;  /* 0x0000001fff007819 */ /* 0x000fe6000001140d */
[----:B------:R-:W2:Y:S02]  /*18330*/  @!P3 LDG.E R8, [R6.64] ;  /* 0x000000140608b981 */ /* 0x000ea4000c1e1900 */
[----:B------:R-:W-:Y:S04]  /*18340*/  IMAD R0, R0, c[0x0][0x1e0], RZ ;  /* 0x0000780000007a24 */ /* 0x000fe800078e02ff */
[----:B------:R-:W-:Y:S04]  /*18350*/  IMAD R0, R13, c[0x0][0x1e4], R0 ;  /* 0x000079000d007a24 */ /* 0x000fe800078e0200 */
[----:B------:R-:W-:Y:S01]  /*18360*/  IMAD.IADD R5, R5, 0x1, R0 ;  /* 0x0000000105057824 */ /* 0x000fe200078e0200 */
[----:B--2---:R1:W-:Y:S01]  /*18370*/  STL [R1+0xc], R8 ;  /* 0x00000c0801007387 */ /* 0x0043e20000100800 */
[----:B------:R-:W-:Y:S02]  /*18380*/  SHF.R.S32.HI R6, RZ, 0x1f, R8 ;  /* 0x0000001fff067819 */ /* 0x000fe40000011408 */
[----:B------:R-:W-:Y:S04]  /*18390*/  IMAD.WIDE.U32 R4, R8, c[0x0][0x1f0], R4 ;  /* 0x00007c0008047a25 */ /* 0x000fe800078e0004 */
[----:B------:R-:W-:Y:S01]  /*183a0*/  IMAD R6, R6, c[0x0][0x1f0], RZ ;  /* 0x00007c0006067a24 */ /* 0x000fe200078e02ff */
[----:B------:R-:W-:Y:S03]  /*183b0*/  IADD3 R0, P0, R4, UR4, RZ ;  /* 0x0000000404007c10 */ /* 0x000fe6000ff1e0ff */
[----:B------:R-:W-:Y:S05]  /*183c0*/  IMAD R6, R8, c[0x0][0x1f4], R6 ;  /* 0x00007d0008067a24 */ /* 0x000fea00078e0206 */
[----:B------:R-:W-:Y:S02]  /*183d0*/  IADD3.X R4, R5, UR16, R6, P0, !PT ;  /* 0x0000001005047c10 */ /* 0x000fe400087fe406 */
[C---:B------:R-:W-:Y:S04]  /*183e0*/  LEA R7, P0, R0.reuse, c[0x0][0x1c8], 0x1 ;  /* 0x0000720000077a11 */ /* 0x040fe800078008ff */
[----:B------:R-:W-:Y:S01]  /*183f0*/  LEA.HI.X R4, R0, c[0x0][0x1cc], R4, 0x1, P0 ;  /* 0x0000730000047a11 */ /* 0x000fe200000f0c04 */
[----:B------:R-:W4:Y:S01]  /*18400*/  SHFL.IDX PT, R5, R7, RZ, 0x1c1f ;  /* 0x001c1fff07057589 */ /* 0x000f2200000e0000 */
[----:B-1----:R-:W-:Y:S03]  /*18410*/  IMAD.SHL.U32 R8, R10, 0x2, RZ ;  /* 0x000000020a087824 */ /* 0x002fe600078e00ff */
[----:B------:R1:W-:Y:S04]  /*18420*/  SHFL.IDX PT, R0, R7, 0x1, 0x1c1f ;  /* 0x003c1f0007007f89 */ /* 0x0003e800000e0000 */
[----:B------:R-:W2:Y:S04]  /*18430*/  SHFL.IDX PT, R6, R4, RZ, 0x1c1f ;  /* 0x001c1fff04067589 */ /* 0x000ea800000e0000 */
[----:B------:R-:W3:Y:S01]  /*18440*/  SHFL.IDX PT, R4, R4, 0x1, 0x1c1f ;  /* 0x003c1f0004047f89 */ /* 0x000ee200000e0000 */
[----:B----4-:R-:W-:Y:S01]  /*18450*/  IADD3 R16, P0, R5, R101, RZ ;  /* 0x0000006505107210 */ /* 0x010fe20007f1e0ff */
[C---:B-1----:R-:W-:Y:S01]  /*18460*/  IMAD.SHL.U32 R7, R9.reuse, 0x2, RZ ;  /* 0x0000000209077824 */ /* 0x042fe200078e00ff */
[----:B-----5:R-:W-:Y:S04]  /*18470*/  SHF.L.U64.HI R9, R9, 0x1, R12 ;  /* 0x0000000109097819 */ /* 0x020fe8000001020c */
[CC--:B------:R-:W-:Y:S01]  /*18480*/  IADD3 R14, P1, R5.reuse, R7.reuse, RZ ;  /* 0x00000007050e7210 */ /* 0x0c0fe20007f3e0ff */
[C---:B--2---:R-:W-:Y:S01]  /*18490*/  IMAD.X R17, R6.reuse, 0x1, R106, P0 ;  /* 0x0000000106117824 */ /* 0x044fe200000e066a */
[-C--:B------:R-:W-:Y:S03]  /*184a0*/  IADD3 R12, P0, R5, R8.reuse, RZ ;  /* 0x00000008050c7210 */ /* 0x080fe60007f1e0ff */
[--C-:B------:R-:W-:Y:S01]  /*184b0*/  IMAD.X R15, R6, 0x1, R9.reuse, P1 ;  /* 0x00000001060f7824 */ /* 0x100fe200008e0609 */
[----:B------:R1:W-:Y:S01]  /*184c0*/  LDGSTS.E.BYPASS.LTC128B.128 [R23+0x3100], [R16.64], !P5 ;  /* 0x0310000010177fae */ /* 0x0003e2000e901d54 */
[----:B------:R-:W-:Y:S01]  /*184d0*/  IADD3 R10, P1, R0, R7, RZ ;  /* 0x00000007000a7210 */ /* 0x000fe20007f3e0ff */
[--C-:B------:R-:W-:Y:S01]  /*184e0*/  IMAD.X R13, R6, 0x1, R18.reuse, P0 ;  /* 0x00000001060d7824 */ /* 0x100fe200000e0612 */
[----:B------:R-:W-:Y:S01]  /*184f0*/  IADD3 R8, P0, R0, R8, RZ ;  /* 0x0000000800087210 */ /* 0x000fe20007f1e0ff */
[----:B------:R1:W-:Y:S02]  /*18500*/  LDGSTS.E.BYPASS.LTC128B.128 [R23+0x4100], [R14.64], !P6 ;  /* 0x041000000e177fae */ /* 0x0003e4000f101d54 */
[----:B---3--:R-:W-:Y:S01]  /*18510*/  IMAD.X R11, R4, 0x1, R9, P1 ;  /* 0x00000001040b7824 */ /* 0x008fe200008e0609 */
[----:B------:R-:W-:Y:S01]  /*18520*/  IADD3 R6, P1, R0, R101, RZ ;  /* 0x0000006500067210 */ /* 0x000fe20007f3e0ff */
[----:B------:R1:W-:Y:S01]  /*18530*/  LDGSTS.E.BYPASS.LTC128B.128 [R23+0x5100], [R12.64], !P4 ;  /* 0x051000000c177fae */ /* 0x0003e2000e101d54 */
[C---:B------:R-:W-:Y:S03]  /*18540*/  IMAD.X R9, R4.reuse, 0x1, R18, P0 ;  /* 0x0000000104097824 */ /* 0x040fe600000e0612 */
[----:B------:R-:W-:Y:S05]  /*18550*/  IMAD.X R7, R4, 0x1, R106, P1 ;  /* 0x0000000104077824 */ /* 0x000fea00008e066a */
[----:B------:R1:W-:Y:S04]  /*18560*/  LDGSTS.E.BYPASS.LTC128B.128 [R23+0x3900], [R6.64], !P5 ;  /* 0x0390000006177fae */ /* 0x0003e8000e901d54 */
[----:B------:R1:W-:Y:S04]  /*18570*/  LDGSTS.E.BYPASS.LTC128B.128 [R23+0x4900], [R10.64], !P6 ;  /* 0x049000000a177fae */ /* 0x0003e8000f101d54 */
[----:B------:R1:W-:Y:S01]  /*18580*/  LDGSTS.E.BYPASS.LTC128B.128 [R23+0x5900], [R8.64], !P4 ;  /* 0x0590000008177fae */ /* 0x0003e2000e101d54 */
[----:B------:R-:W-:-:S05]  /*18590*/  BRA `(.L_x_835) ;  /* 0x0000136000007947 */ /* 0x000fca0003800000 */
.L_x_834:
[----:B------:R-:W3:Y:S01]  /*185a0*/  LDL R101, [R1+0x10] ;  /* 0x0000100001657983 */ /* 0x000ee20000100800 */
[----:B------:R-:W-:Y:S04]  /*185b0*/  DEPBAR.LE SB0, 0x0 ;  /* 0x000080000000791a */ /* 0x000fe80000000000 */
[----:B------:R-:W4:Y:S04]  /*185c0*/  LDL R104, [R1+0xc] ;  /* 0x00000c0001687983 */ /* 0x000f280000100800 */
[----:B------:R-:W5:Y:S04]  /*185d0*/  LDL R198, [R1+0x4] ;  /* 0x0000040001c67983 */ /* 0x000f680000100800 */
[----:B--2---:R-:W2:Y:S04]  /*185e0*/  LDL R106, [R1+0x8] ;  /* 0x00000800016a7983 */ /* 0x004ea80000100800 */
[----:B------:R-:W2:Y:S04]  /*185f0*/  LDL R197, [R1+0x4c] ;  /* 0x00004c0001c57983 */ /* 0x000ea80000100800 */
[----:B------:R-:W2:Y:S04]  /*18600*/  LDL R195, [R1+0x50] ;  /* 0x0000500001c37983 */ /* 0x000ea80000100800 */
[----:B------:R-:W2:Y:S04]  /*18610*/  LDL R196, [R1+0x44] ;  /* 0x0000440001c47983 */ /* 0x000ea80000100800 */
[----:B------:R-:W2:Y:S04]  /*18620*/  LDL R194, [R1+0x48] ;  /* 0x0000480001c27983 */ /* 0x000ea80000100800 */
[----:B------:R-:W-:Y:S08]  /*18630*/  BAR.SYNC.DEFER_BLOCKING 0x0 ;  /* 0x0000000000007b1d */ /* 0x000ff00000010000 */
        /* <DEDUP_REMOVED lines=37> */
[----:B------:R-:W-:Y:S01]  /*18890*/  SHF.R.S32.HI R0, RZ, 0x1f, R101 ;  /* 0x0000001fff007819 */ /* 0x000fe20000011465 */
[C---:B------:R-:W-:Y:S03]  /*188a0*/  IMAD.WIDE.U32 R102, R101.reuse, c[0x0][0x208], RZ ;  /* 0x0000820065667a25 */ /* 0x040fe600078e00ff */
[C---:B------:R-:W-:Y:S04]  /*188b0*/  HMMA.16816.F32.BF16 R40, R184.reuse, R108, R40 ;  /* 0x0000006cb828723c */ /* 0x040fe80000041828 */
[----:B------:R-:W-:Y:S04]  /*188c0*/  IMAD R0, R0, c[0x0][0x208], RZ ;  /* 0x0000820000007a24 */ /* 0x000fe800078e02ff */
[----:B------:R-:W-:Y:S01]  /*188d0*/  IMAD R0, R101, c[0x0][0x20c], R0 ;  /* 0x0000830065007a24 */ /* 0x000fe200078e0200 */
[----:B----4-:R-:W-:Y:S01]  /*188e0*/  SHF.R.S32.HI R101, RZ, 0x1f, R104 ;  /* 0x0000001fff657819 */ /* 0x010fe20000011468 */
[-C--:B------:R-:W-:Y:S03]  /*188f0*/  HMMA.16816.F32.BF16 R44, R184, R110.reuse, R44 ;  /* 0x0000006eb82c723c */ /* 0x080fe6000004182c */
[----:B------:R-:W-:Y:S01]  /*18900*/  IADD3 R103, R103, R0, RZ ;  /* 0x0000000067677210 */ /* 0x000fe20007ffe0ff */
[----:B------:R-:W-:Y:S04]  /*18910*/  IMAD R101, R101, c[0x0][0x218], RZ ;  /* 0x0000860065657a24 */ /* 0x000fe800078e02ff */
[C---:B------:R-:W-:Y:S01]  /*18920*/  IMAD.WIDE.U32 R102, R104.reuse, c[0x0][0x218], R102 ;  /* 0x0000860068667a25 */ /* 0x040fe200078e0066 */
[C---:B------:R-:W-:Y:S04]  /*18930*/  HMMA.16816.F32.BF16 R48, R176.reuse, R110, R48 ;  /* 0x0000006eb030723c */ /* 0x040fe80000041830 */
[----:B------:R-:W-:Y:S01]  /*18940*/  IMAD R101, R104, c[0x0][0x21c], R101 ;  /* 0x0000870068657a24 */ /* 0x000fe200078e0265 */
[----:B------:R-:W-:Y:S03]  /*18950*/  IADD3 R0, P0, R102, UR5, RZ ;  /* 0x0000000566007c10 */ /* 0x000fe6000ff1e0ff */
[-C--:B-1----:R-:W-:Y:S04]  /*18960*/  HMMA.16816.F32.BF16 R52, R176, R180.reuse, R52 ;  /* 0x000000b4b034723c */ /* 0x082fe80000041834 */
[----:B------:R-:W-:Y:S02]  /*18970*/  IADD3.X R102, R103, UR10, R101, P0, !PT ;  /* 0x0000000a67667c10 */ /* 0x000fe400087fe465 */
[C---:B------:R-:W-:Y:S02]  /*18980*/  LEA R101, P0, R0.reuse, c[0x0][0x1f8], 0x1 ;  /* 0x00007e0000657a11 */ /* 0x040fe400078008ff */
[C---:B------:R-:W-:Y:S03]  /*18990*/  HMMA.16816.F32.BF16 R56, R184.reuse, R180, R56 ;  /* 0x000000b4b838723c */ /* 0x040fe60000041838 */
[----:B------:R-:W5:Y:S01]  /*189a0*/  SHFL.IDX PT, R103, R101, RZ, 0x1c1f ;  /* 0x001c1fff65677589 */ /* 0x000f6200000e0000 */
[----:B------:R-:W-:Y:S04]  /*189b0*/  LEA.HI.X R0, R0, c[0x0][0x1fc], R102, 0x1, P0 ;  /* 0x00007f0000007a11 */ /* 0x000fe800000f0c66 */
[-C--:B------:R-:W-:Y:S03]  /*189c0*/  HMMA.16816.F32.BF16 R60, R184, R182.reuse, R60 ;  /* 0x000000b6b83c723c */ /* 0x080fe6000004183c */
[----:B------:R-:W1:Y:S05]  /*189d0*/  SHFL.IDX PT, R102, R0, RZ, 0x1c1f ;  /* 0x001c1fff00667589 */ /* 0x000e6a00000e0000 */
[----:B------:R-:W-:Y:S03]  /*189e0*/  HMMA.16816.F32.BF16 R64, R176, R182, R64 ;  /* 0x000000b6b040723c */ /* 0x000fe60000041840 */
[----:B------:R-:W3:Y:S08]  /*189f0*/  SHFL.IDX PT, R101, R101, 0x1, 0x1c1f ;  /* 0x003c1f0065657f89 */ /* 0x000ef000000e0000 */
[----:B------:R-:W4:Y:S01]  /*18a00*/  SHFL.IDX PT, R0, R0, 0x1, 0x1c1f ;  /* 0x003c1f0000007f89 */ /* 0x000f2200000e0000 */
[C---:B-----5:R-:W-:Y:S02]  /*18a10*/  IADD3 R104, P1, R103.reuse, R198, RZ ;  /* 0x000000c667687210 */ /* 0x060fe40007f3e0ff */
[C---:B--2---:R-:W-:Y:S02]  /*18a20*/  IADD3 R192, P0, R103.reuse, R197, RZ ;  /* 0x000000c567c07210 */ /* 0x044fe40007f1e0ff */
[C---:B-1----:R-:W-:Y:S02]  /*18a30*/  IADD3.X R105, R102.reuse, R106, RZ, P1, !PT ;  /* 0x0000006a66697210 */ /* 0x042fe40000ffe4ff */
[C---:B------:R-:W-:Y:S02]  /*18a40*/  IADD3.X R193, R102.reuse, R195, RZ, P0, !PT ;  /* 0x000000c366c17210 */ /* 0x040fe400007fe4ff */
[----:B------:R-:W-:Y:S01]  /*18a50*/  IADD3 R188, P0, R103, R196, RZ ;  /* 0x000000c467bc7210 */ /* 0x000fe20007f1e0ff */
[----:B------:R1:W-:Y:S03]  /*18a60*/  LDGSTS.E.BYPASS.LTC128B.128 [R244], [R104.64], !P5 ;  /* 0x0000000068f47fae */ /* 0x0003e6000e901d54 */
[----:B------:R-:W-:Y:S02]  /*18a70*/  IADD3.X R189, R102, R194, RZ, P0, !PT ;  /* 0x000000c266bd7210 */ /* 0x000fe400007fe4ff */
[C---:B---3--:R-:W-:Y:S03]  /*18a80*/  IADD3 R102, P0, R101.reuse, R196, RZ ;  /* 0x000000c465667210 */ /* 0x048fe60007f1e0ff */
[----:B------:R2:W-:Y:S01]  /*18a90*/  LDGSTS.E.BYPASS.LTC128B.128 [R244+0x1000], [R192.64], !P6 ;  /* 0x01000000c0f47fae */ /* 0x0005e2000f101d54 */
[----:B----4-:R-:W-:Y:S02]  /*18aa0*/  IADD3.X R103, R0, R194, RZ, P0, !PT ;  /* 0x000000c200677210 */ /* 0x010fe400007fe4ff */
[----:B------:R-:W-:Y:S05]  /*18ab0*/  ISETP.GE.AND P0, PT, R220, 0x1, PT ;  /* 0x00000001dc00780c */ /* 0x000fea0003f06270 */
[----:B------:R3:W-:Y:S01]  /*18ac0*/  LDGSTS.E.BYPASS.LTC128B.128 [R244+0x2000], [R188.64], !P4 ;  /* 0x02000000bcf47fae */ /* 0x0007e2000e101d54 */
[C---:B-1----:R-:W-:Y:S04]  /*18ad0*/  IADD3 R104, P1, R101.reuse, R197, RZ ;  /* 0x000000c565687210 */ /* 0x042fe80007f3e0ff */
[C---:B------:R-:W-:Y:S02]  /*18ae0*/  IADD3.X R105, R0.reuse, R195, RZ, P1, !PT ;  /* 0x000000c300697210 */ /* 0x040fe40000ffe4ff */
[----:B--2---:R-:W-:Y:S04]  /*18af0*/  IADD3 R192, P2, R101, R198, RZ ;  /* 0x000000c665c07210 */ /* 0x004fe80007f5e0ff */
[----:B------:R-:W-:Y:S05]  /*18b00*/  IADD3.X R193, R0, R106, RZ, P2, !PT ;  /* 0x0000006a00c17210 */ /* 0x000fea00017fe4ff */
[----:B------:R1:W-:Y:S08]  /*18b10*/  LDGSTS.E.BYPASS.LTC128B.128 [R244+0x800], [R192.64], !P5 ;  /* 0x00800000c0f47fae */ /* 0x0003f0000e901d54 */
[----:B------:R2:W-:Y:S08]  /*18b20*/  LDGSTS.E.BYPASS.LTC128B.128 [R244+0x1800], [R104.64], !P6 ;  /* 0x0180000068f47fae */ /* 0x0005f0000f101d54 */
[----:B------:R4:W-:Y:S08]  /*18b30*/  LDGSTS.E.BYPASS.LTC128B.128 [R244+0x2800], [R102.64], !P4 ;  /* 0x0280000066f47fae */ /* 0x0009f0000e101d54 */
[----:B---3--:R-:W-:Y:S08]  /*18b40*/  LDSM.16.M88.4 R188, [R227+0x8100] ;  /* 0x00810000e3bc783b */ /* 0x008ff00000000200 */
[----:B-1----:R-:W1:Y:S08]  /*18b50*/  LDSM.16.M88.4 R192, [R224+0x4100] ;  /* 0x00410000e0c0783b */ /* 0x002e700000000200 */
[----:B------:R-:W3:Y:S08]  /*18b60*/  LDSM.16.M88.4 R196, [R227+0x9100] ;  /* 0x00910000e3c4783b */ /* 0x000ef00000000200 */
[----:B------:R-:W0:Y:S08]  /*18b70*/  LDGDEPBAR ;  /* 0x00000000000079af */ /* 0x000e300000000000 */
[----:B------:R-:W5:Y:S08]  /*18b80*/  LDSM.16.M88.4 R108, [R224+0x4500] ;  /* 0x00450000e06c783b */ /* 0x000f700000000200 */
[----:B------:R-:W2:Y:S08]  /*18b90*/  LDSM.16.M88.4 R200, [R224+0x4900] ;  /* 0x00490000e0c8783b */ /* 0x000eb00000000200 */
[----:B------:R-:W2:Y:S01]  /*18ba0*/  LDSM.16.M88.4 R204, [R224+0x4d00] ;  /* 0x004d0000e0cc783b */ /* 0x000ea20000000200 */
[-C--:B-1----:R-:W-:Y:S07]  /*18bb0*/  HMMA.16816.F32.BF16 R4, R188, R192.reuse, R4 ;  /* 0x000000c0bc04723c */ /* 0x082fee0000041804 */
[----:B------:R-:W-:Y:S01]  /*18bc0*/  LDSM.16.M88.4 R208, [R228+0x8100] ;  /* 0x00810000e4d0783b */ /* 0x000fe20000000200 */
[C---:B---3--:R-:W-:Y:S07]  /*18bd0*/  HMMA.16816.F32.BF16 R8, R196.reuse, R192, R8 ;  /* 0x000000c0c408723c */ /* 0x048fee0000041808 */
[----:B------:R-:W1:Y:S01]  /*18be0*/  LDSM.16.M88.4 R212, [R237] ;  /* 0x00000000edd4783b */ /* 0x000e620000000200 */
[-C--:B------:R-:W-:Y:S07]  /*18bf0*/  HMMA.16816.F32.BF16 R12, R196, R194.reuse, R12 ;  /* 0x000000c2c40c723c */ /* 0x080fee000004180c */
[----:B------:R-:W3:Y:S01]  /*18c00*/  LDSM.16.M88.4 R184, [R228+0x9100] ;  /* 0x00910000e4b8783b */ /* 0x000ee20000000200 */
[C---:B------:R-:W-:Y:S07]  /*18c10*/  HMMA.16816.F32.BF16 R16, R188.reuse, R194, R16 ;  /* 0x000000c2bc10723c */ /* 0x040fee0000041810 */
[----:B------:R-:W1:Y:S01]  /*18c20*/  LDSM.16.M88.4 R176, [R236] ;  /* 0x00000000ecb0783b */ /* 0x000e620000000200 */
[-C--:B-----5:R-:W-:Y:S07]  /*18c30*/  HMMA.16816.F32.BF16 R20, R188, R108.reuse, R20 ;  /* 0x0000006cbc14723c */ /* 0x0a0fee0000041814 */
[----:B------:R-:W-:Y:S01]  /*18c40*/  LDSM.16.M88.4 R180, [R234] ;  /* 0x00000000eab4783b */ /* 0x000fe20000000200 */
[C---:B------:R-:W-:Y:S07]  /*18c50*/  HMMA.16816.F32.BF16 R24, R196.reuse, R108, R24 ;  /* 0x0000006cc418723c */ /* 0x040fee0000041818 */
[----:B------:R-:W-:Y:S01]  /*18c60*/  LDSM.16.M88.4 R192, [R224+0x5100] ;  /* 0x00510000e0c0783b */ /* 0x000fe20000000200 */
[-C--:B------:R-:W-:Y:S07]  /*18c70*/  HMMA.16816.F32.BF16 R28, R196, R110.reuse, R28 ;  /* 0x0000006ec41c723c */ /* 0x080fee000004181c */
[----:B------:R-:W-:Y:S01]  /*18c80*/  LDSM.16.M88.4 R216, [R233] ;  /* 0x00000000e9d8783b */ /* 0x000fe20000000200 */
[C---:B------:R-:W-:Y:S07]  /*18c90*/  HMMA.16816.F32.BF16 R32, R188.reuse, R110, R32 ;  /* 0x0000006ebc20723c */ /* 0x040fee0000041820 */
[----:B------:R-:W5:Y:S01]  /*18ca0*/  LDSM.16.M88.4 R108, [R235] ;  /* 0x00000000eb6c783b */ /* 0x000f620000000200 */
[-C--:B--2---:R-:W-:Y:S08]  /*18cb0*/  HMMA.16816.F32.BF16 R36, R188, R200.reuse, R36 ;  /* 0x000000c8bc24723c */ /* 0x084ff00000041824 */
        /* <DEDUP_REMOVED lines=10> */
[-C--:B-1----:R-:W-:Y:S01]  /*18d60*/  HMMA.16816.F32.BF16 R4, R208, R212.reuse, R4 ;  /* 0x000000d4d004723c */ /* 0x082fe20000041804 */
[----:B------:R-:W1:Y:S07]  /*18d70*/  LDSM.16.M88.4 R204, [R224+0x5900] ;  /* 0x00590000e0cc783b */ /* 0x000e6e0000000200 */
[C---:B---3--:R-:W-:Y:S08]  /*18d80*/  HMMA.16816.F32.BF16 R8, R184.reuse, R212, R8 ;  /* 0x000000d4b808723c */ /* 0x048ff00000041808 */
[-C--:B------:R-:W-:Y:S08]  /*18d90*/  HMMA.16816.F32.BF16 R12, R184, R214.reuse, R12 ;  /* 0x000000d6b80c723c */ /* 0x080ff0000004180c */
[C---:B------:R-:W-:Y:S01]  /*18da0*/  HMMA.16816.F32.BF16 R16, R208.reuse, R214, R16 ;  /* 0x000000d6d010723c */ /* 0x040fe20000041810 */
[----:B------:R-:W3:Y:S07]  /*18db0*/  LDSM.16.M88.4 R212, [R224+0x5d00] ;  /* 0x005d0000e0d4783b */ /* 0x000eee0000000200 */
[-C--:B------:R-:W-:Y:S08]  /*18dc0*/  HMMA.16816.F32.BF16 R20, R208, R176.reuse, R20 ;  /* 0x000000b0d014723c */ /* 0x080ff00000041814 */
[C---:B------:R-:W-:Y:S08]  /*18dd0*/  HMMA.16816.F32.BF16 R24, R184.reuse, R176, R24 ;  /* 0x000000b0b818723c */ /* 0x040ff00000041818 */
[-C--:B------:R-:W-:Y:S08]  /*18de0*/  HMMA.16816.F32.BF16 R28, R184, R178.reuse, R28 ;  /* 0x000000b2b81c723c */ /* 0x080ff0000004181c */
[C---:B------:R-:W-:Y:S01]  /*18df0*/  HMMA.16816.F32.BF16 R32, R208.reuse, R178, R32 ;  /* 0x000000b2d020723c */ /* 0x040fe20000041820 */
[----:B------:R-:W1:Y:S07]  /*18e00*/  LDSM.16.M88.4 R176, [R228+0xa100] ;  /* 0x00a10000e4b0783b */ /* 0x000e6e0000000200 */
[-C--:B-----5:R-:W-:Y:S08]  /*18e10*/  HMMA.16816.F32.BF16 R36, R208, R108.reuse, R36 ;  /* 0x0000006cd024723c */ /* 0x0a0ff00000041824 */
        /* <DEDUP_REMOVED lines=8> */
[-C--:B--2---:R-:W-:Y:S08]  /*18ea0*/  HMMA.16816.F32.BF16 R4, R188, R192.reuse, R4 ;  /* 0x000000c0bc04723c */ /* 0x084ff00000041804 */
        /* <DEDUP_REMOVED lines=11> */
[-C--:B---3--:R-:W-:Y:S08]  /*18f60*/  HMMA.16816.F32.BF16 R52, R188, R212.reuse, R52 ;  /* 0x000000d4bc34723c */ /* 0x088ff00000041834 */
[C---:B------:R-:W-:Y:S08]  /*18f70*/  HMMA.16816.F32.BF16 R56, R196.reuse, R212, R56 ;  /* 0x000000d4c438723c */ /* 0x040ff00000041838 */
[-C--:B------:R-:W-:Y:S08]  /*18f80*/  HMMA.16816.F32.BF16 R60, R196, R214.reuse, R60 ;  /* 0x000000d6c43c723c */ /* 0x080ff0000004183c */
[----:B------:R-:W-:Y:S08]  /*18f90*/  HMMA.16816.F32.BF16 R64, R188, R214, R64 ;  /* 0x000000d6bc40723c */ /* 0x000ff00000041840 */
[-C--:B------:R-:W-:Y:S08]  /*18fa0*/  HMMA.16816.F32.BF16 R4, R176, R216.reuse, R4 ;  /* 0x000000d8b004723c */ /* 0x080ff00000041804 */
        /* <DEDUP_REMOVED lines=25> */
[----:B-----5:R-:W5:Y:S09]  /*19140*/  LDSM.16.M88.4 R4, [R232] ;  /* 0x00000000e804783b */ /* 0x020f720000000200 */
[----:B------:R-:W1:Y:S10]  /*19150*/  MUFU.TANH R186, R10 ;  /* 0x0000000a00ba7308 */ /* 0x000e740000002400 */
[----:B------:R1:W1:Y:S10]  /*19160*/  MUFU.TANH R193, R11 ;  /* 0x0000000b00c17308 */ /* 0x0002740000002400 */
[----:B------:R2:W2:Y:S10]  /*19170*/  MUFU.TANH R185, R12 ;  /* 0x0000000c00b97308 */ /* 0x0004b40000002400 */
[----:B------:R2:W2:Y:S01]  /*19180*/  MUFU.TANH R184, R13 ;  /* 0x0000000d00b87308 */ /* 0x0004a20000002400 */
[----:B-1----:R-:W1:Y:S01]  /*19190*/  LDSM.16.M88.4 R8, [R231] ;  /* 0x00000000e708783b */ /* 0x002e620000000200 */
[-C--:B-----5:R-:W-:Y:S08]  /*191a0*/  HMMA.16816.F32.BF16 R20, R176, R4.reuse, R20 ;  /* 0x00000004b014723c */ /* 0x0a0ff00000041814 */
[----:B------:R1:W1:Y:S01]  /*191b0*/  MUFU.TANH R191, R14 ;  /* 0x0000000e00bf7308 */ /* 0x0002620000002400 */
[C---:B------:R-:W-:Y:S09]  /*191c0*/  HMMA.16816.F32.BF16 R24, R108.reuse, R4, R24 ;  /* 0x000000046c18723c */ /* 0x040ff20000041818 */
[----:B------:R1:W1:Y:S01]  /*191d0*/  MUFU.TANH R190, R15 ;  /* 0x0000000f00be7308 */ /* 0x0002620000002400 */
[-C--:B------:R-:W-:Y:S08]  /*191e0*/  HMMA.16816.F32.BF16 R28, R108, R6.reuse, R28 ;  /* 0x000000066c1c723c */ /* 0x080ff0000004181c */
[C---:B------:R-:W-:Y:S01]  /*191f0*/  HMMA.16816.F32.BF16 R32, R176.reuse, R6, R32 ;  /* 0x00000006b020723c */ /* 0x040fe20000041820 */
[----:B------:R2:W2:Y:S01]  /*19200*/  MUFU.TANH R181, R16 ;  /* 0x0000001000b57308 */ /* 0x0004a20000002400 */
[----:B------:R-:W5:Y:S01]  /*19210*/  LDSM.16.M88.4 R4, [R230] ;  /* 0x00000000e604783b */ /* 0x000f620000000200 */
[----:B------:R-:W-:Y:S04]  /*19220*/  DEPBAR.LE SB0, 0x0 ;  /* 0x000080000000791a */ /* 0x000fe80000000000 */
[----:B------:R-:W-:Y:S02]  /*19230*/  FMUL.FTZ R20, R20, c[0x0][0x320] ;  /* 0x0000c80014147a20 */ /* 0x000fe40000410000 */
[----:B------:R-:W-:Y:S02]  /*19240*/  FMUL.FTZ R21, R21, c[0x0][0x320] ;  /* 0x0000c80015157a20 */ /* 0x000fe40000410000 */
[----:B----4-:R4:W2:Y:S01]  /*19250*/  MUFU.TANH R102, R17 ;  /* 0x0000001100667308 */ /* 0x0108a20000002400 */
        /* <DEDUP_REMOVED lines=106> */
.L_x_835:
        /* <DEDUP_REMOVED lines=37> */
[----:B-1----:R-:W1:Y:S01]  /*19b50*/  SHFL.BFLY PT, R8, R0, 0x2, 0x1f ;  /* 0x0c401f0000087f89 */ /* 0x002e6200000e0000 */
        /* <DEDUP_REMOVED lines=79> */
[--C-:B-1----:R-:W-:Y:S01]  /*1a050*/  FFMA.FTZ R3, R183, c[0x0][0x2d0], -R111.reuse ;  /* 0x0000b400b7037a23 */ /* 0x102fe2000001086f */
[----:B------:R-:W-:Y:S01]  /*1a060*/  LDSM.16.MT88.4 R172, [R226+0x1d00] ;  /* 0x001d0000e2ac783b */ /* 0x000fe20000004200 */
[C---:B------:R-:W-:Y:S02]  /*1a070*/  FMUL.FTZ R70, R101.reuse, R70 ;  /* 0x0000004665467220 */ /* 0x040fe40000410000 */
[----:B------:R1:W4:Y:S01]  /*1a080*/  MUFU.EX2 R11, R3 ;  /* 0x00000003000b7308 */ /* 0x0003220000000800 */
[----:B------:R-:W-:Y:S02]  /*1a090*/  FMUL.FTZ R71, R101, R71 ;  /* 0x0000004765477220 */ /* 0x000fe40000410000 */
[C---:B------:R-:W-:Y:S02]  /*1a0a0*/  FMUL.FTZ R80, R103.reuse, R80 ;  /* 0x0000005067507220 */ /* 0x040fe40000410000 */
[----:B------:R-:W-:Y:S02]  /*1a0b0*/  FMUL.FTZ R81, R103, R81 ;  /* 0x0000005167517220 */ /* 0x000fe40000410000 */
[--C-:B--2---:R-:W-:Y:S01]  /*1a0c0*/  FFMA.FTZ R2, R187, c[0x0][0x2d0], -R110.reuse ;  /* 0x0000b400bb027a23 */ /* 0x104fe2000001086e */
[----:B------:R-:W-:Y:S01]  /*1a0d0*/  MOV R187, R21 ;  /* 0x0000001500bb7202 */ /* 0x000fe20000000f00 */
        /* <DEDUP_REMOVED lines=10> */
[C---:B------:R-:W-:Y:S02]  /*1a180*/  FMUL.FTZ R40, R100.reuse, R148 ;  /* 0x0000009464287220 */ /* 0x040fe40000410000 */
[----:B------:R1:W-:Y:S01]  /*1a190*/  MUFU.EX2 R224, R3 ;  /* 0x0000000300e07308 */ /* 0x0003e20000000800 */
[C---:B------:R-:W-:Y:S02]  /*1a1a0*/  FMUL.FTZ R44, R100.reuse, R152 ;  /* 0x00000098642c7220 */ /* 0x040fe40000410000 */
[C---:B------:R-:W-:Y:S02]  /*1a1b0*/  FMUL.FTZ R56, R100.reuse, R164 ;  /* 0x000000a464387220 */ /* 0x040fe40000410000 */
[C---:B------:R-:W-:Y:S02]  /*1a1c0*/  FMUL.FTZ R57, R100.reuse, R165 ;  /* 0x000000a564397220 */ /* 0x040fe40000410000 */
[----:B--2---:R-:W-:Y:S02]  /*1a1d0*/  FFMA.FTZ R2, R181, c[0x0][0x2d0], -R110 ;  /* 0x0000b400b5027a23 */ /* 0x004fe4000001086e */
[C---:B------:R-:W-:Y:S02]  /*1a1e0*/  FMUL.FTZ R60, R100.reuse, R168 ;  /* 0x000000a8643c7220 */ /* 0x040fe40000410000 */
[----:B------:R2:W-:Y:S01]  /*1a1f0*/  MUFU.EX2 R10, R2 ;  /* 0x00000002000a7308 */ /* 0x0005e20000000800 */
[C---:B------:R-:W-:Y:S02]  /*1a200*/  FMUL.FTZ R61, R100.reuse, R169 ;  /* 0x000000a9643d7220 */ /* 0x040fe40000410000 */
[C---:B------:R-:W-:Y:S02]  /*1a210*/  FMUL.FTZ R72, R100.reuse, R72 ;  /* 0x0000004864487220 */ /* 0x040fe40000410000 */
[C---:B------:R-:W-:Y:S02]  /*1a220*/  FMUL.FTZ R73, R100.reuse, R73 ;  /* 0x0000004964497220 */ /* 0x040fe40000410000 */
[C---:B------:R-:W-:Y:S02]  /*1a230*/  FMUL.FTZ R76, R100.reuse, R76 ;  /* 0x0000004c644c7220 */ /* 0x040fe40000410000 */
[----:B------:R-:W-:Y:S02]  /*1a240*/  FMUL.FTZ R77, R100, R77 ;  /* 0x0000004d644d7220 */ /* 0x000fe40000410000 */
[C---:B------:R-:W-:Y:S02]  /*1a250*/  FMUL.FTZ R82, R101.reuse, R82 ;  /* 0x0000005265527220 */ /* 0x040fe40000410000 */
[--C-:B-1----:R-:W-:Y:S02]  /*1a260*/  FFMA.FTZ R3, R180, c[0x0][0x2d0], -R111.reuse ;  /* 0x0000b400b4037a23 */ /* 0x102fe4000001086f */
[----:B------:R-:W-:Y:S02]  /*1a270*/  FMUL.FTZ R83, R101, R83 ;  /* 0x0000005365537220 */ /* 0x000fe40000410000 */
[----:B------:R-:W-:Y:S01]  /*1a280*/  MUFU.EX2 R28, R3 ;  /* 0x00000003001c7308 */ /* 0x000fe20000000800 */
[C---:B------:R-:W-:Y:S02]  /*1a290*/  FMUL.FTZ R84, R103.reuse, R84 ;  /* 0x0000005467547220 */ /* 0x040fe40000410000 */
[----:B------:R-:W-:Y:S02]  /*1a2a0*/  FMUL.FTZ R85, R103, R85 ;  /* 0x0000005567557220 */ /* 0x000fe40000410000 */
[C---:B------:R-:W-:Y:S01]  /*1a2b0*/  FMUL.FTZ R86, R101.reuse, R86 ;  /* 0x0000005665567220 */ /* 0x040fe20000410000 */
[----:B--2---:R-:W1:Y:S01]  /*1a2c0*/  SHFL.BFLY PT, R2, R0, 0x1, 0x1f ;  /* 0x0c201f0000027f89 */ /* 0x004e6200000e0000 */
[----:B------:R-:W-:Y:S02]  /*1a2d0*/  FMUL.FTZ R87, R101, R87 ;  /* 0x0000005765577220 */ /* 0x000fe40000410000 */
[C---:B------:R-:W-:Y:S02]  /*1a2e0*/  FMUL.FTZ R88, R100.reuse, R88 ;  /* 0x0000005864587220 */ /* 0x040fe40000410000 */
[C---:B------:R-:W-:Y:S02]  /*1a2f0*/  FMUL.FTZ R89, R100.reuse, R89 ;  /* 0x0000005964597220 */ /* 0x040fe40000410000 */
[C---:B------:R-:W-:Y:S02]  /*1a300*/  FMUL.FTZ R92, R100.reuse, R92 ;  /* 0x0000005c645c7220 */ /* 0x040fe40000410000 */
[----:B------:R-:W-:Y:S02]  /*1a310*/  FMUL.FTZ R93, R100, R93 ;  /* 0x0000005d645d7220 */ /* 0x000fe40000410000 */
[C---:B------:R-:W-:Y:S02]  /*1a320*/  FMUL.FTZ R96, R103.reuse, R96 ;  /* 0x0000006067607220 */ /* 0x040fe40000410000 */
[----:B------:R-:W-:Y:S02]  /*1a330*/  FMUL.FTZ R97, R103, R97 ;  /* 0x0000006167617220 */ /* 0x000fe40000410000 */
[C---:B------:R-:W-:Y:S02]  /*1a340*/  FMUL.FTZ R98, R101.reuse, R98 ;  /* 0x0000006265627220 */ /* 0x040fe40000410000 */
[----:B------:R-:W-:Y:S01]  /*1a350*/  FMUL.FTZ R99, R101, R99 ;  /* 0x0000006365637220 */ /* 0x000fe20000410000 */
[----:B-1----:R-:W-:Y:S01]  /*1a360*/  FMNMX.FTZ R102, R2, R0, !PT ;  /* 0x0000000002667209 */ /* 0x002fe20007810000 */
[--C-:B------:R-:W-:Y:S01]  /*1a370*/  FFMA.FTZ R2, R188, c[0x0][0x2d0], -R176.reuse ;  /* 0x0000b400bc027a23 */ /* 0x100fe200000108b0 */
[----:B------:R-:W-:Y:S01]  /*1a380*/  MOV R188, R12 ;  /* 0x0000000c00bc7202 */ /* 0x000fe20000000f00 */
[----:B------:R-:W-:Y:S02]  /*1a390*/  FFMA.FTZ R0, R19, c[0x0][0x2d0], -R111 ;  /* 0x0000b40013007a23 */ /* 0x000fe4000001086f */
[----:B------:R1:W-:Y:S01]  /*1a3a0*/  MUFU.EX2 R6, R2 ;  /* 0x0000000200067308 */ /* 0x0003e20000000800 */
[----:B------:R-:W-:Y:S02]  /*1a3b0*/  FMUL.FTZ R12, R100, R120 ;  /* 0x00000078640c7220 */ /* 0x000fe40000410000 */
[----:B------:R-:W-:Y:S02]  /*1a3c0*/  FMUL.FTZ R19, R101, R127 ;  /* 0x0000007f65137220 */ /* 0x000fe40000410000 */
[----:B------:R-:W-:Y:S05]  /*1a3d0*/  LDSM.16.MT88.4 R124, [R225+0x2100] ;  /* 0x00210000e17c783b */ /* 0x000fea0000004200 */
[----:B------:R2:W3:Y:S01]  /*1a3e0*/  MUFU.EX2 R182, R0 ;  /* 0x0000000000b67308 */ /* 0x0004e20000000800 */
[----:B-1----:R-:W-:Y:S01]  /*1a3f0*/  FFMA.FTZ R2, R192, c[0x0][0x2d0], -R176 ;  /* 0x0000b400c0027a23 */ /* 0x002fe200000108b0 */
[----:B----4-:R-:W-:Y:S08]  /*1a400*/  MOV R192, R11 ;  /* 0x0000000b00c07202 */ /* 0x010ff00000000f00 */
[----:B------:R1:W-:Y:S01]  /*1a410*/  MUFU.EX2 R5, R2 ;  /* 0x0000000200057308 */ /* 0x0003e20000000800 */
[----:B--2---:R-:W-:Y:S01]  /*1a420*/  FADD.FTZ R0, -R102, R107 ;  /* 0x0000006b66007221 */ /* 0x004fe20000010100 */
[----:B------:R-:W-:Y:S02]  /*1a430*/  MOV R107, R20 ;  /* 0x00000014006b7202 */ /* 0x000fe40000000f00 */
[----:B------:R-:W2:Y:S01]  /*1a440*/  LDSM.16.MT88.4 R20, [R225+0x100] ;  /* 0x00010000e114783b */ /* 0x000ea20000004200 */
[----:B------:R-:W-:Y:S01]  /*1a450*/  FMUL.FTZ R0, R0, c[0x0][0x2d0] ;  /* 0x0000b40000007a20 */ /* 0x000fe20000410000 */
[----:B---3--:R-:W-:Y:S02]  /*1a460*/  F2FP.BF16.PACK_AB R115, R182, R28 ;  /* 0x0000001cb673723e */ /* 0x008fe400000010ff */
[----:B------:R-:W-:Y:S01]  /*1a470*/  MOV R156, R107 ;  /* 0x0000006b009c7202 */ /* 0x000fe20000000f00 */
[----:B------:R-:W-:Y:S02]  /*1a480*/  FFMA.FTZ R107, R211, c[0x0][0x2d0], -R110 ;  /* 0x0000b400d36b7a23 */ /* 0x000fe4000001086e */
[----:B------:R-:W3:Y:S01]  /*1a490*/  MUFU.EX2 R0, R0 ;  /* 0x0000000000007308 */ /* 0x000ee20000000800 */
[--C-:B-1----:R-:W-:Y:S01]  /*1a4a0*/  FFMA.FTZ R2, R185, c[0x0][0x2d0], -R176.reuse ;  /* 0x0000b400b9027a23 */ /* 0x102fe200000108b0 */
[----:B------:R-:W-:Y:S08]  /*1a4b0*/  MOV R185, R10 ;  /* 0x0000000a00b97202 */ /* 0x000ff00000000f00 */
[----:B------:R1:W-:Y:S01]  /*1a4c0*/  MUFU.EX2 R4, R2 ;  /* 0x0000000200047308 */ /* 0x0003e20000000800 */
[C---:B---3--:R-:W-:Y:S02]  /*1a4d0*/  FMUL.FTZ R10, R0.reuse, R118 ;  /* 0x00000076000a7220 */ /* 0x048fe40000410000 */
[C---:B------:R-:W-:Y:S02]  /*1a4e0*/  FMUL.FTZ R11, R0.reuse, R119 ;  /* 0x00000077000b7220 */ /* 0x040fe40000410000 */
[C---:B------:R-:W-:Y:S02]  /*1a4f0*/  FMUL.FTZ R14, R0.reuse, R122 ;  /* 0x0000007a000e7220 */ /* 0x040fe40000410000 */
[C---:B------:R-:W-:Y:S02]  /*1a500*/  FMUL.FTZ R15, R0.reuse, R123 ;  /* 0x0000007b000f7220 */ /* 0x040fe40000410000 */
[C---:B------:R-:W-:Y:S01]  /*1a510*/  FMUL.FTZ R30, R0.reuse, R138 ;  /* 0x0000008a001e7220 */ /* 0x040fe20000410000 */
[----:B------:R-:W3:Y:S01]  /*1a520*/  LDSM.16.MT88.4 R120, [R226+0x1100] ;  /* 0x00110000e278783b */ /* 0x000ee20000004200 */
[----:B------:R-:W-:Y:S02]  /*1a530*/  FMUL.FTZ R31, R0, R139 ;  /* 0x0000008b001f7220 */ /* 0x000fe40000410000 */
[----:B-1----:R-:W-:Y:S02]  /*1a540*/  FFMA.FTZ R2, R184, c[0x0][0x2d0], -R176 ;  /* 0x0000b400b8027a23 */ /* 0x002fe400000108b0 */
[C---:B------:R-:W-:Y:S02]  /*1a550*/  FMUL.FTZ R42, R0.reuse, R150 ;  /* 0x00000096002a7220 */ /* 0x040fe40000410000 */
        /* <DEDUP_REMOVED lines=22> */
[----:B------:R-:W-:Y:S01]  /*1a6c0*/  FMUL.FTZ R6, R101, R114 ;  /* 0x0000007265067220 */ /* 0x000fe20000410000 */
[----:B------:R-:W-:Y:S02]  /*1a6d0*/  F2FP.BF16.PACK_AB R114, R27, R185 ;  /* 0x000000b91b72723e */ /* 0x000fe400000010ff */
[----:B------:R1:W4:Y:S02]  /*1a6e0*/  MUFU.EX2 R186, R3 ;  /* 0x0000000300ba7308 */ /* 0x0003240000000800 */
[--C-:B-1----:R-:W-:Y:S01]  /*1a6f0*/  FFMA.FTZ R3, R191, c[0x0][0x2d0], -R2.reuse ;  /* 0x0000b400bf037a23 */ /* 0x102fe20000010802 */
[----:B------:R-:W-:Y:S01]  /*1a700*/  MOV R191, R5 ;  /* 0x0000000500bf7202 */ /* 0x000fe20000000f00 */
[----:B------:R-:W-:Y:S01]  /*1a710*/  FMUL.FTZ R5, R103, R113 ;  /* 0x0000007167057220 */ /* 0x000fe20000410000 */
[----:B------:R-:W-:Y:S05]  /*1a720*/  F2FP.BF16.PACK_AB R113, R224, R192 ;  /* 0x000000c0e071723e */ /* 0x000fea00000010ff */
[----:B------:R1:W1:Y:S01]  /*1a730*/  MUFU.EX2 R26, R3 ;  /* 0x00000003001a7308 */ /* 0x0002620000000800 */
[----:B----4-:R-:W-:Y:S02]  /*1a740*/  F2FP.BF16.PACK_AB R117, R186, R180 ;  /* 0x000000b4ba75723e */ /* 0x010fe400000010ff */
[----:B------:R-:W-:Y:S02]  /*1a750*/  F2FP.BF16.PACK_AB R116, R191, R193 ;  /* 0x000000c1bf74723e */ /* 0x000fe400000010ff */
[----:B------:R-:W-:Y:S01]  /*1a760*/  MOV R139, R191 ;  /* 0x000000bf008b7202 */ /* 0x000fe20000000f00 */
[----:B-1----:R-:W-:Y:S01]  /*1a770*/  FFMA.FTZ R3, R190, c[0x0][0x2d0], -R2 ;  /* 0x0000b400be037a23 */ /* 0x002fe20000010802 */
[----:B------:R-:W-:Y:S01]  /*1a780*/  MOV R190, R4 ;  /* 0x0000000400be7202 */ /* 0x000fe20000000f00 */
[----:B------:R-:W-:Y:S01]  /*1a790*/  FMUL.FTZ R4, R103, R112 ;  /* 0x0000007067047220 */ /* 0x000fe20000410000 */
[----:B------:R-:W-:Y:S01]  /*1a7a0*/  F2FP.BF16.PACK_AB R112, R29, R188 ;  /* 0x000000bc1d70723e */ /* 0x000fe200000010ff */
[----:B------:R-:W1:Y:S01]  /*1a7b0*/  MUFU.EX2 R183, R3 ;  /* 0x0000000300b77308 */ /* 0x000e620000000800 */
[----:B------:R-:W-:Y:S02]  /*1a7c0*/  F2FP.BF16.PACK_AB R118, R181, R190 ;  /* 0x000000beb576723e */ /* 0x000fe400000010ff */
[-C--:B------:R-:W-:Y:S03]  /*1a7d0*/  MOV R133, R26.reuse ;  /* 0x0000001a00857202 */ /* 0x080fe60000000f00 */
[-C--:B--2---:R-:W-:Y:S05]  /*1a7e0*/  HMMA.16816.F32.BF16 R4, R112, R20.reuse, R4 ;  /* 0x000000147004723c */ /* 0x084fea0000041804 */
[----:B-1----:R-:W-:Y:S01]  /*1a7f0*/  F2FP.BF16.PACK_AB R119, R183, R26 ;  /* 0x0000001ab777723e */ /* 0x002fe200000010ff */
[--C-:B------:R-:W-:Y:S02]  /*1a800*/  FFMA.FTZ R3, R194, c[0x0][0x2d0], -R110.reuse ;  /* 0x0000b400c2037a23 */ /* 0x100fe4000001086e */
[C---:B------:R-:W-:Y:S01]  /*1a810*/  FMUL.FTZ R26, R0.reuse, R134 ;  /* 0x00000086001a7220 */ /* 0x040fe20000410000 */
[----:B------:R-:W-:Y:S01]  /*1a820*/  MOV R134, R27 ;  /* 0x0000001b00867202 */ /* 0x000fe20000000f00 */
[----:B------:R1:W-:Y:S02]  /*1a830*/  MUFU.EX2 R132, R3 ;  /* 0x0000000300847308 */ /* 0x0003e40000000800 */
[----:B------:R-:W-:Y:S01]  /*1a840*/  FMUL.FTZ R27, R0, R135 ;  /* 0x00000087001b7220 */ /* 0x000fe20000410000 */
[C---:B------:R-:W-:Y:S04]  /*1a850*/  HMMA.16816.F32.BF16 R8, R116.reuse, R20, R8 ;  /* 0x000000147408723c */ /* 0x040fe80000041808 */
[----:B------:R-:W-:Y:S01]  /*1a860*/  MOV R135, R28 ;  /* 0x0000001c00877202 */ /* 0x000fe20000000f00 */
[C---:B------:R-:W-:Y:S01]  /*1a870*/  FMUL.FTZ R28, R100.reuse, R136 ;  /* 0x00000088641c7220 */ /* 0x040fe20000410000 */
[----:B------:R-:W-:Y:S01]  /*1a880*/  MOV R136, R29 ;  /* 0x0000001d00887202 */ /* 0x000fe20000000f00 */
[C---:B------:R-:W-:Y:S01]  /*1a890*/  FMUL.FTZ R20, R103.reuse, R128 ;  /* 0x0000008067147220 */ /* 0x040fe20000410000 */
[-C--:B------:R-:W-:Y:S04]  /*1a8a0*/  HMMA.16816.F32.BF16 R12, R116, R22.reuse, R12 ;  /* 0x00000016740c723c */ /* 0x080fe8000004180c */
[----:B------:R-:W-:Y:S01]  /*1a8b0*/  FMUL.FTZ R21, R103, R129 ;  /* 0x0000008167157220 */ /* 0x000fe20000410000 */
[----:B------:R-:W-:Y:S01]  /*1a8c0*/  MOV R152, R136 ;  /* 0x0000008800987202 */ /* 0x000fe20000000f00 */
[----:B------:R-:W-:Y:S01]  /*1a8d0*/  FMUL.FTZ R29, R100, R137 ;  /* 0x00000089641d7220 */ /* 0x000fe20000410000 */
[----:B------:R-:W-:Y:S01]  /*1a8e0*/  MOV R136, R134 ;  /* 0x0000008600887202 */ /* 0x000fe20000000f00 */
[C---:B------:R-:W-:Y:S04]  /*1a8f0*/  HMMA.16816.F32.BF16 R16, R112.reuse, R22, R16 ;  /* 0x000000167010723c */ /* 0x040fe80000041810 */
[----:B------:R-:W-:Y:S01]  /*1a900*/  MOV R134, R193 ;  /* 0x000000c100867202 */ /* 0x000fe20000000f00 */
[--C-:B-1----:R-:W-:Y:S02]  /*1a910*/  FFMA.FTZ R3, R195, c[0x0][0x2d0], -R110.reuse ;  /* 0x0000b400c3037a23 */ /* 0x102fe4000001086e */
[C---:B------:R-:W-:Y:S02]  /*1a920*/  FMUL.FTZ R22, R101.reuse, R130 ;  /* 0x0000008265167220 */ /* 0x040fe40000410000 */
[----:B------:R1:W-:Y:S03]  /*1a930*/  MUFU.EX2 R184, R3 ;  /* 0x0000000300b87308 */ /* 0x0003e60000000800 */
[----:B------:R-:W-:Y:S02]  /*1a940*/  FMUL.FTZ R23, R101, R131 ;  /* 0x0000008365177220 */ /* 0x000fe40000410000 */
[----:B------:R-:W-:Y:S05]  /*1a950*/  LDSM.16.MT88.4 R128, [R226+0x500] ;  /* 0x00050000e280783b */ /* 0x000fea0000004200 */
[-C--:B------:R-:W-:Y:S08]  /*1a960*/  HMMA.16816.F32.BF16 R20, R112, R36.reuse, R20 ;  /* 0x000000247014723c */ /* 0x080ff00000041814 */
[C---:B------:R-:W-:Y:S07]  /*1a970*/  HMMA.16816.F32.BF16 R24, R116.reuse, R36, R24 ;  /* 0x000000247418723c */ /* 0x040fee0000041818 */
[C---:B------:R-:W-:Y:S01]  /*1a980*/  FMUL.FTZ R37, R103.reuse, R145 ;  /* 0x0000009167257220 */ /* 0x040fe20000410000 */
[-C--:B------:R-:W-:Y:S04]  /*1a990*/  HMMA.16816.F32.BF16 R28, R116, R38.reuse, R28 ;  /* 0x00000026741c723c */ /* 0x080fe8000004181c */
[----:B------:R-:W-:Y:S01]  /*1a9a0*/  FMUL.FTZ R36, R103, R144 ;  /* 0x0000009067247220 */ /* 0x000fe20000410000 */
[----:B------:R-:W-:Y:S01]  /*1a9b0*/  MOV R144, R192 ;  /* 0x000000c000907202 */ /* 0x000fe20000000f00 */
[--C-:B-1----:R-:W-:Y:S02]  /*1a9c0*/  FFMA.FTZ R3, R198, c[0x0][0x2d0], -R111.reuse ;  /* 0x0000b400c6037a23 */ /* 0x102fe4000001086f */
[C---:B------:R-:W-:Y:S07]  /*1a9d0*/  HMMA.16816.F32.BF16 R32, R112.reuse, R38, R32 ;  /* 0x000000267020723c */ /* 0x040fee0000041820 */
[C---:B------:R-:W-:Y:S02]  /*1a9e0*/  FMUL.FTZ R38, R101.reuse, R146 ;  /* 0x0000009265267220 */ /* 0x040fe40000410000 */
[----:B------:R1:W-:Y:S03]  /*1a9f0*/  MUFU.EX2 R146, R3 ;  /* 0x0000000300927308 */ /* 0x0003e60000000800 */
[----:B------:R-:W-:Y:S07]  /*1aa00*/  FMUL.FTZ R39, R101, R147 ;  /* 0x0000009365277220 */ /* 0x000fee0000410000 */
[-C--:B------:R-:W-:Y:S08]  /*1aa10*/  HMMA.16816.F32.BF16 R36, R112, R52.reuse, R36 ;  /* 0x000000347024723c */ /* 0x080ff00000041824 */
[C---:B------:R-:W-:Y:S04]  /*1aa20*/  HMMA.16816.F32.BF16 R40, R116.reuse, R52, R40 ;  /* 0x000000347428723c */ /* 0x040fe80000041828 */
[--C-:B-1----:R-:W-:Y:S04]  /*1aa30*/  FFMA.FTZ R3, R200, c[0x0][0x2d0], -R111.reuse ;  /* 0x0000b400c8037a23 */ /* 0x102fe8000001086f */
[-C--:B------:R-:W-:Y:S01]  /*1aa40*/  HMMA.16816.F32.BF16 R44, R116, R54.reuse, R44 ;  /* 0x00000036742c723c */ /* 0x080fe2000004182c */
[----:B------:R1:W2:Y:S03]  /*1aa50*/  MUFU.EX2 R140, R3 ;  /* 0x00000003008c7308 */ /* 0x0002a60000000800 */
[C---:B------:R-:W-:Y:S02]  /*1aa60*/  FMUL.FTZ R52, R103.reuse, R160 ;  /* 0x000000a067347220 */ /* 0x040fe40000410000 */
[----:B------:R-:W-:Y:S02]  /*1aa70*/  FMUL.FTZ R53, R103, R161 ;  /* 0x000000a167357220 */ /* 0x000fe40000410000 */
[C---:B------:R-:W-:Y:S07]  /*1aa80*/  HMMA.16816.F32.BF16 R48, R112.reuse, R54, R48 ;  /* 0x000000367030723c */ /* 0x040fee0000041830 */
[C---:B------:R-:W-:Y:S02]  /*1aa90*/  FMUL.FTZ R54, R101.reuse, R162 ;  /* 0x000000a265367220 */ /* 0x040fe40000410000 */
[----:B------:R-:W-:Y:S07]  /*1aaa0*/  FMUL.FTZ R55, R101, R163 ;  /* 0x000000a365377220 */ /* 0x000fee0000410000 */
[-C--:B---3--:R-:W-:Y:S03]  /*1aab0*/  HMMA.16816.F32.BF16 R52, R112, R120.reuse, R52 ;  /* 0x000000787034723c */ /* 0x088fe60000041834 */
[--C-:B-1----:R-:W-:Y:S04]  /*1aac0*/  FFMA.FTZ R3, R197, c[0x0][0x2d0], -R110.reuse ;  /* 0x0000b400c5037a23 */ /* 0x102fe8000001086e */
[----:B------:R1:W-:Y:S01]  /*1aad0*/  MUFU.EX2 R143, R3 ;  /* 0x00000003008f7308 */ /* 0x0003e20000000800 */
[C---:B------:R-:W-:Y:S08]  /*1aae0*/  HMMA.16816.F32.BF16 R56, R116.reuse, R120, R56 ;  /* 0x000000787438723c */ /* 0x040ff00000041838 */
[-C--:B------:R-:W-:Y:S08]  /*1aaf0*/  HMMA.16816.F32.BF16 R60, R116, R122.reuse, R60 ;  /* 0x0000007a743c723c */ /* 0x080ff0000004183c */
[C---:B------:R-:W-:Y:S01]  /*1ab00*/  HMMA.16816.F32.BF16 R64, R112.reuse, R122, R64 ;  /* 0x0000007a7040723c */ /* 0x040fe20000041840 */
[----:B------:R-:W3:Y:S03]  /*1ab10*/  LDSM.16.MT88.4 R120, [R226+0x2100] ;  /* 0x00210000e278783b */ /* 0x000ee60000004200 */
        /* <DEDUP_REMOVED lines=9> */
[-C--:B---3--:R-:W-:Y:S08]  /*1abb0*/  HMMA.16816.F32.BF16 R84, R112, R120.reuse, R84 ;  /* 0x000000787054723c */ /* 0x088ff00000041854 */
[C---:B------:R-:W-:Y:S08]  /*1abc0*/  HMMA.16816.F32.BF16 R88, R116.reuse, R120, R88 ;  /* 0x000000787458723c */ /* 0x040ff00000041858 */
[-C--:B------:R-:W-:Y:S04]  /*1abd0*/  HMMA.16816.F32.BF16 R92, R116, R122.reuse, R92 ;  /* 0x0000007a745c723c */ /* 0x080fe8000004185c */
[--C-:B-1----:R-:W-:Y:S04]  /*1abe0*/  FFMA.FTZ R3, R201, c[0x0][0x2d0], -R111.reuse ;  /* 0x0000b400c9037a23 */ /* 0x102fe8000001086f */
[----:B------:R-:W-:Y:S01]  /*1abf0*/  HMMA.16816.F32.BF16 R96, R112, R122, R96 ;  /* 0x0000007a7060723c */ /* 0x000fe20000041860 */
[----:B------:R-:W1:Y:S01]  /*1ac00*/  LDSM.16.MT88.4 R120, [R225+0x1500] ;  /* 0x00150000e178783b */ /* 0x000e620000004200 */
[----:B------:R3:W3:Y:S05]  /*1ac10*/  MUFU.EX2 R153, R3 ;  /* 0x0000000300997308 */ /* 0x0006ea0000000800 */
[----:B--2---:R-:W-:Y:S02]  /*1ac20*/  F2FP.BF16.PACK_AB R113, R140, R146 ;  /* 0x000000928c71723e */ /* 0x004fe400000010ff */
[----:B----4-:R-:W-:Y:S03]  /*1ac30*/  F2FP.BF16.PACK_AB R114, R149, R143 ;  /* 0x0000008f9572723e */ /* 0x010fe600000010ff */
[----:B------:R-:W-:Y:S01]  /*1ac40*/  F2FP.BF16.PACK_AB R112, R184, R132 ;  /* 0x00000084b870723e */ /* 0x000fe200000010ff */
[--C-:B---3--:R-:W-:Y:S01]  /*1ac50*/  FFMA.FTZ R3, R203, c[0x0][0x2d0], -R176.reuse ;  /* 0x0000b400cb037a23 */ /* 0x108fe200000108b0 */
        /* <DEDUP_REMOVED lines=21> */
[----:B---3--:R-:W-:Y:S02]  /*1adb0*/  F2FP.BF16.PACK_AB R119, R155, R145 ;  /* 0x000000919b77723e */ /* 0x008fe400000010ff */
[----:B------:R-:W-:Y:S05]  /*1adc0*/  MOV R211, R155 ;  /* 0x0000009b00d37202 */ /* 0x000fea0000000f00 */
        /* <DEDUP_REMOVED lines=12> */
[--C-:B--2---:R-:W-:Y:S01]  /*1ae90*/  FFMA.FTZ R3, R216, c[0x0][0x2d0], -R111.reuse ;  /* 0x0000b400d8037a23 */ /* 0x104fe2000001086f */
[----:B----4-:R-:W-:Y:S02]  /*1aea0*/  MOV R216, R138 ;  /* 0x0000008a00d87202 */ /* 0x010fe40000000f00 */
[----:B------:R-:W-:Y:S01]  /*1aeb0*/  MOV R138, R190 ;  /* 0x000000be008a7202 */ /* 0x000fe20000000f00 */
[-C--:B-1----:R-:W-:Y:S01]  /*1aec0*/  HMMA.16816.F32.BF16 R36, R112, R120.reuse, R36 ;  /* 0x000000787024723c */ /* 0x082fe20000041824 */
[----:B------:R1:W-:Y:S07]  /*1aed0*/  MUFU.EX2 R214, R3 ;  /* 0x0000000300d67308 */ /* 0x0003ee0000000800 */
[C---:B------:R-:W-:Y:S08]  /*1aee0*/  HMMA.16816.F32.BF16 R40, R116.reuse, R120, R40 ;  /* 0x000000787428723c */ /* 0x040ff00000041828 */
[-C--:B------:R-:W-:Y:S08]  /*1aef0*/  HMMA.16816.F32.BF16 R44, R116, R122.reuse, R44 ;  /* 0x0000007a742c723c */ /* 0x080ff0000004182c */
[C---:B------:R-:W-:Y:S01]  /*1af00*/  HMMA.16816.F32.BF16 R48, R112.reuse, R122, R48 ;  /* 0x0000007a7030723c */ /* 0x040fe20000041830 */
[----:B------:R-:W2:Y:S03]  /*1af10*/  LDSM.16.MT88.4 R120, [R226+0x2500] ;  /* 0x00250000e278783b */ /* 0x000ea60000004200 */
[--C-:B-1----:R-:W-:Y:S01]  /*1af20*/  FFMA.FTZ R3, R217, c[0x0][0x2d0], -R111.reuse ;  /* 0x0000b400d9037a23 */ /* 0x102fe2000001086f */
[----:B------:R-:W-:Y:S02]  /*1af30*/  MOV R217, R137 ;  /* 0x0000008900d97202 */ /* 0x000fe40000000f00 */
[----:B------:R-:W-:Y:S01]  /*1af40*/  MOV R137, R133 ;  /* 0x0000008500897202 */ /* 0x000fe20000000f00 */
[-C--:B---3--:R-:W-:Y:S01]  /*1af50*/  HMMA.16816.F32.BF16 R52, R112, R124.reuse, R52 ;  /* 0x0000007c7034723c */ /* 0x088fe20000041834 */
[----:B------:R1:W3:Y:S03]  /*1af60*/  MUFU.EX2 R215, R3 ;  /* 0x0000000300d77308 */ /* 0x0002e60000000800 */
[----:B------:R-:W-:Y:S02]  /*1af70*/  MOV R133, R188 ;  /* 0x000000bc00857202 */ /* 0x000fe40000000f00 */
[----:B------:R-:W-:Y:S02]  /*1af80*/  MOV R188, R189 ;  /* 0x000000bd00bc7202 */ /* 0x000fe40000000f00 */
        /* <DEDUP_REMOVED lines=8> */
[----:B------:R3:W3:Y:S07]  /*1b010*/  MUFU.EX2 R209, R3 ;  /* 0x0000000300d17308 */ /* 0x0006ee0000000800 */
[-C--:B------:R-:W-:Y:S04]  /*1b020*/  HMMA.16816.F32.BF16 R76, R116, R130.reuse, R76 ;  /* 0x00000082744c723c */ /* 0x080fe8000004184c */
[----:B-1----:R-:W-:Y:S01]  /*1b030*/  FFMA.FTZ R107, R219, c[0x0][0x2d0], -R176 ;  /* 0x0000b400db6b7a23 */ /* 0x002fe200000108b0 */
[----:B------:R-:W-:Y:S03]  /*1b040*/  MOV R219, R145 ;  /* 0x0000009100db7202 */ /* 0x000fe60000000f00 */
[C---:B------:R-:W-:Y:S01]  /*1b050*/  HMMA.16816.F32.BF16 R80, R112.reuse, R130, R80 ;  /* 0x000000827050723c */ /* 0x040fe20000041850 */
[----:B------:R-:W1:Y:S01]  /*1b060*/  LDSM.16.MT88.4 R128, [R226+0x900] ;  /* 0x00090000e280783b */ /* 0x000e620000004200 */
[----:B------:R4:W-:Y:S02]  /*1b070*/  MUFU.EX2 R205, R107 ;  /* 0x0000006b00cd7308 */ /* 0x0009e40000000800 */
[----:B------:R-:W-:Y:S02]  /*1b080*/  MOV R145, R139 ;  /* 0x0000008b00917202 */ /* 0x000fe40000000f00 */
[----:B------:R-:W-:Y:S02]  /*1b090*/  MOV R139, R137 ;  /* 0x00000089008b7202 */ /* 0x000fe40000000f00 */
[-C--:B--2---:R-:W-:Y:S04]  /*1b0a0*/  HMMA.16816.F32.BF16 R84, R112, R120.reuse, R84 ;  /* 0x000000787054723c */ /* 0x084fe80000041854 */
[--C-:B---3--:R-:W-:Y:S01]  /*1b0b0*/  FFMA.FTZ R3, R212, c[0x0][0x2d0], -R111.reuse ;  /* 0x0000b400d4037a23 */ /* 0x108fe2000001086f */
[----:B------:R-:W-:Y:S02]  /*1b0c0*/  MOV R137, R186 ;  /* 0x000000ba00897202 */ /* 0x000fe40000000f00 */
[----:B------:R-:W-:Y:S01]  /*1b0d0*/  MOV R212, R154 ;  /* 0x0000009a00d47202 */ /* 0x000fe20000000f00 */
        /* <DEDUP_REMOVED lines=8> */
[--C-:B--2---:R-:W-:Y:S01]  /*1b160*/  FFMA.FTZ R3, R213, c[0x0][0x2d0], -R111.reuse ;  /* 0x0000b400d5037a23 */ /* 0x104fe2000001086f */
[----:B------:R-:W-:Y:S03]  /*1b170*/  F2FP.BF16.PACK_AB R113, R215, R214 ;  /* 0x000000d6d771723e */ /* 0x000fe600000010ff */
[----:B------:R2:W1:Y:S01]  /*1b180*/  MUFU.EX2 R207, R3 ;  /* 0x0000000300cf7308 */ /* 0x0004620000000800 */
[----:B------:R-:W-:Y:S02]  /*1b190*/  F2FP.BF16.PACK_AB R114, R210, R209 ;  /* 0x000000d1d272723e */ /* 0x000fe400000010ff */
[----:B------:R-:W-:Y:S01]  /*1b1a0*/  MOV R213, R153 ;  /* 0x0000009900d57202 */ /* 0x000fe20000000f00 */
[--C-:B----4-:R-:W-:Y:S01]  /*1b1b0*/  FFMA.FTZ R107, R251, c[0x0][0x2d0], -R176.reuse ;  /* 0x0000b400fb6b7a23 */ /* 0x110fe200000108b0 */
[----:B------:R-:W-:Y:S05]  /*1b1c0*/  MOV R251, R181 ;  /* 0x000000b500fb7202 */ /* 0x000fea0000000f00 */
[----:B------:R-:W-:Y:S01]  /*1b1d0*/  MUFU.EX2 R189, R107 ;  /* 0x0000006b00bd7308 */ /* 0x000fe20000000800 */
[----:B--2---:R-:W-:Y:S01]  /*1b1e0*/  FFMA.FTZ R3, R218, c[0x0][0x2d0], -R176 ;  /* 0x0000b400da037a23 */ /* 0x004fe200000108b0 */
[----:B-1----:R-:W-:Y:S02]  /*1b1f0*/  F2FP.BF16.PACK_AB R115, R207, R208 ;  /* 0x000000d0cf73723e */ /* 0x002fe400000010ff */
[----:B------:R-:W-:Y:S06]  /*1b200*/  MOV R218, R149 ;  /* 0x0000009500da7202 */ /* 0x000fec0000000f00 */
[----:B------:R1:W2:Y:S01]  /*1b210*/  MUFU.EX2 R206, R3 ;  /* 0x0000000300ce7308 */ /* 0x0002a20000000800 */
[----:B------:R-:W-:Y:S02]  /*1b220*/  MOV R149, R144 ;  /* 0x0000009000957202 */ /* 0x000fe40000000f00 */
[----:B------:R-:W-:Y:S01]  /*1b230*/  MOV R144, R138 ;  /* 0x0000008a00907202 */ /* 0x000fe20000000f00 */
[-C--:B------:R-:W-:Y:S03]  /*1b240*/  HMMA.16816.F32.BF16 R4, R112, R124.reuse, R4 ;  /* 0x0000007c7004723c */ /* 0x080fe60000041804 */
[----:B------:R-:W-:Y:S02]  /*1b250*/  MOV R138, R136 ;  /* 0x00000088008a7202 */ /* 0x000fe40000000f00 */
[----:B------:R-:W-:Y:S01]  /*1b260*/  MOV R136, R185 ;  /* 0x000000b900887202 */ /* 0x000fe20000000f00 */
[--C-:B-1----:R-:W-:Y:S01]  /*1b270*/  FFMA.FTZ R3, R221, c[0x0][0x2d0], -R2.reuse ;  /* 0x0000b400dd037a23 */ /* 0x102fe20000010802 */
[----:B--2---:R-:W-:Y:S02]  /*1b280*/  F2FP.BF16.PACK_AB R116, R205, R206 ;  /* 0x000000cecd74723e */ /* 0x004fe400000010ff */
[----:B------:R-:W-:Y:S01]  /*1b290*/  MOV R221, R151 ;  /* 0x0000009700dd7202 */ /* 0x000fe20000000f00 */
        /* <DEDUP_REMOVED lines=16> */
[----:B------:R-:W-:Y:S02]  /*1b3a0*/  MOV R243, R140 ;  /* 0x0000008c00f37202 */ /* 0x000fe40000000f00 */
[----:B------:R-:W-:Y:S05]  /*1b3b0*/  LDSM.16.MT88.4 R140, [R226+0xd00] ;  /* 0x000d0000e28c783b */ /* 0x000fea0000004200 */
[----:B------:R1:W2:Y:S02]  /*1b3c0*/  MUFU.EX2 R199, R3 ;  /* 0x0000000300c77308 */ /* 0x0002a40000000800 */
[--C-:B-1----:R-:W-:Y:S01]  /*1b3d0*/  FFMA.FTZ R3, R247, c[0x0][0x2d0], -R110.reuse ;  /* 0x0000b400f7037a23 */ /* 0x102fe2000001086e */
[----:B--2---:R-:W-:Y:S02]  /*1b3e0*/  F2FP.BF16.PACK_AB R119, R199, R200 ;  /* 0x000000c8c777723e */ /* 0x004fe400000010ff */
[----:B------:R-:W-:Y:S05]  /*1b3f0*/  MOV R247, R184 ;  /* 0x000000b800f77202 */ /* 0x000fea0000000f00 */
[----:B------:R1:W-:Y:S01]  /*1b400*/  MUFU.EX2 R198, R3 ;  /* 0x0000000300c67308 */ /* 0x0003e20000000800 */
[C---:B------:R-:W-:Y:S09]  /*1b410*/  HMMA.16816.F32.BF16 R8, R116.reuse, R124, R8 ;  /* 0x0000007c7408723c */ /* 0x040ff20000041808 */
[----:B------:R-:W-:Y:S01]  /*1b420*/  MUFU.EX2 R184, R108 ;  /* 0x0000006c00b87308 */ /* 0x000fe20000000800 */
        /* <DEDUP_REMOVED lines=42> */
[----:B------:R-:W-:Y:S02]  /*1b6d0*/  MOV R245, R132 ;  /* 0x0000008400f57202 */ /* 0x000fe40000000f00 */
[----:B------:R-:W-:Y:S01]  /*1b6e0*/  MOV R132, R180 ;  /* 0x000000b400847202 */ /* 0x000fe20000000f00 */
[----:B------:R1:W3:Y:S04]  /*1b6f0*/  MUFU.EX2 R191, R3 ;  /* 0x0000000300bf7308 */ /* 0x0002e80000000800 */
[----:B-1----:R-:W-:Y:S01]  /*1b700*/  FFMA.FTZ R3, R250, c[0x0][0x2d0], -R176 ;  /* 0x0000b400fa037a23 */ /* 0x002fe200000108b0 */
[----:B---3--:R-:W-:Y:S02]  /*1b710*/  F2FP.BF16.PACK_AB R111, R191, R192 ;  /* 0x000000c0bf6f723e */ /* 0x008fe400000010ff */
[----:B------:R-:W-:Y:S03]  /*1b720*/  MOV R250, R183 ;  /* 0x000000b700fa7202 */ /* 0x000fe60000000f00 */
[----:B------:R1:W-:Y:S02]  /*1b730*/  MUFU.EX2 R190, R3 ;  /* 0x0000000300be7308 */ /* 0x0003e40000000800 */
[--C-:B-1----:R-:W-:Y:S08]  /*1b740*/  FFMA.FTZ R3, R188, c[0x0][0x2d0], -R2.reuse ;  /* 0x0000b400bc037a23 */ /* 0x102ff00000010802 */
        /* <DEDUP_REMOVED lines=58> */
[----:B--2---:R-:W-:Y:S01]  /*1baf0*/  FFMA.FTZ R103, R103, R18, R17 ;  /* 0x0000001267677223 */ /* 0x004fe20000010011 */
[----:B------:R-:W-:Y:S01]  /*1bb00*/  MOV R18, R12 ;  /* 0x0000000c00127202 */ /* 0x000fe20000000f00 */
[----:B------:R-:W2:Y:S02]  /*1bb10*/  LDL.LU R17, [R1+0x38] ;  /* 0x0000380001117983 */ /* 0x000ea40000300800 */
[----:B------:R-:W-:Y:S02]  /*1bb20*/  FADD.FTZ R3, R3, R103 ;  /* 0x0000006703037221 */ /* 0x000fe40000010000 */
[----:B------:R-:W3:Y:S02]  /*1bb30*/  LDL.LU R16, [R1+0x3c] ;  /* 0x00003c0001107983 */ /* 0x000ee40000300800 */
[----:B------:R-:W-:Y:S02]  /*1bb40*/  FADD.FTZ R3, R14, R3 ;  /* 0x000000030e037221 */ /* 0x000fe40000010000 */
[----:B------:R-:W4:Y:S02]  /*1bb50*/  LDL.LU R12, [R1+0x40] ;  /* 0x00004000010c7983 */ /* 0x000f240000300800 */
[----:B------:R-:W-:Y:S04]  /*1bb60*/  FADD.FTZ R3, R11, R3 ;  /* 0x000000030b037221 */ /* 0x000fe80000010000 */
[----:B------:R-:W-:Y:S04]  /*1bb70*/  FADD.FTZ R3, R245, R3 ;  /* 0x00000003f5037221 */ /* 0x000fe80000010000 */
[----:B------:R-:W-:Y:S02]  /*1bb80*/  FADD.FTZ R3, R247, R3 ;  /* 0x00000003f7037221 */ /* 0x000fe40000010000 */
[----:B--2---:R-:W-:Y:S02]  /*1bb90*/  FFMA.FTZ R101, R101, R17, R23 ;  /* 0x0000001165657223 */ /* 0x004fe40000010017 */
[----:B---3--:R-:W-:Y:S02]  /*1bba0*/  FFMA.FTZ R100, R100, R16, R18 ;  /* 0x0000001064647223 */ /* 0x008fe40000010012 */
[----:B------:R-:W-:Y:S02]  /*1bbb0*/  FADD.FTZ R2, R2, R101 ;  /* 0x0000006502027221 */ /* 0x000fe40000010000 */
[----:B----4-:R-:W-:Y:S02]  /*1bbc0*/  FFMA.FTZ R0, R0, R12, R19 ;  /* 0x0000000c00007223 */ /* 0x010fe40000010013 */
        /* <DEDUP_REMOVED lines=65> */
.L_x_833:
        /* <DEDUP_REMOVED lines=153> */
.L_x_777:
        /* <DEDUP_REMOVED lines=164> */
.L_x_838:
        /* <DEDUP_REMOVED lines=159> */
.L_x_840:
[----:B---3--:R-:W-:Y:S05]  /*1dda0*/  BSYNC B0 ;  /* 0x0000000000007941 */ /* 0x008fea0003800000 */
.L_x_839:
        /* <DEDUP_REMOVED lines=23> */
.L_x_842:
[----:B------:R-:W-:Y:S05]  /*1df20*/  BSYNC B0 ;  /* 0x0000000000007941 */ /* 0x000fea0003800000 */
.L_x_841:
        /* <DEDUP_REMOVED lines=23> */
.L_x_844:
[----:B------:R-:W-:Y:S05]  /*1e0a0*/  BSYNC B0 ;  /* 0x0000000000007941 */ /* 0x000fea0003800000 */
.L_x_843:
        /* <DEDUP_REMOVED lines=24> */
.L_x_837:
        /* <DEDUP_REMOVED lines=31> */
.L_x_845:
        /* <DEDUP_REMOVED lines=43> */
.L_x_847:
[----:B------:R-:W-:Y:S05]  /*1e6d0*/  BSYNC B0 ;  /* 0x0000000000007941 */ /* 0x000fea0003800000 */
.L_x_846:
        /* <DEDUP_REMOVED lines=70> */
.L_x_849:
[----:B------:R-:W-:Y:S05]  /*1eb40*/  BSYNC B0 ;  /* 0x0000000000007941 */ /* 0x000fea0003800000 */
.L_x_848:
        /* <DEDUP_REMOVED lines=21> */
.L_x_851:
[----:B------:R-:W-:Y:S05]  /*1eca0*/  BSYNC B0 ;  /* 0x0000000000007941 */ /* 0x000fea0003800000 */
.L_x_850:
        /* <DEDUP_REMOVED lines=21> */
.L_x_853:
[----:B------:R-:W-:Y:S05]  /*1ee00*/  BSYNC B0 ;  /* 0x0000000000007941 */ /* 0x000fea0003800000 */
.L_x_852:
        /* <DEDUP_REMOVED lines=22> */
.L_x_854:
        /* <DEDUP_REMOVED lines=9> */
.L_x_868:


//--------------------- .nv.shared._ZN7cutlass13device_kernelIN5flash19enable_sm80_to_sm89INS1_16FlashAttnFwdSm80INS1_25CollectiveMainloopFwdSm80ILi4ELi1ELb0EN4cute5tupleIJNS5_1CILi128EEENS7_ILi64EEENS7_ILi96EEEEEELi96ENS_10bfloat16_tEfNS_4arch4Sm80ELb0ELb0ELb1ELb0ELb1ELb0ELb1ELb0EEENS1_21CollectiveEpilogueFwdINS6_IJS8_SA_S9_EEENS6_IJNS7_ILi1EEESI_SI_EEESC_SE_Li128ELb0ELb1ELb0ELb0EEENS1_19SingleTileSchedulerILb0ELb0ELb1ELi128EEEEEEEEEvNT_6ParamsE --------------------------
	.section	.nv.shared._ZN7cutlass13device_kernelIN5flash19enable_sm80_to_sm89INS1_16FlashAttnFwdSm80INS1_25CollectiveMainloopFwdSm80ILi4ELi1ELb0EN4cute5tupleIJNS5_1CILi128EEENS7_ILi64EEENS7_ILi96EEEEEELi96ENS_10bfloat16_tEfNS_4arch4Sm80ELb0ELb0ELb1ELb0ELb1ELb0ELb1ELb0EEENS1_21CollectiveEpilogueFwdINS6_IJS8_SA_S9_EEENS6_IJNS7_ILi1EEESI_SI_EEESC_SE_Li128ELb0ELb1ELb0ELb0EEENS1_19SingleTileSchedulerILb0ELb0ELb1ELi128EEEEEEEEEvNT_6ParamsE,"aw",@nobits
	.sectionflags	@""
	.align	16


//--------------------- .nv.global                --------------------------
	.section	.nv.global,"aw",@nobits
.nv.global:
	.type		_ZN79_INTERNAL_b10f9c58_43_flash_fwd_hdim96_bf16_paged_softcap_sm80_cu_58b58f81_29614cute1_E,@object
	.size		_ZN79_INTERNAL_b10f9c58_43_flash_fwd_hdim96_bf16_paged_softcap_sm80_cu_58b58f81_29614cute1_E,(_ZN79_INTERNAL_b10f9c58_43_flash_fwd_hdim96_bf16_paged_softcap_sm80_cu_58b58f81_29614cuda3std3__45__cpo6cbeginE - _ZN79_INTERNAL_b10f9c58_43_flash_fwd_hdim96_bf16_paged_softcap_sm80_cu_58b58f81_29614cute1_E)
_ZN79_INTERNAL_b10f9c58_43_flash_fwd_hdim96_bf16_paged_softcap_sm80_cu_58b58f81_29614cute1_E:
	.zero		1
	.type		_ZN79_INTERNAL_b10f9c58_43_flash_fwd_hdim96_bf16_paged_softcap_sm80_cu_58b58f81_29614cuda3std3__45__cpo6cbeginE,@object
	.size		_ZN79_INTERNAL_b10f9c58_43_flash_fwd_hdim96_bf16_paged_softcap_sm80_cu_58b58f81_29614cuda3std3__45__cpo6cbeginE,(_ZN79_INTERNAL_b10f9c58_43_flash_fwd_hdim96_bf16_paged_softcap_sm80_cu_58b58f81_29614cuda3std3__48in_placeE - _ZN79_INTERNAL_b10f9c58_43_flash_fwd_hdim96_bf16_paged_softcap_sm80_cu_58b58f81_29614cuda3std3__45__cpo6cbeginE)
_ZN79_INTERNAL_b10f9c58_43_flash_fwd_hdim96_bf16_paged_softcap_sm80_cu_58b58f81_29614cuda3std3__45__cpo6cbeginE:
	.zero		1
	.type		_ZN79_INTERNAL_b10f9c58_43_flash_fwd_hdim96_bf16_paged_softcap_sm80_cu_58b58f81_29614cuda3std3__48in_placeE,@object
	.size		_ZN79_INTERNAL_b10f9c58_43_flash_fwd_hdim96_bf16_paged_softcap_sm80_cu_58b58f81_29614cuda3std3__48in_placeE,(_ZN79_INTERNAL_b10f9c58_43_flash_fwd_hdim96_bf16_paged_softcap_sm80_cu_58b58f81_29614cuda3std6ranges3__45__cpo9iter_moveE - _ZN79_INTERNAL_b10f9c58_43_flash_fwd_hdim96_bf16_paged_softcap_sm80_cu_58b58f81_29614cuda3std3__48in_placeE)
_ZN79_INTERNAL_b10f9c58_43_flash_fwd_hdim96_bf16_paged_softcap_sm80_cu_58b58f81_29614cuda3std3__48in_placeE:
	.zero		1
	.type		_ZN79_INTERNAL_b10f9c58_43_flash_fwd_hdim96_bf16_paged_softcap_sm80_cu_58b58f81_29614cuda3std6ranges3__45__cpo9iter_moveE,@object
	.size		_ZN79_INTERNAL_b10f9c58_43_flash_fwd_hdim96_bf16_paged_softcap_sm80_cu_58b58f81_29614cuda3std6ranges3__45__cpo9iter_moveE,(_ZN79_INTERNAL_b10f9c58_43_flash_fwd_hdim96_bf16_paged_softcap_sm80_cu_58b58f81_29614cuda3std3__45__cpo5beginE - _ZN79_INTERNAL_b10f9c58_43_flash_fwd_hdim96_bf16_paged_softcap_sm80_cu_58b58f81_29614cuda3std6ranges3__45__cpo9iter_moveE)
_ZN79_INTERNAL_b10f9c58_43_flash_fwd_hdim96_bf16_paged_softcap_sm80_cu_58b58f81_29614cuda3std6ranges3__45__cpo9iter_moveE:
	.zero		1
	.type		_ZN79_INTERNAL_b10f9c58_43_flash_fwd_hdim96_bf16_paged_softcap_sm80_cu_58b58f81_29614cuda3std3__45__cpo5beginE,@object
	.size		_ZN79_INTERNAL_b10f9c58_43_flash_fwd_hdim96_bf16_paged_softcap_sm80_cu_58b58f81_29614cuda3std3__45__cpo5beginE,(_ZN79_INTERNAL_b10f9c58_43_flash_fwd_hdim96_bf16_paged_softcap_sm80_cu_58b58f81_29614cuda3std3__481_GLOBAL__N__b10f9c58_43_flash_fwd_hdim96_bf16_paged_softcap_sm80_cu_58b58f81_29616ignoreE - _ZN79_INTERNAL_b10f9c58_43_flash_fwd_hdim96_bf16_paged_softcap_sm80_cu_58b58f81_29614cuda3std3__45__cpo5beginE)
_ZN79_INTERNAL_b10f9c58_43_flash_fwd_hdim96_bf16_paged_softcap_sm80_cu_58b58f81_29614cuda3std3__45__cpo5beginE:
	.zero		1
	.type		_ZN79_INTERNAL_b10f9c58_43_flash_fwd_hdim96_bf16_paged_softcap_sm80_cu_58b58f81_29614cuda3std3__481_GLOBAL__N__b10f9c58_43_flash_fwd_hdim96_bf16_paged_softcap_sm80_cu_58b58f81_29616ignoreE,@object
	.size		_ZN79_INTERNAL_b10f9c58_43_flash_fwd_hdim96_bf16_paged_softcap_sm80_cu_58b58f81_29614cuda3std3__481_GLOBAL__N__b10f9c58_43_flash_fwd_hdim96_bf16_paged_softcap_sm80_cu_58b58f81_29616ignoreE,(_ZN79_INTERNAL_b10f9c58_43_flash_fwd_hdim96_bf16_paged_softcap_sm80_cu_58b58f81_29614cute7productE - _ZN79_INTERNAL_b10f9c58_43_flash_fwd_hdim96_bf16_paged_softcap_sm80_cu_58b58f81_29614cuda3std3__481_GLOBAL__N__b10f9c58_43_flash_fwd_hdim96_bf16_paged_softcap_sm80_cu_58b58f81_29616ignoreE)
_ZN79_INTERNAL_b10f9c58_43_flash_fwd_hdim96_bf16_paged_softcap_sm80_cu_58b58f81_29614cuda3std3__481_GLOBAL__N__b10f9c58_43_flash_fwd_hdim96_bf16_paged_softcap_sm80_cu_58b58f81_29616ignoreE:
	.zero		1
	.type		_ZN79_INTERNAL_b10f9c58_43_flash_fwd_hdim96_bf16_paged_softcap_sm80_cu_58b58f81_29614cute7productE,@object
	.size		_ZN79_INTERNAL_b10f9c58_43_flash_fwd_hdim96_bf16_paged_softcap_sm80_cu_58b58f81_29614cute7productE,(_ZN79_INTERNAL_b10f9c58_43_flash_fwd_hdim96_bf16_paged_softcap_sm80_cu_58b58f81_29614cuda3std3__45__cpo3endE - _ZN79_INTERNAL_b10f9c58_43_flash_fwd_hdim96_bf16_paged_softcap_sm80_cu_58b58f81_29614cute7productE)
_ZN79_INTERNAL_b10f9c58_43_flash_fwd_hdim96_bf16_paged_softcap_sm80_cu_58b58f81_29614cute7productE:
	.zero		1
	.type		_ZN79_INTERNAL_b10f9c58_43_flash_fwd_hdim96_bf16_paged_softcap_sm80_cu_58b58f81_29614cuda3std3__45__cpo3endE,@object
	.size		_ZN79_INTERNAL_b10f9c58_43_flash_fwd_hdim96_bf16_paged_softcap_sm80_cu_58b58f81_29614cuda3std3__45__cpo3endE,(_ZN79_INTERNAL_b10f9c58_43_flash_fwd_hdim96_bf16_paged_softcap_sm80_cu_58b58f81_29614cuda3std3__419piecewise_constructE - _ZN79_INTERNAL_b10f9c58_43_flash_fwd_hdim96_bf16_paged_softcap_sm80_cu_58b58f81_29614cuda3std3__45__cpo3endE)
_ZN79_INTERNAL_b10f9c58_43_flash_fwd_hdim96_bf16_paged_softcap_sm80_cu_58b58f81_29614cuda3std3__45__cpo3endE:
	.zero		1
	.type		_ZN79_INTERNAL_b10f9c58_43_flash_fwd_hdim96_bf16_paged_softcap_sm80_cu_58b58f81_29614cuda3std3__419piecewise_constructE,@object
	.size		_ZN79_INTERNAL_b10f9c58_43_flash_fwd_hdim96_bf16_paged_softcap_sm80_cu_58b58f81_29614cuda3std3__419piecewise_constructE,(_ZN79_INTERNAL_b10f9c58_43_flash_fwd_hdim96_bf16_paged_softcap_sm80_cu_58b58f81_29614cuda3std3__45__cpo4cendE - _ZN79_INTERNAL_b10f9c58_43_flash_fwd_hdim96_bf16_paged_softcap_sm80_cu_58b58f81_29614cuda3std3__419piecewise_constructE)
_ZN79_INTERNAL_b10f9c58_43_flash_fwd_hdim96_bf16_paged_softcap_sm80_cu_58b58f81_29614cuda3std3__419piecewise_constructE:
	.zero		1
	.type		_ZN79_INTERNAL_b10f9c58_43_flash_fwd_hdim96_bf16_paged_softcap_sm80_cu_58b58f81_29614cuda3std3__45__cpo4cendE,@object
	.size		_ZN79_INTERNAL_b10f9c58_43_flash_fwd_hdim96_bf16_paged_softcap_sm80_cu_58b58f81_29614cuda3std3__45__cpo4cendE,(_ZN79_INTERNAL_b10f9c58_43_flash_fwd_hdim96_bf16_paged_softcap_sm80_cu_58b58f81_29614cuda3std6ranges3__45__cpo4swapE - _ZN79_INTERNAL_b10f9c58_43_flash_fwd_hdim96_bf16_paged_softcap_sm80_cu_58b58f81_29614cuda3std3__45__cpo4cendE)
_ZN79_INTERNAL_b10f9c58_43_flash_fwd_hdim96_bf16_paged_softcap_sm80_cu_58b58f81_29614cuda3std3__45__cpo4cendE:
	.zero		1
	.type		_ZN79_INTERNAL_b10f9c58_43_flash_fwd_hdim96_bf16_paged_softcap_sm80_cu_58b58f81_29614cuda3std6ranges3__45__cpo4swapE,@object
	.size		_ZN79_INTERNAL_b10f9c58_43_flash_fwd_hdim96_bf16_paged_softcap_sm80_cu_58b58f81_29614cuda3std6ranges3__45__cpo4swapE,(.L_7 - _ZN79_INTERNAL_b10f9c58_43_flash_fwd_hdim96_bf16_paged_softcap_sm80_cu_58b58f81_29614cuda3std6ranges3__45__cpo4swapE)
_ZN79_INTERNAL_b10f9c58_43_flash_fwd_hdim96_bf16_paged_softcap_sm80_cu_58b58f81_29614cuda3std6ranges3__45__cpo4swapE:
	.zero		1
.L_7:


//--------------------- .nv.shared._ZN7cutlass13device_kernelIN5flash19enable_sm80_to_sm89INS1_16FlashAttnFwdSm80INS1_25CollectiveMainloopFwdSm80ILi4ELi1ELb0EN4cute5tupleIJNS5_1CILi128EEENS7_ILi64EEENS7_ILi96EEEEEELi96ENS_10bfloat16_tEfNS_4arch4Sm80ELb0ELb0ELb1ELb1ELb1ELb0ELb1ELb0EEENS1_21CollectiveEpilogueFwdINS6_IJS8_SA_S9_EEENS6_IJNS7_ILi1EEESI_SI_EEESC_SE_Li128ELb1ELb1ELb0ELb0EEENS1_19SingleTileSchedulerILb1ELb0ELb1ELi128EEEEEEEEEvNT_6ParamsE --------------------------
	.section	.nv.shared._ZN7cutlass13device_kernelIN5flash19enable_sm80_to_sm89INS1_16FlashAttnFwdSm80INS1_25CollectiveMainloopFwdSm80ILi4ELi1ELb0EN4cute5tupleIJNS5_1CILi128EEENS7_ILi64EEENS7_ILi96EEEEEELi96ENS_10bfloat16_tEfNS_4arch4Sm80ELb0ELb0ELb1ELb1ELb1ELb0ELb1ELb0EEENS1_21CollectiveEpilogueFwdINS6_IJS8_SA_S9_EEENS6_IJNS7_ILi1EEESI_SI_EEESC_SE_Li128ELb1ELb1ELb0ELb0EEENS1_19SingleTileSchedulerILb1ELb0ELb1ELi128EEEEEEEEEvNT_6ParamsE,"aw",@nobits
	.sectionflags	@""
	.align	16


//--------------------- .nv.shared._ZN7cutlass13device_kernelIN5flash19enable_sm80_to_sm89INS1_16FlashAttnFwdSm80INS1_25CollectiveMainloopFwdSm80ILi4ELi1ELb0EN4cute5tupleIJNS5_1CILi128EEENS7_ILi64EEENS7_ILi96EEEEEELi96ENS_10bfloat16_tEfNS_4arch4Sm80ELb0ELb0ELb1ELb1ELb1ELb1ELb1ELb0EEENS1_21CollectiveEpilogueFwdINS6_IJS8_SA_S9_EEENS6_IJNS7_ILi1EEESI_SI_EEESC_SE_Li128ELb1ELb1ELb0ELb0EEENS1_19SingleTileSchedulerILb1ELb0ELb1ELi128EEEEEEEEEvNT_6ParamsE --------------------------
	.section	.nv.shared._ZN7cutlass13device_kernelIN5flash19enable_sm80_to_sm89INS1_16FlashAttnFwdSm80INS1_25CollectiveMainloopFwdSm80ILi4ELi1ELb0EN4cute5tupleIJNS5_1CILi128EEENS7_ILi64EEENS7_ILi96EEEEEELi96ENS_10bfloat16_tEfNS_4arch4Sm80ELb0ELb0ELb1ELb1ELb1ELb1ELb1ELb0EEENS1_21CollectiveEpilogueFwdINS6_IJS8_SA_S9_EEENS6_IJNS7_ILi1EEESI_SI_EEESC_SE_Li128ELb1ELb1ELb0ELb0EEENS1_19SingleTileSchedulerILb1ELb0ELb1ELi128EEEEEEEEEvNT_6ParamsE,"aw",@nobits
	.sectionflags	@""
	.align	16


//--------------------- .nv.shared._ZN7cutlass13device_kernelIN5flash19enable_sm80_to_sm89INS1_16FlashAttnFwdSm80INS1_25CollectiveMainloopFwdSm80ILi4ELi1ELb0EN4cute5tupleIJNS5_1CILi128EEENS7_ILi48EEENS7_ILi96EEEEEELi96ENS_10bfloat16_tEfNS_4arch4Sm80ELb0ELb1ELb1ELb0ELb1ELb0ELb1ELb0EEENS1_21CollectiveEpilogueFwdINS6_IJS8_SA_S9_EEENS6_IJNS7_ILi1EEESI_SI_EEESC_SE_Li128ELb0ELb1ELb0ELb0EEENS1_19SingleTileSchedulerILb0ELb0ELb1ELi128EEEEEEEEEvNT_6ParamsE --------------------------
	.section	.nv.shared._ZN7cutlass13device_kernelIN5flash19enable_sm80_to_sm89INS1_16FlashAttnFwdSm80INS1_25CollectiveMainloopFwdSm80ILi4ELi1ELb0EN4cute5tupleIJNS5_1CILi128EEENS7_ILi48EEENS7_ILi96EEEEEELi96ENS_10bfloat16_tEfNS_4arch4Sm80ELb0ELb1ELb1ELb0ELb1ELb0ELb1ELb0EEENS1_21CollectiveEpilogueFwdINS6_IJS8_SA_S9_EEENS6_IJNS7_ILi1EEESI_SI_EEESC_SE_Li128ELb0ELb1ELb0ELb0EEENS1_19SingleTileSchedulerILb0ELb0ELb1ELi128EEEEEEEEEvNT_6ParamsE,"aw",@nobits
	.sectionflags	@""
	.align	16


//--------------------- .nv.shared._ZN7cutlass13device_kernelIN5flash19enable_sm80_to_sm89INS1_16FlashAttnFwdSm80INS1_25CollectiveMainloopFwdSm80ILi4ELi1ELb0EN4cute5tupleIJNS5_1CILi128EEENS7_ILi48EEENS7_ILi96EEEEEELi96ENS_10bfloat16_tEfNS_4arch4Sm80ELb0ELb1ELb1ELb1ELb1ELb0ELb1ELb0EEENS1_21CollectiveEpilogueFwdINS6_IJS8_SA_S9_EEENS6_IJNS7_ILi1EEESI_SI_EEESC_SE_Li128ELb1ELb1ELb0ELb0EEENS1_19SingleTileSchedulerILb1ELb0ELb1ELi128EEEEEEEEEvNT_6ParamsE --------------------------
	.section	.nv.shared._ZN7cutlass13device_kernelIN5flash19enable_sm80_to_sm89INS1_16FlashAttnFwdSm80INS1_25CollectiveMainloopFwdSm80ILi4ELi1ELb0EN4cute5tupleIJNS5_1CILi128EEENS7_ILi48EEENS7_ILi96EEEEEELi96ENS_10bfloat16_tEfNS_4arch4Sm80ELb0ELb1ELb1ELb1ELb1ELb0ELb1ELb0EEENS1_21CollectiveEpilogueFwdINS6_IJS8_SA_S9_EEENS6_IJNS7_ILi1EEESI_SI_EEESC_SE_Li128ELb1ELb1ELb0ELb0EEENS1_19SingleTileSchedulerILb1ELb0ELb1ELi128EEEEEEEEEvNT_6ParamsE,"aw",@nobits
	.sectionflags	@""
	.align	16


//--------------------- .nv.shared._ZN7cutlass13device_kernelIN5flash19enable_sm80_to_sm89INS1_16FlashAttnFwdSm80INS1_25CollectiveMainloopFwdSm80ILi4ELi1ELb0EN4cute5tupleIJNS5_1CILi128EEENS7_ILi48EEENS7_ILi96EEEEEELi96ENS_10bfloat16_tEfNS_4arch4Sm80ELb0ELb1ELb1ELb1ELb1ELb1ELb1ELb0EEENS1_21CollectiveEpilogueFwdINS6_IJS8_SA_S9_EEENS6_IJNS7_ILi1EEESI_SI_EEESC_SE_Li128ELb1ELb1ELb0ELb0EEENS1_19SingleTileSchedulerILb1ELb0ELb1ELi128EEEEEEEEEvNT_6ParamsE --------------------------
	.section	.nv.shared._ZN7cutlass13device_kernelIN5flash19enable_sm80_to_sm89INS1_16FlashAttnFwdSm80INS1_25CollectiveMainloopFwdSm80ILi4ELi1ELb0EN4cute5tupleIJNS5_1CILi128EEENS7_ILi48EEENS7_ILi96EEEEEELi96ENS_10bfloat16_tEfNS_4arch4Sm80ELb0ELb1ELb1ELb1ELb1ELb1ELb1ELb0EEENS1_21CollectiveEpilogueFwdINS6_IJS8_SA_S9_EEENS6_IJNS7_ILi1EEESI_SI_EEESC_SE_Li128ELb1ELb1ELb0ELb0EEENS1_19SingleTileSchedulerILb1ELb0ELb1ELi128EEEEEEEEEvNT_6ParamsE,"aw",@nobits
	.sectionflags	@""
	.align	16


//--------------------- .nv.shared._ZN7cutlass13device_kernelIN5flash19enable_sm80_to_sm89INS1_16FlashAttnFwdSm80INS1_25CollectiveMainloopFwdSm80ILi4ELi1ELb0EN4cute5tupleIJNS5_1CILi128EEENS7_ILi64EEENS7_ILi96EEEEEELi96ENS_10bfloat16_tEfNS_4arch4Sm80ELb1ELb0ELb1ELb0ELb1ELb0ELb1ELb0EEENS1_21CollectiveEpilogueFwdINS6_IJS8_SA_S9_EEENS6_IJNS7_ILi1EEESI_SI_EEESC_SE_Li128ELb0ELb1ELb0ELb0EEENS1_30DynamicPersistentTileSchedulerILi128ELi128ELb0ELb1ELb0EEEEEEEEEvNT_6ParamsE --------------------------
	.section	.nv.shared._ZN7cutlass13device_kernelIN5flash19enable_sm80_to_sm89INS1_16FlashAttnFwdSm80INS1_25CollectiveMainloopFwdSm80ILi4ELi1ELb0EN4cute5tupleIJNS5_1CILi128EEENS7_ILi64EEENS7_ILi96EEEEEELi96ENS_10bfloat16_tEfNS_4arch4Sm80ELb1ELb0ELb1ELb0ELb1ELb0ELb1ELb0EEENS1_21CollectiveEpilogueFwdINS6_IJS8_SA_S9_EEENS6_IJNS7_ILi1EEESI_SI_EEESC_SE_Li128ELb0ELb1ELb0ELb0EEENS1_30DynamicPersistentTileSchedulerILi128ELi128ELb0ELb1ELb0EEEEEEEEEvNT_6ParamsE,"aw",@nobits
	.sectionflags	@""
	.align	16


//--------------------- .nv.shared._ZN7cutlass13device_kernelIN5flash19enable_sm80_to_sm89INS1_16FlashAttnFwdSm80INS1_25CollectiveMainloopFwdSm80ILi4ELi1ELb0EN4cute5tupleIJNS5_1CILi128EEENS7_ILi64EEENS7_ILi96EEEEEELi96ENS_10bfloat16_tEfNS_4arch4Sm80ELb1ELb0ELb1ELb1ELb1ELb0ELb1ELb0EEENS1_21CollectiveEpilogueFwdINS6_IJS8_SA_S9_EEENS6_IJNS7_ILi1EEESI_SI_EEESC_SE_Li128ELb1ELb1ELb0ELb0EEENS1_19SingleTileSchedulerILb1ELb0ELb1ELi128EEEEEEEEEvNT_6ParamsE --------------------------
	.section	.nv.shared._ZN7cutlass13device_kernelIN5flash19enable_sm80_to_sm89INS1_16FlashAttnFwdSm80INS1_25CollectiveMainloopFwdSm80ILi4ELi1ELb0EN4cute5tupleIJNS5_1CILi128EEENS7_ILi64EEENS7_ILi96EEEEEELi96ENS_10bfloat16_tEfNS_4arch4Sm80ELb1ELb0ELb1ELb1ELb1ELb0ELb1ELb0EEENS1_21CollectiveEpilogueFwdINS6_IJS8_SA_S9_EEENS6_IJNS7_ILi1EEESI_SI_EEESC_SE_Li128ELb1ELb1ELb0ELb0EEENS1_19SingleTileSchedulerILb1ELb0ELb1ELi128EEEEEEEEEvNT_6ParamsE,"aw",@nobits
	.sectionflags	@""
	.align	16


//--------------------- .nv.shared._ZN7cutlass13device_kernelIN5flash19enable_sm80_to_sm89INS1_16FlashAttnFwdSm80INS1_25CollectiveMainloopFwdSm80ILi4ELi1ELb0EN4cute5tupleIJNS5_1CILi128EEENS7_ILi64EEENS7_ILi96EEEEEELi96ENS_10bfloat16_tEfNS_4arch4Sm80ELb1ELb0ELb1ELb1ELb1ELb1ELb1ELb0EEENS1_21CollectiveEpilogueFwdINS6_IJS8_SA_S9_EEENS6_IJNS7_ILi1EEESI_SI_EEESC_SE_Li128ELb1ELb1ELb0ELb0EEENS1_19SingleTileSchedulerILb1ELb0ELb1ELi128EEEEEEEEEvNT_6ParamsE --------------------------
	.section	.nv.shared._ZN7cutlass13device_kernelIN5flash19enable_sm80_to_sm89INS1_16FlashAttnFwdSm80INS1_25CollectiveMainloopFwdSm80ILi4ELi1ELb0EN4cute5tupleIJNS5_1CILi128EEENS7_ILi64EEENS7_ILi96EEEEEELi96ENS_10bfloat16_tEfNS_4arch4Sm80ELb1ELb0ELb1ELb1ELb1ELb1ELb1ELb0EEENS1_21CollectiveEpilogueFwdINS6_IJS8_SA_S9_EEENS6_IJNS7_ILi1EEESI_SI_EEESC_SE_Li128ELb1ELb1ELb0ELb0EEENS1_19SingleTileSchedulerILb1ELb0ELb1ELi128EEEEEEEEEvNT_6ParamsE,"aw",@nobits
	.sectionflags	@""
	.align	16
